//
// Generated by NVIDIA NVVM Compiler
//
// Compiler Build ID: CL-36424714
// Cuda compilation tools, release 13.0, V13.0.88
// Based on NVVM 20.0.0
//

.version 9.0
.target sm_100
.address_size 64

	// .globl	_ZN3cub18CUB_300001_SM_10006detail11EmptyKernelIvEEvv
.global .align 1 .b8 _ZN34_INTERNAL_13719d2a_4_k_cu_42e5c3664cuda3std3__45__cpo5beginE[1];
.global .align 1 .b8 _ZN34_INTERNAL_13719d2a_4_k_cu_42e5c3664cuda3std3__45__cpo3endE[1];
.global .align 1 .b8 _ZN34_INTERNAL_13719d2a_4_k_cu_42e5c3664cuda3std3__45__cpo6cbeginE[1];
.global .align 1 .b8 _ZN34_INTERNAL_13719d2a_4_k_cu_42e5c3664cuda3std3__45__cpo4cendE[1];
.global .align 1 .b8 _ZN34_INTERNAL_13719d2a_4_k_cu_42e5c3664cuda3std3__45__cpo6rbeginE[1];
.global .align 1 .b8 _ZN34_INTERNAL_13719d2a_4_k_cu_42e5c3664cuda3std3__45__cpo4rendE[1];
.global .align 1 .b8 _ZN34_INTERNAL_13719d2a_4_k_cu_42e5c3664cuda3std3__45__cpo7crbeginE[1];
.global .align 1 .b8 _ZN34_INTERNAL_13719d2a_4_k_cu_42e5c3664cuda3std3__45__cpo5crendE[1];
.global .align 1 .b8 _ZN34_INTERNAL_13719d2a_4_k_cu_42e5c3664cuda3std3__436_GLOBAL__N__13719d2a_4_k_cu_42e5c3666ignoreE[1];
.global .align 1 .b8 _ZN34_INTERNAL_13719d2a_4_k_cu_42e5c3664cuda3std3__419piecewise_constructE[1];
.global .align 1 .b8 _ZN34_INTERNAL_13719d2a_4_k_cu_42e5c3664cuda3std3__48in_placeE[1];
.global .align 1 .b8 _ZN34_INTERNAL_13719d2a_4_k_cu_42e5c3664cuda3std3__420unreachable_sentinelE[1];
.global .align 1 .b8 _ZN34_INTERNAL_13719d2a_4_k_cu_42e5c3664cuda3std3__47nulloptE[1];
.global .align 1 .b8 _ZN34_INTERNAL_13719d2a_4_k_cu_42e5c3664cuda3std3__48unexpectE[1];
.global .align 1 .b8 _ZN34_INTERNAL_13719d2a_4_k_cu_42e5c3664cuda3std6ranges3__45__cpo4swapE[1];
.global .align 1 .b8 _ZN34_INTERNAL_13719d2a_4_k_cu_42e5c3664cuda3std6ranges3__45__cpo9iter_moveE[1];
.global .align 1 .b8 _ZN34_INTERNAL_13719d2a_4_k_cu_42e5c3664cuda3std6ranges3__45__cpo5beginE[1];
.global .align 1 .b8 _ZN34_INTERNAL_13719d2a_4_k_cu_42e5c3664cuda3std6ranges3__45__cpo3endE[1];
.global .align 1 .b8 _ZN34_INTERNAL_13719d2a_4_k_cu_42e5c3664cuda3std6ranges3__45__cpo6cbeginE[1];
.global .align 1 .b8 _ZN34_INTERNAL_13719d2a_4_k_cu_42e5c3664cuda3std6ranges3__45__cpo4cendE[1];
.global .align 1 .b8 _ZN34_INTERNAL_13719d2a_4_k_cu_42e5c3664cuda3std6ranges3__45__cpo7advanceE[1];
.global .align 1 .b8 _ZN34_INTERNAL_13719d2a_4_k_cu_42e5c3664cuda3std6ranges3__45__cpo9iter_swapE[1];
.global .align 1 .b8 _ZN34_INTERNAL_13719d2a_4_k_cu_42e5c3664cuda3std6ranges3__45__cpo4nextE[1];
.global .align 1 .b8 _ZN34_INTERNAL_13719d2a_4_k_cu_42e5c3664cuda3std6ranges3__45__cpo4prevE[1];
.global .align 1 .b8 _ZN34_INTERNAL_13719d2a_4_k_cu_42e5c3664cuda3std6ranges3__45__cpo4dataE[1];
.global .align 1 .b8 _ZN34_INTERNAL_13719d2a_4_k_cu_42e5c3664cuda3std6ranges3__45__cpo5cdataE[1];
.global .align 1 .b8 _ZN34_INTERNAL_13719d2a_4_k_cu_42e5c3664cuda3std6ranges3__45__cpo4sizeE[1];
.global .align 1 .b8 _ZN34_INTERNAL_13719d2a_4_k_cu_42e5c3664cuda3std6ranges3__45__cpo5ssizeE[1];
.global .align 1 .b8 _ZN34_INTERNAL_13719d2a_4_k_cu_42e5c3664cuda3std6ranges3__45__cpo8distanceE[1];
.global .align 1 .b8 _ZN34_INTERNAL_13719d2a_4_k_cu_42e5c3666thrust24THRUST_300001_SM_1000_NS8cuda_cub3parE[1];
.global .align 1 .b8 _ZN34_INTERNAL_13719d2a_4_k_cu_42e5c3666thrust24THRUST_300001_SM_1000_NS8cuda_cub10par_nosyncE[1];
.global .align 1 .b8 _ZN34_INTERNAL_13719d2a_4_k_cu_42e5c3666thrust24THRUST_300001_SM_1000_NS6system6detail10sequential3seqE[1];
.global .align 1 .b8 _ZN34_INTERNAL_13719d2a_4_k_cu_42e5c3666thrust24THRUST_300001_SM_1000_NS12placeholders2_1E[1];
.global .align 1 .b8 _ZN34_INTERNAL_13719d2a_4_k_cu_42e5c3666thrust24THRUST_300001_SM_1000_NS12placeholders2_2E[1];
.global .align 1 .b8 _ZN34_INTERNAL_13719d2a_4_k_cu_42e5c3666thrust24THRUST_300001_SM_1000_NS12placeholders2_3E[1];
.global .align 1 .b8 _ZN34_INTERNAL_13719d2a_4_k_cu_42e5c3666thrust24THRUST_300001_SM_1000_NS12placeholders2_4E[1];
.global .align 1 .b8 _ZN34_INTERNAL_13719d2a_4_k_cu_42e5c3666thrust24THRUST_300001_SM_1000_NS12placeholders2_5E[1];
.global .align 1 .b8 _ZN34_INTERNAL_13719d2a_4_k_cu_42e5c3666thrust24THRUST_300001_SM_1000_NS12placeholders2_6E[1];
.global .align 1 .b8 _ZN34_INTERNAL_13719d2a_4_k_cu_42e5c3666thrust24THRUST_300001_SM_1000_NS12placeholders2_7E[1];
.global .align 1 .b8 _ZN34_INTERNAL_13719d2a_4_k_cu_42e5c3666thrust24THRUST_300001_SM_1000_NS12placeholders2_8E[1];
.global .align 1 .b8 _ZN34_INTERNAL_13719d2a_4_k_cu_42e5c3666thrust24THRUST_300001_SM_1000_NS12placeholders2_9E[1];
.global .align 1 .b8 _ZN34_INTERNAL_13719d2a_4_k_cu_42e5c3666thrust24THRUST_300001_SM_1000_NS12placeholders3_10E[1];
.global .align 1 .b8 _ZN34_INTERNAL_13719d2a_4_k_cu_42e5c3666thrust24THRUST_300001_SM_1000_NS3seqE[1];

.visible .entry _ZN3cub18CUB_300001_SM_10006detail11EmptyKernelIvEEvv()
{


	ret;

}
	// .globl	_ZN3cub18CUB_300001_SM_10006detail9transform16transform_kernelINS2_10policy_hubILb1EN4cuda3std3__45tupleIJN6thrust24THRUST_300001_SM_1000_NS17counting_iteratorIiNSA_11use_defaultESC_SC_EEEEEE10policy1000Ei14escolhe_alunosNSA_6detail15normal_iteratorINSA_10device_ptrIiEEEEJSD_EEEvT0_iT1_T2_DpNS2_10kernel_argIT3_EE
.visible .entry _ZN3cub18CUB_300001_SM_10006detail9transform16transform_kernelINS2_10policy_hubILb1EN4cuda3std3__45tupleIJN6thrust24THRUST_300001_SM_1000_NS17counting_iteratorIiNSA_11use_defaultESC_SC_EEEEEE10policy1000Ei14escolhe_alunosNSA_6detail15normal_iteratorINSA_10device_ptrIiEEEEJSD_EEEvT0_iT1_T2_DpNS2_10kernel_argIT3_EE(
	.param .u32 _ZN3cub18CUB_300001_SM_10006detail9transform16transform_kernelINS2_10policy_hubILb1EN4cuda3std3__45tupleIJN6thrust24THRUST_300001_SM_1000_NS17counting_iteratorIiNSA_11use_defaultESC_SC_EEEEEE10policy1000Ei14escolhe_alunosNSA_6detail15normal_iteratorINSA_10device_ptrIiEEEEJSD_EEEvT0_iT1_T2_DpNS2_10kernel_argIT3_EE_param_0,
	.param .u32 _ZN3cub18CUB_300001_SM_10006detail9transform16transform_kernelINS2_10policy_hubILb1EN4cuda3std3__45tupleIJN6thrust24THRUST_300001_SM_1000_NS17counting_iteratorIiNSA_11use_defaultESC_SC_EEEEEE10policy1000Ei14escolhe_alunosNSA_6detail15normal_iteratorINSA_10device_ptrIiEEEEJSD_EEEvT0_iT1_T2_DpNS2_10kernel_argIT3_EE_param_1,
	.param .align 8 .b8 _ZN3cub18CUB_300001_SM_10006detail9transform16transform_kernelINS2_10policy_hubILb1EN4cuda3std3__45tupleIJN6thrust24THRUST_300001_SM_1000_NS17counting_iteratorIiNSA_11use_defaultESC_SC_EEEEEE10policy1000Ei14escolhe_alunosNSA_6detail15normal_iteratorINSA_10device_ptrIiEEEEJSD_EEEvT0_iT1_T2_DpNS2_10kernel_argIT3_EE_param_2[40],
	.param .align 8 .b8 _ZN3cub18CUB_300001_SM_10006detail9transform16transform_kernelINS2_10policy_hubILb1EN4cuda3std3__45tupleIJN6thrust24THRUST_300001_SM_1000_NS17counting_iteratorIiNSA_11use_defaultESC_SC_EEEEEE10policy1000Ei14escolhe_alunosNSA_6detail15normal_iteratorINSA_10device_ptrIiEEEEJSD_EEEvT0_iT1_T2_DpNS2_10kernel_argIT3_EE_param_3[8],
	.param .align 8 .b8 _ZN3cub18CUB_300001_SM_10006detail9transform16transform_kernelINS2_10policy_hubILb1EN4cuda3std3__45tupleIJN6thrust24THRUST_300001_SM_1000_NS17counting_iteratorIiNSA_11use_defaultESC_SC_EEEEEE10policy1000Ei14escolhe_alunosNSA_6detail15normal_iteratorINSA_10device_ptrIiEEEEJSD_EEEvT0_iT1_T2_DpNS2_10kernel_argIT3_EE_param_4[16]
)
.maxntid 128
{
	.reg .pred 	%p<93>;
	.reg .b16 	%rs<19>;
	.reg .b32 	%r<1160>;
	.reg .b64 	%rd<419>;
	.reg .b64 	%fd<51>;

	ld.param.u32 	%r5, [_ZN3cub18CUB_300001_SM_10006detail9transform16transform_kernelINS2_10policy_hubILb1EN4cuda3std3__45tupleIJN6thrust24THRUST_300001_SM_1000_NS17counting_iteratorIiNSA_11use_defaultESC_SC_EEEEEE10policy1000Ei14escolhe_alunosNSA_6detail15normal_iteratorINSA_10device_ptrIiEEEEJSD_EEEvT0_iT1_T2_DpNS2_10kernel_argIT3_EE_param_2+32];
	ld.param.u32 	%r184, [_ZN3cub18CUB_300001_SM_10006detail9transform16transform_kernelINS2_10policy_hubILb1EN4cuda3std3__45tupleIJN6thrust24THRUST_300001_SM_1000_NS17counting_iteratorIiNSA_11use_defaultESC_SC_EEEEEE10policy1000Ei14escolhe_alunosNSA_6detail15normal_iteratorINSA_10device_ptrIiEEEEJSD_EEEvT0_iT1_T2_DpNS2_10kernel_argIT3_EE_param_4];
	ld.param.u32 	%r185, [_ZN3cub18CUB_300001_SM_10006detail9transform16transform_kernelINS2_10policy_hubILb1EN4cuda3std3__45tupleIJN6thrust24THRUST_300001_SM_1000_NS17counting_iteratorIiNSA_11use_defaultESC_SC_EEEEEE10policy1000Ei14escolhe_alunosNSA_6detail15normal_iteratorINSA_10device_ptrIiEEEEJSD_EEEvT0_iT1_T2_DpNS2_10kernel_argIT3_EE_param_0];
	ld.param.u64 	%rd30, [_ZN3cub18CUB_300001_SM_10006detail9transform16transform_kernelINS2_10policy_hubILb1EN4cuda3std3__45tupleIJN6thrust24THRUST_300001_SM_1000_NS17counting_iteratorIiNSA_11use_defaultESC_SC_EEEEEE10policy1000Ei14escolhe_alunosNSA_6detail15normal_iteratorINSA_10device_ptrIiEEEEJSD_EEEvT0_iT1_T2_DpNS2_10kernel_argIT3_EE_param_3];
	ld.param.u64 	%rd31, [_ZN3cub18CUB_300001_SM_10006detail9transform16transform_kernelINS2_10policy_hubILb1EN4cuda3std3__45tupleIJN6thrust24THRUST_300001_SM_1000_NS17counting_iteratorIiNSA_11use_defaultESC_SC_EEEEEE10policy1000Ei14escolhe_alunosNSA_6detail15normal_iteratorINSA_10device_ptrIiEEEEJSD_EEEvT0_iT1_T2_DpNS2_10kernel_argIT3_EE_param_2+8];
	ld.param.u64 	%rd32, [_ZN3cub18CUB_300001_SM_10006detail9transform16transform_kernelINS2_10policy_hubILb1EN4cuda3std3__45tupleIJN6thrust24THRUST_300001_SM_1000_NS17counting_iteratorIiNSA_11use_defaultESC_SC_EEEEEE10policy1000Ei14escolhe_alunosNSA_6detail15normal_iteratorINSA_10device_ptrIiEEEEJSD_EEEvT0_iT1_T2_DpNS2_10kernel_argIT3_EE_param_2];
	ld.param.u32 	%r183, [_ZN3cub18CUB_300001_SM_10006detail9transform16transform_kernelINS2_10policy_hubILb1EN4cuda3std3__45tupleIJN6thrust24THRUST_300001_SM_1000_NS17counting_iteratorIiNSA_11use_defaultESC_SC_EEEEEE10policy1000Ei14escolhe_alunosNSA_6detail15normal_iteratorINSA_10device_ptrIiEEEEJSD_EEEvT0_iT1_T2_DpNS2_10kernel_argIT3_EE_param_1];
	ld.param.v2.u32 	{%r1, %r2}, [_ZN3cub18CUB_300001_SM_10006detail9transform16transform_kernelINS2_10policy_hubILb1EN4cuda3std3__45tupleIJN6thrust24THRUST_300001_SM_1000_NS17counting_iteratorIiNSA_11use_defaultESC_SC_EEEEEE10policy1000Ei14escolhe_alunosNSA_6detail15normal_iteratorINSA_10device_ptrIiEEEEJSD_EEEvT0_iT1_T2_DpNS2_10kernel_argIT3_EE_param_2+16];
	ld.param.v2.u32 	{%r3, %r4}, [_ZN3cub18CUB_300001_SM_10006detail9transform16transform_kernelINS2_10policy_hubILb1EN4cuda3std3__45tupleIJN6thrust24THRUST_300001_SM_1000_NS17counting_iteratorIiNSA_11use_defaultESC_SC_EEEEEE10policy1000Ei14escolhe_alunosNSA_6detail15normal_iteratorINSA_10device_ptrIiEEEEJSD_EEEvT0_iT1_T2_DpNS2_10kernel_argIT3_EE_param_2+24];
	cvta.to.global.u64 	%rd1, %rd32;
	cvta.to.global.u64 	%rd2, %rd31;
	cvta.to.global.u64 	%rd33, %rd30;
	shl.b32 	%r186, %r183, 7;
	mov.u32 	%r187, %ctaid.x;
	mul.lo.s32 	%r188, %r186, %r187;
	sub.s32 	%r189, %r185, %r188;
	min.s32 	%r6, %r186, %r189;
	add.s32 	%r7, %r184, %r188;
	mul.wide.s32 	%rd34, %r188, 4;
	add.s64 	%rd3, %rd33, %rd34;
	setp.gt.s32 	%p1, %r186, %r189;
	@%p1 bra 	$L__BB1_58;
	setp.lt.s32 	%p2, %r183, 1;
	@%p2 bra 	$L__BB1_110;
	mov.u32 	%r8, %tid.x;
	setp.lt.s32 	%p3, %r1, 1;
	cvt.rn.f64.s32 	%fd1, %r4;
	cvt.rn.f64.s32 	%fd5, %r5;
	add.f64 	%fd6, %fd5, 0d3FF0000000000000;
	sub.f64 	%fd2, %fd6, %fd1;
	@%p3 bra 	$L__BB1_52;
	add.s32 	%r9, %r1, -1;
	and.b32  	%r10, %r1, 3;
	and.b32  	%r11, %r1, 15;
	add.s32 	%r12, %r11, -1;
	and.b32  	%r13, %r1, 7;
	add.s32 	%r14, %r13, -1;
	and.b32  	%r15, %r1, 2147483644;
	and.b32  	%r16, %r1, 1;
	and.b32  	%r17, %r1, 2147483632;
	mov.b32 	%r1081, 0;
$L__BB1_4:
	shl.b32 	%r200, %r1081, 7;
	add.s32 	%r19, %r200, %r8;
	add.s32 	%r20, %r19, %r7;
	setp.eq.s32 	%p8, %r20, 0;
	mov.b64 	%rd412, 1;
	@%p8 bra 	$L__BB1_9;
	cvt.s64.s32 	%rd410, %r20;
	mov.b64 	%rd411, 48271;
	mov.b64 	%rd412, 1;
$L__BB1_6:
	and.b64  	%rd42, %rd410, 1;
	setp.eq.b64 	%p9, %rd42, 1;
	not.pred 	%p10, %p9;
	@%p10 bra 	$L__BB1_8;
	mul.lo.s64 	%rd43, %rd412, %rd411;
	mul.hi.u64 	%rd44, %rd43, 8589934597;
	sub.s64 	%rd45, %rd43, %rd44;
	shr.u64 	%rd46, %rd45, 1;
	add.s64 	%rd47, %rd46, %rd44;
	shr.u64 	%rd48, %rd47, 30;
	mul.lo.s64 	%rd49, %rd48, 2147483647;
	sub.s64 	%rd412, %rd43, %rd49;
$L__BB1_8:
	shr.u64 	%rd10, %rd410, 1;
	mul.lo.s64 	%rd50, %rd411, %rd411;
	mul.hi.u64 	%rd51, %rd50, -9223372032559808509;
	shr.u64 	%rd52, %rd51, 30;
	mul.lo.s64 	%rd53, %rd52, 2147483647;
	sub.s64 	%rd411, %rd50, %rd53;
	setp.gt.u64 	%p11, %rd410, 1;
	mov.u64 	%rd410, %rd10;
	@%p11 bra 	$L__BB1_6;
$L__BB1_9:
	setp.lt.u32 	%p12, %r9, 3;
	add.s32 	%r202, %r20, %r3;
	mul.hi.u32 	%r203, %r202, 3;
	sub.s32 	%r204, %r202, %r203;
	shr.u32 	%r205, %r204, 1;
	add.s32 	%r206, %r205, %r203;
	shr.u32 	%r207, %r206, 30;
	mul.lo.s32 	%r208, %r207, 2147483647;
	sub.s32 	%r209, %r202, %r208;
	max.u32 	%r210, %r209, 1;
	cvt.u64.u32 	%rd54, %r210;
	mul.lo.s64 	%rd55, %rd412, %rd54;
	mul.hi.u64 	%rd56, %rd55, 8589934597;
	sub.s64 	%rd57, %rd55, %rd56;
	shr.u64 	%rd58, %rd57, 1;
	add.s64 	%rd59, %rd58, %rd56;
	shr.u64 	%rd60, %rd59, 30;
	cvt.u32.u64 	%r211, %rd60;
	mov.b64 	%rd61, 2147483647;
	cvt.u32.u64 	%r212, %rd61;
	mul.lo.s32 	%r213, %r211, %r212;
	cvt.u32.u64 	%r214, %rd55;
	sub.s32 	%r1085, %r214, %r213;
	mul.lo.s32 	%r22, %r20, %r1;
	mov.b32 	%r1086, 0;
	@%p12 bra 	$L__BB1_12;
	mov.b32 	%r1082, 0;
$L__BB1_11:
	.pragma "nounroll";
	mul.hi.u32 	%r216, %r1085, -1131474031;
	shr.u32 	%r217, %r216, 15;
	mul.lo.s32 	%r218, %r217, 44488;
	sub.s32 	%r219, %r1085, %r218;
	mul.lo.s32 	%r220, %r219, 48271;
	mul.lo.s32 	%r221, %r217, 3399;
	setp.lt.u32 	%p13, %r220, %r221;
	xor.b32  	%r222, %r221, 2147483647;
	neg.s32 	%r223, %r221;
	selp.b32 	%r224, %r222, %r223, %p13;
	add.s32 	%r225, %r224, %r220;
	add.s32 	%r226, %r225, -1;
	cvt.rn.f64.u32 	%fd7, %r226;
	div.rn.f64 	%fd8, %fd7, 0d41DFFFFFFF800000;
	fma.rn.f64 	%fd9, %fd2, %fd8, %fd1;
	cvt.rzi.s32.f64 	%r227, %fd9;
	add.s32 	%r228, %r1082, %r22;
	mul.wide.s32 	%rd62, %r228, 4;
	add.s64 	%rd63, %rd2, %rd62;
	ld.global.u32 	%r229, [%rd63];
	add.s32 	%r230, %r227, %r22;
	mul.wide.s32 	%rd64, %r230, 4;
	add.s64 	%rd65, %rd2, %rd64;
	ld.global.u32 	%r231, [%rd65];
	st.global.u32 	[%rd63], %r231;
	st.global.u32 	[%rd65], %r229;
	mul.hi.u32 	%r232, %r225, -1131474031;
	shr.u32 	%r233, %r232, 15;
	mul.lo.s32 	%r234, %r233, 44488;
	sub.s32 	%r235, %r225, %r234;
	mul.lo.s32 	%r236, %r235, 48271;
	mul.lo.s32 	%r237, %r233, 3399;
	setp.lt.u32 	%p14, %r236, %r237;
	xor.b32  	%r238, %r237, 2147483647;
	neg.s32 	%r239, %r237;
	selp.b32 	%r240, %r238, %r239, %p14;
	add.s32 	%r241, %r240, %r236;
	add.s32 	%r242, %r241, -1;
	cvt.rn.f64.u32 	%fd10, %r242;
	div.rn.f64 	%fd11, %fd10, 0d41DFFFFFFF800000;
	fma.rn.f64 	%fd12, %fd2, %fd11, %fd1;
	cvt.rzi.s32.f64 	%r243, %fd12;
	ld.global.u32 	%r244, [%rd63+4];
	add.s32 	%r245, %r243, %r22;
	mul.wide.s32 	%rd66, %r245, 4;
	add.s64 	%rd67, %rd2, %rd66;
	ld.global.u32 	%r246, [%rd67];
	st.global.u32 	[%rd63+4], %r246;
	st.global.u32 	[%rd67], %r244;
	mul.hi.u32 	%r247, %r241, -1131474031;
	shr.u32 	%r248, %r247, 15;
	mul.lo.s32 	%r249, %r248, 44488;
	sub.s32 	%r250, %r241, %r249;
	mul.lo.s32 	%r251, %r250, 48271;
	mul.lo.s32 	%r252, %r248, 3399;
	setp.lt.u32 	%p15, %r251, %r252;
	xor.b32  	%r253, %r252, 2147483647;
	neg.s32 	%r254, %r252;
	selp.b32 	%r255, %r253, %r254, %p15;
	add.s32 	%r256, %r255, %r251;
	add.s32 	%r257, %r256, -1;
	cvt.rn.f64.u32 	%fd13, %r257;
	div.rn.f64 	%fd14, %fd13, 0d41DFFFFFFF800000;
	fma.rn.f64 	%fd15, %fd2, %fd14, %fd1;
	cvt.rzi.s32.f64 	%r258, %fd15;
	ld.global.u32 	%r259, [%rd63+8];
	add.s32 	%r260, %r258, %r22;
	mul.wide.s32 	%rd68, %r260, 4;
	add.s64 	%rd69, %rd2, %rd68;
	ld.global.u32 	%r261, [%rd69];
	st.global.u32 	[%rd63+8], %r261;
	st.global.u32 	[%rd69], %r259;
	mul.hi.u32 	%r262, %r256, -1131474031;
	shr.u32 	%r263, %r262, 15;
	mul.lo.s32 	%r264, %r263, 44488;
	sub.s32 	%r265, %r256, %r264;
	mul.lo.s32 	%r266, %r265, 48271;
	mul.lo.s32 	%r267, %r263, 3399;
	setp.lt.u32 	%p16, %r266, %r267;
	xor.b32  	%r268, %r267, 2147483647;
	neg.s32 	%r269, %r267;
	selp.b32 	%r270, %r268, %r269, %p16;
	add.s32 	%r1085, %r270, %r266;
	add.s32 	%r271, %r1085, -1;
	cvt.rn.f64.u32 	%fd16, %r271;
	div.rn.f64 	%fd17, %fd16, 0d41DFFFFFFF800000;
	fma.rn.f64 	%fd18, %fd2, %fd17, %fd1;
	cvt.rzi.s32.f64 	%r272, %fd18;
	ld.global.u32 	%r273, [%rd63+12];
	add.s32 	%r274, %r272, %r22;
	mul.wide.s32 	%rd70, %r274, 4;
	add.s64 	%rd71, %rd2, %rd70;
	ld.global.u32 	%r275, [%rd71];
	st.global.u32 	[%rd63+12], %r275;
	st.global.u32 	[%rd71], %r273;
	add.s32 	%r1082, %r1082, 4;
	setp.ne.s32 	%p17, %r1082, %r15;
	mov.u32 	%r1086, %r15;
	@%p17 bra 	$L__BB1_11;
$L__BB1_12:
	setp.eq.s32 	%p18, %r10, 0;
	@%p18 bra 	$L__BB1_17;
	setp.eq.s32 	%p19, %r10, 1;
	@%p19 bra 	$L__BB1_15;
	mul.hi.u32 	%r276, %r1085, -1131474031;
	shr.u32 	%r277, %r276, 15;
	mul.lo.s32 	%r278, %r277, 44488;
	sub.s32 	%r279, %r1085, %r278;
	mul.lo.s32 	%r280, %r279, 48271;
	mul.lo.s32 	%r281, %r277, 3399;
	setp.lt.u32 	%p20, %r280, %r281;
	xor.b32  	%r282, %r281, 2147483647;
	neg.s32 	%r283, %r281;
	selp.b32 	%r284, %r282, %r283, %p20;
	add.s32 	%r285, %r284, %r280;
	add.s32 	%r286, %r285, -1;
	cvt.rn.f64.u32 	%fd19, %r286;
	div.rn.f64 	%fd20, %fd19, 0d41DFFFFFFF800000;
	fma.rn.f64 	%fd21, %fd2, %fd20, %fd1;
	cvt.rzi.s32.f64 	%r287, %fd21;
	add.s32 	%r288, %r1086, %r22;
	mul.wide.s32 	%rd72, %r288, 4;
	add.s64 	%rd73, %rd2, %rd72;
	ld.global.u32 	%r289, [%rd73];
	add.s32 	%r290, %r287, %r22;
	mul.wide.s32 	%rd74, %r290, 4;
	add.s64 	%rd75, %rd2, %rd74;
	ld.global.u32 	%r291, [%rd75];
	st.global.u32 	[%rd73], %r291;
	st.global.u32 	[%rd75], %r289;
	mul.hi.u32 	%r292, %r285, -1131474031;
	shr.u32 	%r293, %r292, 15;
	mul.lo.s32 	%r294, %r293, 44488;
	sub.s32 	%r295, %r285, %r294;
	mul.lo.s32 	%r296, %r295, 48271;
	mul.lo.s32 	%r297, %r293, 3399;
	setp.lt.u32 	%p21, %r296, %r297;
	xor.b32  	%r298, %r297, 2147483647;
	neg.s32 	%r299, %r297;
	selp.b32 	%r300, %r298, %r299, %p21;
	add.s32 	%r1085, %r300, %r296;
	add.s32 	%r301, %r1085, -1;
	cvt.rn.f64.u32 	%fd22, %r301;
	div.rn.f64 	%fd23, %fd22, 0d41DFFFFFFF800000;
	fma.rn.f64 	%fd24, %fd2, %fd23, %fd1;
	cvt.rzi.s32.f64 	%r302, %fd24;
	ld.global.u32 	%r303, [%rd73+4];
	add.s32 	%r304, %r302, %r22;
	mul.wide.s32 	%rd76, %r304, 4;
	add.s64 	%rd77, %rd2, %rd76;
	ld.global.u32 	%r305, [%rd77];
	st.global.u32 	[%rd73+4], %r305;
	st.global.u32 	[%rd77], %r303;
	add.s32 	%r1086, %r1086, 2;
$L__BB1_15:
	setp.eq.s32 	%p22, %r16, 0;
	@%p22 bra 	$L__BB1_17;
	mul.hi.u32 	%r306, %r1085, -1131474031;
	shr.u32 	%r307, %r306, 15;
	mul.lo.s32 	%r308, %r307, 44488;
	sub.s32 	%r309, %r1085, %r308;
	mul.lo.s32 	%r310, %r309, 48271;
	mul.lo.s32 	%r311, %r307, 3399;
	setp.lt.u32 	%p23, %r310, %r311;
	xor.b32  	%r312, %r311, 2147483647;
	neg.s32 	%r313, %r311;
	selp.b32 	%r314, %r312, %r313, %p23;
	add.s32 	%r315, %r314, %r310;
	add.s32 	%r316, %r315, -1;
	cvt.rn.f64.u32 	%fd25, %r316;
	div.rn.f64 	%fd26, %fd25, 0d41DFFFFFFF800000;
	fma.rn.f64 	%fd27, %fd2, %fd26, %fd1;
	cvt.rzi.s32.f64 	%r317, %fd27;
	add.s32 	%r318, %r1086, %r22;
	mul.wide.s32 	%rd78, %r318, 4;
	add.s64 	%rd79, %rd2, %rd78;
	ld.global.u32 	%r319, [%rd79];
	add.s32 	%r320, %r317, %r22;
	mul.wide.s32 	%rd80, %r320, 4;
	add.s64 	%rd81, %rd2, %rd80;
	ld.global.u32 	%r321, [%rd81];
	st.global.u32 	[%rd79], %r321;
	st.global.u32 	[%rd81], %r319;
$L__BB1_17:
	setp.lt.u32 	%p24, %r9, 15;
	mov.b32 	%r1116, 0;
	mov.u32 	%r1095, %r1116;
	@%p24 bra 	$L__BB1_20;
	mov.b32 	%r1116, 0;
	mov.u32 	%r1089, %r1116;
$L__BB1_19:
	.pragma "nounroll";
	mul.lo.s32 	%r325, %r1089, %r2;
	add.s32 	%r326, %r1089, %r22;
	mul.wide.s32 	%rd82, %r326, 4;
	add.s64 	%rd83, %rd2, %rd82;
	ld.global.u32 	%r327, [%rd83];
	add.s32 	%r328, %r327, %r325;
	mul.wide.s32 	%rd84, %r328, 4;
	add.s64 	%rd85, %rd1, %rd84;
	ld.global.u32 	%r329, [%rd85];
	add.s32 	%r330, %r329, %r1116;
	add.s32 	%r331, %r325, %r2;
	ld.global.u32 	%r332, [%rd83+4];
	add.s32 	%r333, %r332, %r331;
	mul.wide.s32 	%rd86, %r333, 4;
	add.s64 	%rd87, %rd1, %rd86;
	ld.global.u32 	%r334, [%rd87];
	add.s32 	%r335, %r334, %r330;
	add.s32 	%r336, %r331, %r2;
	ld.global.u32 	%r337, [%rd83+8];
	add.s32 	%r338, %r337, %r336;
	mul.wide.s32 	%rd88, %r338, 4;
	add.s64 	%rd89, %rd1, %rd88;
	ld.global.u32 	%r339, [%rd89];
	add.s32 	%r340, %r339, %r335;
	add.s32 	%r341, %r336, %r2;
	ld.global.u32 	%r342, [%rd83+12];
	add.s32 	%r343, %r342, %r341;
	mul.wide.s32 	%rd90, %r343, 4;
	add.s64 	%rd91, %rd1, %rd90;
	ld.global.u32 	%r344, [%rd91];
	add.s32 	%r345, %r344, %r340;
	add.s32 	%r346, %r341, %r2;
	ld.global.u32 	%r347, [%rd83+16];
	add.s32 	%r348, %r347, %r346;
	mul.wide.s32 	%rd92, %r348, 4;
	add.s64 	%rd93, %rd1, %rd92;
	ld.global.u32 	%r349, [%rd93];
	add.s32 	%r350, %r349, %r345;
	add.s32 	%r351, %r346, %r2;
	ld.global.u32 	%r352, [%rd83+20];
	add.s32 	%r353, %r352, %r351;
	mul.wide.s32 	%rd94, %r353, 4;
	add.s64 	%rd95, %rd1, %rd94;
	ld.global.u32 	%r354, [%rd95];
	add.s32 	%r355, %r354, %r350;
	add.s32 	%r356, %r351, %r2;
	ld.global.u32 	%r357, [%rd83+24];
	add.s32 	%r358, %r357, %r356;
	mul.wide.s32 	%rd96, %r358, 4;
	add.s64 	%rd97, %rd1, %rd96;
	ld.global.u32 	%r359, [%rd97];
	add.s32 	%r360, %r359, %r355;
	add.s32 	%r361, %r356, %r2;
	ld.global.u32 	%r362, [%rd83+28];
	add.s32 	%r363, %r362, %r361;
	mul.wide.s32 	%rd98, %r363, 4;
	add.s64 	%rd99, %rd1, %rd98;
	ld.global.u32 	%r364, [%rd99];
	add.s32 	%r365, %r364, %r360;
	add.s32 	%r366, %r361, %r2;
	ld.global.u32 	%r367, [%rd83+32];
	add.s32 	%r368, %r367, %r366;
	mul.wide.s32 	%rd100, %r368, 4;
	add.s64 	%rd101, %rd1, %rd100;
	ld.global.u32 	%r369, [%rd101];
	add.s32 	%r370, %r369, %r365;
	add.s32 	%r371, %r366, %r2;
	ld.global.u32 	%r372, [%rd83+36];
	add.s32 	%r373, %r372, %r371;
	mul.wide.s32 	%rd102, %r373, 4;
	add.s64 	%rd103, %rd1, %rd102;
	ld.global.u32 	%r374, [%rd103];
	add.s32 	%r375, %r374, %r370;
	add.s32 	%r376, %r371, %r2;
	ld.global.u32 	%r377, [%rd83+40];
	add.s32 	%r378, %r377, %r376;
	mul.wide.s32 	%rd104, %r378, 4;
	add.s64 	%rd105, %rd1, %rd104;
	ld.global.u32 	%r379, [%rd105];
	add.s32 	%r380, %r379, %r375;
	add.s32 	%r381, %r376, %r2;
	ld.global.u32 	%r382, [%rd83+44];
	add.s32 	%r383, %r382, %r381;
	mul.wide.s32 	%rd106, %r383, 4;
	add.s64 	%rd107, %rd1, %rd106;
	ld.global.u32 	%r384, [%rd107];
	add.s32 	%r385, %r384, %r380;
	add.s32 	%r386, %r381, %r2;
	ld.global.u32 	%r387, [%rd83+48];
	add.s32 	%r388, %r387, %r386;
	mul.wide.s32 	%rd108, %r388, 4;
	add.s64 	%rd109, %rd1, %rd108;
	ld.global.u32 	%r389, [%rd109];
	add.s32 	%r390, %r389, %r385;
	add.s32 	%r391, %r386, %r2;
	ld.global.u32 	%r392, [%rd83+52];
	add.s32 	%r393, %r392, %r391;
	mul.wide.s32 	%rd110, %r393, 4;
	add.s64 	%rd111, %rd1, %rd110;
	ld.global.u32 	%r394, [%rd111];
	add.s32 	%r395, %r394, %r390;
	add.s32 	%r396, %r391, %r2;
	ld.global.u32 	%r397, [%rd83+56];
	add.s32 	%r398, %r397, %r396;
	mul.wide.s32 	%rd112, %r398, 4;
	add.s64 	%rd113, %rd1, %rd112;
	ld.global.u32 	%r399, [%rd113];
	add.s32 	%r400, %r399, %r395;
	add.s32 	%r401, %r396, %r2;
	ld.global.u32 	%r402, [%rd83+60];
	add.s32 	%r403, %r402, %r401;
	mul.wide.s32 	%rd114, %r403, 4;
	add.s64 	%rd115, %rd1, %rd114;
	ld.global.u32 	%r404, [%rd115];
	add.s32 	%r1116, %r404, %r400;
	add.s32 	%r1089, %r1089, 16;
	setp.ne.s32 	%p25, %r1089, %r17;
	mov.u32 	%r1095, %r17;
	@%p25 bra 	$L__BB1_19;
$L__BB1_20:
	setp.eq.s32 	%p26, %r11, 0;
	@%p26 bra 	$L__BB1_30;
	setp.lt.u32 	%p27, %r12, 7;
	@%p27 bra 	$L__BB1_23;
	mul.lo.s32 	%r406, %r1095, %r2;
	add.s32 	%r407, %r1095, %r22;
	mul.wide.s32 	%rd116, %r407, 4;
	add.s64 	%rd117, %rd2, %rd116;
	ld.global.u32 	%r408, [%rd117];
	add.s32 	%r409, %r408, %r406;
	mul.wide.s32 	%rd118, %r409, 4;
	add.s64 	%rd119, %rd1, %rd118;
	ld.global.u32 	%r410, [%rd119];
	add.s32 	%r411, %r410, %r1116;
	add.s32 	%r412, %r406, %r2;
	ld.global.u32 	%r413, [%rd117+4];
	add.s32 	%r414, %r413, %r412;
	mul.wide.s32 	%rd120, %r414, 4;
	add.s64 	%rd121, %rd1, %rd120;
	ld.global.u32 	%r415, [%rd121];
	add.s32 	%r416, %r415, %r411;
	add.s32 	%r417, %r412, %r2;
	ld.global.u32 	%r418, [%rd117+8];
	add.s32 	%r419, %r418, %r417;
	mul.wide.s32 	%rd122, %r419, 4;
	add.s64 	%rd123, %rd1, %rd122;
	ld.global.u32 	%r420, [%rd123];
	add.s32 	%r421, %r420, %r416;
	add.s32 	%r422, %r417, %r2;
	ld.global.u32 	%r423, [%rd117+12];
	add.s32 	%r424, %r423, %r422;
	mul.wide.s32 	%rd124, %r424, 4;
	add.s64 	%rd125, %rd1, %rd124;
	ld.global.u32 	%r425, [%rd125];
	add.s32 	%r426, %r425, %r421;
	add.s32 	%r427, %r422, %r2;
	ld.global.u32 	%r428, [%rd117+16];
	add.s32 	%r429, %r428, %r427;
	mul.wide.s32 	%rd126, %r429, 4;
	add.s64 	%rd127, %rd1, %rd126;
	ld.global.u32 	%r430, [%rd127];
	add.s32 	%r431, %r430, %r426;
	add.s32 	%r432, %r427, %r2;
	ld.global.u32 	%r433, [%rd117+20];
	add.s32 	%r434, %r433, %r432;
	mul.wide.s32 	%rd128, %r434, 4;
	add.s64 	%rd129, %rd1, %rd128;
	ld.global.u32 	%r435, [%rd129];
	add.s32 	%r436, %r435, %r431;
	add.s32 	%r437, %r432, %r2;
	ld.global.u32 	%r438, [%rd117+24];
	add.s32 	%r439, %r438, %r437;
	mul.wide.s32 	%rd130, %r439, 4;
	add.s64 	%rd131, %rd1, %rd130;
	ld.global.u32 	%r440, [%rd131];
	add.s32 	%r441, %r440, %r436;
	add.s32 	%r442, %r437, %r2;
	ld.global.u32 	%r443, [%rd117+28];
	add.s32 	%r444, %r443, %r442;
	mul.wide.s32 	%rd132, %r444, 4;
	add.s64 	%rd133, %rd1, %rd132;
	ld.global.u32 	%r445, [%rd133];
	add.s32 	%r1116, %r445, %r441;
	add.s32 	%r1095, %r1095, 8;
$L__BB1_23:
	setp.eq.s32 	%p28, %r13, 0;
	@%p28 bra 	$L__BB1_30;
	setp.lt.u32 	%p29, %r14, 3;
	@%p29 bra 	$L__BB1_26;
	mul.lo.s32 	%r447, %r1095, %r2;
	add.s32 	%r448, %r1095, %r22;
	mul.wide.s32 	%rd134, %r448, 4;
	add.s64 	%rd135, %rd2, %rd134;
	ld.global.u32 	%r449, [%rd135];
	add.s32 	%r450, %r449, %r447;
	mul.wide.s32 	%rd136, %r450, 4;
	add.s64 	%rd137, %rd1, %rd136;
	ld.global.u32 	%r451, [%rd137];
	add.s32 	%r452, %r451, %r1116;
	add.s32 	%r453, %r447, %r2;
	ld.global.u32 	%r454, [%rd135+4];
	add.s32 	%r455, %r454, %r453;
	mul.wide.s32 	%rd138, %r455, 4;
	add.s64 	%rd139, %rd1, %rd138;
	ld.global.u32 	%r456, [%rd139];
	add.s32 	%r457, %r456, %r452;
	add.s32 	%r458, %r453, %r2;
	ld.global.u32 	%r459, [%rd135+8];
	add.s32 	%r460, %r459, %r458;
	mul.wide.s32 	%rd140, %r460, 4;
	add.s64 	%rd141, %rd1, %rd140;
	ld.global.u32 	%r461, [%rd141];
	add.s32 	%r462, %r461, %r457;
	add.s32 	%r463, %r458, %r2;
	ld.global.u32 	%r464, [%rd135+12];
	add.s32 	%r465, %r464, %r463;
	mul.wide.s32 	%rd142, %r465, 4;
	add.s64 	%rd143, %rd1, %rd142;
	ld.global.u32 	%r466, [%rd143];
	add.s32 	%r1116, %r466, %r462;
	add.s32 	%r1095, %r1095, 4;
$L__BB1_26:
	setp.eq.s32 	%p30, %r10, 0;
	@%p30 bra 	$L__BB1_30;
	setp.eq.s32 	%p31, %r10, 1;
	mul.lo.s32 	%r50, %r1095, %r2;
	add.s32 	%r467, %r1095, %r22;
	mul.wide.s32 	%rd144, %r467, 4;
	add.s64 	%rd13, %rd2, %rd144;
	ld.global.u32 	%r468, [%rd13];
	add.s32 	%r469, %r468, %r50;
	mul.wide.s32 	%rd145, %r469, 4;
	add.s64 	%rd146, %rd1, %rd145;
	ld.global.u32 	%r470, [%rd146];
	add.s32 	%r1116, %r470, %r1116;
	@%p31 bra 	$L__BB1_30;
	setp.eq.s32 	%p32, %r10, 2;
	add.s32 	%r52, %r50, %r2;
	ld.global.u32 	%r471, [%rd13+4];
	add.s32 	%r472, %r471, %r52;
	mul.wide.s32 	%rd147, %r472, 4;
	add.s64 	%rd148, %rd1, %rd147;
	ld.global.u32 	%r473, [%rd148];
	add.s32 	%r1116, %r473, %r1116;
	@%p32 bra 	$L__BB1_30;
	add.s32 	%r474, %r52, %r2;
	ld.global.u32 	%r475, [%rd13+8];
	add.s32 	%r476, %r475, %r474;
	mul.wide.s32 	%rd149, %r476, 4;
	add.s64 	%rd150, %rd1, %rd149;
	ld.global.u32 	%r477, [%rd150];
	add.s32 	%r1116, %r477, %r1116;
$L__BB1_30:
	mov.b16 	%rs15, 0;
	mov.b32 	%r1101, 0;
$L__BB1_31:
	add.s32 	%r480, %r1101, %r22;
	mul.wide.s32 	%rd151, %r480, 4;
	add.s64 	%rd14, %rd2, %rd151;
	mov.b32 	%r1103, 0;
$L__BB1_32:
	mov.u16 	%rs2, %rs15;
	mov.u32 	%r60, %r1116;
	setp.le.u32 	%p33, %r1103, %r1101;
	@%p33 bra 	$L__BB1_48;
	setp.lt.u32 	%p34, %r9, 15;
	ld.global.u32 	%r61, [%rd14];
	add.s32 	%r483, %r1103, %r22;
	mul.wide.s32 	%rd152, %r483, 4;
	add.s64 	%rd15, %rd2, %rd152;
	ld.global.u32 	%r484, [%rd15];
	st.global.u32 	[%rd14], %r484;
	st.global.u32 	[%rd15], %r61;
	mov.b32 	%r1111, 0;
	mov.u32 	%r1116, %r1111;
	@%p34 bra 	$L__BB1_36;
	mov.b32 	%r1105, 0;
	mov.u32 	%r1116, %r1105;
$L__BB1_35:
	.pragma "nounroll";
	mul.lo.s32 	%r486, %r1105, %r2;
	add.s32 	%r487, %r1105, %r22;
	mul.wide.s32 	%rd153, %r487, 4;
	add.s64 	%rd154, %rd2, %rd153;
	ld.global.u32 	%r488, [%rd154];
	add.s32 	%r489, %r488, %r486;
	mul.wide.s32 	%rd155, %r489, 4;
	add.s64 	%rd156, %rd1, %rd155;
	ld.global.u32 	%r490, [%rd156];
	add.s32 	%r491, %r490, %r1116;
	add.s32 	%r492, %r486, %r2;
	ld.global.u32 	%r493, [%rd154+4];
	add.s32 	%r494, %r493, %r492;
	mul.wide.s32 	%rd157, %r494, 4;
	add.s64 	%rd158, %rd1, %rd157;
	ld.global.u32 	%r495, [%rd158];
	add.s32 	%r496, %r495, %r491;
	add.s32 	%r497, %r492, %r2;
	ld.global.u32 	%r498, [%rd154+8];
	add.s32 	%r499, %r498, %r497;
	mul.wide.s32 	%rd159, %r499, 4;
	add.s64 	%rd160, %rd1, %rd159;
	ld.global.u32 	%r500, [%rd160];
	add.s32 	%r501, %r500, %r496;
	add.s32 	%r502, %r497, %r2;
	ld.global.u32 	%r503, [%rd154+12];
	add.s32 	%r504, %r503, %r502;
	mul.wide.s32 	%rd161, %r504, 4;
	add.s64 	%rd162, %rd1, %rd161;
	ld.global.u32 	%r505, [%rd162];
	add.s32 	%r506, %r505, %r501;
	add.s32 	%r507, %r502, %r2;
	ld.global.u32 	%r508, [%rd154+16];
	add.s32 	%r509, %r508, %r507;
	mul.wide.s32 	%rd163, %r509, 4;
	add.s64 	%rd164, %rd1, %rd163;
	ld.global.u32 	%r510, [%rd164];
	add.s32 	%r511, %r510, %r506;
	add.s32 	%r512, %r507, %r2;
	ld.global.u32 	%r513, [%rd154+20];
	add.s32 	%r514, %r513, %r512;
	mul.wide.s32 	%rd165, %r514, 4;
	add.s64 	%rd166, %rd1, %rd165;
	ld.global.u32 	%r515, [%rd166];
	add.s32 	%r516, %r515, %r511;
	add.s32 	%r517, %r512, %r2;
	ld.global.u32 	%r518, [%rd154+24];
	add.s32 	%r519, %r518, %r517;
	mul.wide.s32 	%rd167, %r519, 4;
	add.s64 	%rd168, %rd1, %rd167;
	ld.global.u32 	%r520, [%rd168];
	add.s32 	%r521, %r520, %r516;
	add.s32 	%r522, %r517, %r2;
	ld.global.u32 	%r523, [%rd154+28];
	add.s32 	%r524, %r523, %r522;
	mul.wide.s32 	%rd169, %r524, 4;
	add.s64 	%rd170, %rd1, %rd169;
	ld.global.u32 	%r525, [%rd170];
	add.s32 	%r526, %r525, %r521;
	add.s32 	%r527, %r522, %r2;
	ld.global.u32 	%r528, [%rd154+32];
	add.s32 	%r529, %r528, %r527;
	mul.wide.s32 	%rd171, %r529, 4;
	add.s64 	%rd172, %rd1, %rd171;
	ld.global.u32 	%r530, [%rd172];
	add.s32 	%r531, %r530, %r526;
	add.s32 	%r532, %r527, %r2;
	ld.global.u32 	%r533, [%rd154+36];
	add.s32 	%r534, %r533, %r532;
	mul.wide.s32 	%rd173, %r534, 4;
	add.s64 	%rd174, %rd1, %rd173;
	ld.global.u32 	%r535, [%rd174];
	add.s32 	%r536, %r535, %r531;
	add.s32 	%r537, %r532, %r2;
	ld.global.u32 	%r538, [%rd154+40];
	add.s32 	%r539, %r538, %r537;
	mul.wide.s32 	%rd175, %r539, 4;
	add.s64 	%rd176, %rd1, %rd175;
	ld.global.u32 	%r540, [%rd176];
	add.s32 	%r541, %r540, %r536;
	add.s32 	%r542, %r537, %r2;
	ld.global.u32 	%r543, [%rd154+44];
	add.s32 	%r544, %r543, %r542;
	mul.wide.s32 	%rd177, %r544, 4;
	add.s64 	%rd178, %rd1, %rd177;
	ld.global.u32 	%r545, [%rd178];
	add.s32 	%r546, %r545, %r541;
	add.s32 	%r547, %r542, %r2;
	ld.global.u32 	%r548, [%rd154+48];
	add.s32 	%r549, %r548, %r547;
	mul.wide.s32 	%rd179, %r549, 4;
	add.s64 	%rd180, %rd1, %rd179;
	ld.global.u32 	%r550, [%rd180];
	add.s32 	%r551, %r550, %r546;
	add.s32 	%r552, %r547, %r2;
	ld.global.u32 	%r553, [%rd154+52];
	add.s32 	%r554, %r553, %r552;
	mul.wide.s32 	%rd181, %r554, 4;
	add.s64 	%rd182, %rd1, %rd181;
	ld.global.u32 	%r555, [%rd182];
	add.s32 	%r556, %r555, %r551;
	add.s32 	%r557, %r552, %r2;
	ld.global.u32 	%r558, [%rd154+56];
	add.s32 	%r559, %r558, %r557;
	mul.wide.s32 	%rd183, %r559, 4;
	add.s64 	%rd184, %rd1, %rd183;
	ld.global.u32 	%r560, [%rd184];
	add.s32 	%r561, %r560, %r556;
	add.s32 	%r562, %r557, %r2;
	ld.global.u32 	%r563, [%rd154+60];
	add.s32 	%r564, %r563, %r562;
	mul.wide.s32 	%rd185, %r564, 4;
	add.s64 	%rd186, %rd1, %rd185;
	ld.global.u32 	%r565, [%rd186];
	add.s32 	%r1116, %r565, %r561;
	add.s32 	%r1105, %r1105, 16;
	setp.ne.s32 	%p35, %r1105, %r17;
	mov.u32 	%r1111, %r17;
	@%p35 bra 	$L__BB1_35;
$L__BB1_36:
	setp.eq.s32 	%p36, %r11, 0;
	@%p36 bra 	$L__BB1_46;
	setp.lt.u32 	%p37, %r12, 7;
	@%p37 bra 	$L__BB1_39;
	mul.lo.s32 	%r567, %r1111, %r2;
	add.s32 	%r568, %r1111, %r22;
	mul.wide.s32 	%rd187, %r568, 4;
	add.s64 	%rd188, %rd2, %rd187;
	ld.global.u32 	%r569, [%rd188];
	add.s32 	%r570, %r569, %r567;
	mul.wide.s32 	%rd189, %r570, 4;
	add.s64 	%rd190, %rd1, %rd189;
	ld.global.u32 	%r571, [%rd190];
	add.s32 	%r572, %r571, %r1116;
	add.s32 	%r573, %r567, %r2;
	ld.global.u32 	%r574, [%rd188+4];
	add.s32 	%r575, %r574, %r573;
	mul.wide.s32 	%rd191, %r575, 4;
	add.s64 	%rd192, %rd1, %rd191;
	ld.global.u32 	%r576, [%rd192];
	add.s32 	%r577, %r576, %r572;
	add.s32 	%r578, %r573, %r2;
	ld.global.u32 	%r579, [%rd188+8];
	add.s32 	%r580, %r579, %r578;
	mul.wide.s32 	%rd193, %r580, 4;
	add.s64 	%rd194, %rd1, %rd193;
	ld.global.u32 	%r581, [%rd194];
	add.s32 	%r582, %r581, %r577;
	add.s32 	%r583, %r578, %r2;
	ld.global.u32 	%r584, [%rd188+12];
	add.s32 	%r585, %r584, %r583;
	mul.wide.s32 	%rd195, %r585, 4;
	add.s64 	%rd196, %rd1, %rd195;
	ld.global.u32 	%r586, [%rd196];
	add.s32 	%r587, %r586, %r582;
	add.s32 	%r588, %r583, %r2;
	ld.global.u32 	%r589, [%rd188+16];
	add.s32 	%r590, %r589, %r588;
	mul.wide.s32 	%rd197, %r590, 4;
	add.s64 	%rd198, %rd1, %rd197;
	ld.global.u32 	%r591, [%rd198];
	add.s32 	%r592, %r591, %r587;
	add.s32 	%r593, %r588, %r2;
	ld.global.u32 	%r594, [%rd188+20];
	add.s32 	%r595, %r594, %r593;
	mul.wide.s32 	%rd199, %r595, 4;
	add.s64 	%rd200, %rd1, %rd199;
	ld.global.u32 	%r596, [%rd200];
	add.s32 	%r597, %r596, %r592;
	add.s32 	%r598, %r593, %r2;
	ld.global.u32 	%r599, [%rd188+24];
	add.s32 	%r600, %r599, %r598;
	mul.wide.s32 	%rd201, %r600, 4;
	add.s64 	%rd202, %rd1, %rd201;
	ld.global.u32 	%r601, [%rd202];
	add.s32 	%r602, %r601, %r597;
	add.s32 	%r603, %r598, %r2;
	ld.global.u32 	%r604, [%rd188+28];
	add.s32 	%r605, %r604, %r603;
	mul.wide.s32 	%rd203, %r605, 4;
	add.s64 	%rd204, %rd1, %rd203;
	ld.global.u32 	%r606, [%rd204];
	add.s32 	%r1116, %r606, %r602;
	add.s32 	%r1111, %r1111, 8;
$L__BB1_39:
	setp.eq.s32 	%p38, %r13, 0;
	@%p38 bra 	$L__BB1_46;
	setp.lt.u32 	%p39, %r14, 3;
	@%p39 bra 	$L__BB1_42;
	mul.lo.s32 	%r608, %r1111, %r2;
	add.s32 	%r609, %r1111, %r22;
	mul.wide.s32 	%rd205, %r609, 4;
	add.s64 	%rd206, %rd2, %rd205;
	ld.global.u32 	%r610, [%rd206];
	add.s32 	%r611, %r610, %r608;
	mul.wide.s32 	%rd207, %r611, 4;
	add.s64 	%rd208, %rd1, %rd207;
	ld.global.u32 	%r612, [%rd208];
	add.s32 	%r613, %r612, %r1116;
	add.s32 	%r614, %r608, %r2;
	ld.global.u32 	%r615, [%rd206+4];
	add.s32 	%r616, %r615, %r614;
	mul.wide.s32 	%rd209, %r616, 4;
	add.s64 	%rd210, %rd1, %rd209;
	ld.global.u32 	%r617, [%rd210];
	add.s32 	%r618, %r617, %r613;
	add.s32 	%r619, %r614, %r2;
	ld.global.u32 	%r620, [%rd206+8];
	add.s32 	%r621, %r620, %r619;
	mul.wide.s32 	%rd211, %r621, 4;
	add.s64 	%rd212, %rd1, %rd211;
	ld.global.u32 	%r622, [%rd212];
	add.s32 	%r623, %r622, %r618;
	add.s32 	%r624, %r619, %r2;
	ld.global.u32 	%r625, [%rd206+12];
	add.s32 	%r626, %r625, %r624;
	mul.wide.s32 	%rd213, %r626, 4;
	add.s64 	%rd214, %rd1, %rd213;
	ld.global.u32 	%r627, [%rd214];
	add.s32 	%r1116, %r627, %r623;
	add.s32 	%r1111, %r1111, 4;
$L__BB1_42:
	setp.eq.s32 	%p40, %r10, 0;
	@%p40 bra 	$L__BB1_46;
	setp.eq.s32 	%p41, %r10, 1;
	mul.lo.s32 	%r79, %r1111, %r2;
	add.s32 	%r628, %r1111, %r22;
	mul.wide.s32 	%rd215, %r628, 4;
	add.s64 	%rd16, %rd2, %rd215;
	ld.global.u32 	%r629, [%rd16];
	add.s32 	%r630, %r629, %r79;
	mul.wide.s32 	%rd216, %r630, 4;
	add.s64 	%rd217, %rd1, %rd216;
	ld.global.u32 	%r631, [%rd217];
	add.s32 	%r1116, %r631, %r1116;
	@%p41 bra 	$L__BB1_46;
	setp.eq.s32 	%p42, %r10, 2;
	add.s32 	%r81, %r79, %r2;
	ld.global.u32 	%r632, [%rd16+4];
	add.s32 	%r633, %r632, %r81;
	mul.wide.s32 	%rd218, %r633, 4;
	add.s64 	%rd219, %rd1, %rd218;
	ld.global.u32 	%r634, [%rd219];
	add.s32 	%r1116, %r634, %r1116;
	@%p42 bra 	$L__BB1_46;
	add.s32 	%r635, %r81, %r2;
	ld.global.u32 	%r636, [%rd16+8];
	add.s32 	%r637, %r636, %r635;
	mul.wide.s32 	%rd220, %r637, 4;
	add.s64 	%rd221, %rd1, %rd220;
	ld.global.u32 	%r638, [%rd221];
	add.s32 	%r1116, %r638, %r1116;
$L__BB1_46:
	setp.gt.s32 	%p43, %r1116, %r60;
	mov.b16 	%rs15, 1;
	@%p43 bra 	$L__BB1_48;
	ld.global.u32 	%r639, [%rd14];
	st.global.u32 	[%rd14], %r61;
	st.global.u32 	[%rd15], %r639;
	mov.u16 	%rs15, %rs2;
	mov.u32 	%r1116, %r60;
$L__BB1_48:
	add.s32 	%r1103, %r1103, 1;
	setp.ne.s32 	%p44, %r1103, %r1;
	@%p44 bra 	$L__BB1_32;
	add.s32 	%r1101, %r1101, 1;
	setp.ne.s32 	%p45, %r1101, %r1;
	@%p45 bra 	$L__BB1_31;
	and.b16  	%rs9, %rs15, 255;
	setp.ne.s16 	%p46, %rs9, 0;
	@%p46 bra 	$L__BB1_30;
	mul.wide.s32 	%rd222, %r19, 4;
	add.s64 	%rd223, %rd3, %rd222;
	st.global.u32 	[%rd223], %r1116;
	add.s32 	%r1081, %r1081, 1;
	setp.eq.s32 	%p47, %r1081, %r183;
	@%p47 bra 	$L__BB1_110;
	bra.uni 	$L__BB1_4;
$L__BB1_52:
	and.b32  	%r89, %r183, 3;
	setp.lt.u32 	%p4, %r183, 4;
	mov.b32 	%r1157, 0;
	@%p4 bra 	$L__BB1_55;
	and.b32  	%r1157, %r183, 2147483644;
	mov.b32 	%r1118, 0;
$L__BB1_54:
	shl.b32 	%r192, %r1118, 7;
	add.s32 	%r193, %r192, %r8;
	mul.wide.s32 	%rd35, %r193, 4;
	add.s64 	%rd36, %rd3, %rd35;
	mov.b32 	%r194, 0;
	st.global.u32 	[%rd36], %r194;
	st.global.u32 	[%rd36+512], %r194;
	st.global.u32 	[%rd36+1024], %r194;
	st.global.u32 	[%rd36+1536], %r194;
	add.s32 	%r1118, %r1118, 4;
	setp.eq.s32 	%p5, %r1118, %r1157;
	@%p5 bra 	$L__BB1_55;
	bra.uni 	$L__BB1_54;
$L__BB1_55:
	setp.eq.s32 	%p6, %r89, 0;
	@%p6 bra 	$L__BB1_110;
	mov.b32 	%r1159, 0;
$L__BB1_57:
	.pragma "nounroll";
	shl.b32 	%r196, %r1157, 7;
	add.s32 	%r197, %r196, %r8;
	mul.wide.s32 	%rd37, %r197, 4;
	add.s64 	%rd38, %rd3, %rd37;
	mov.b32 	%r198, 0;
	st.global.u32 	[%rd38], %r198;
	add.s32 	%r1157, %r1157, 1;
	add.s32 	%r1159, %r1159, 1;
	setp.ne.s32 	%p7, %r1159, %r89;
	@%p7 bra 	$L__BB1_57;
	bra.uni 	$L__BB1_110;
$L__BB1_58:
	setp.lt.s32 	%p48, %r183, 1;
	@%p48 bra 	$L__BB1_110;
	mov.u32 	%r91, %tid.x;
	cvt.rn.f64.s32 	%fd3, %r4;
	cvt.rn.f64.s32 	%fd28, %r5;
	add.f64 	%fd29, %fd28, 0d3FF0000000000000;
	sub.f64 	%fd4, %fd29, %fd3;
	add.s32 	%r92, %r1, -1;
	and.b32  	%r93, %r1, 3;
	and.b32  	%r94, %r1, 15;
	add.s32 	%r95, %r94, -1;
	and.b32  	%r96, %r1, 7;
	add.s32 	%r97, %r96, -1;
	and.b32  	%r98, %r1, 2147483644;
	and.b32  	%r99, %r1, 2147483632;
	neg.s32 	%r100, %r98;
	mov.b32 	%r1119, 0;
$L__BB1_60:
	shl.b32 	%r641, %r1119, 7;
	add.s32 	%r104, %r641, %r91;
	setp.ge.s32 	%p49, %r104, %r6;
	@%p49 bra 	$L__BB1_109;
	add.s32 	%r105, %r104, %r7;
	setp.eq.s32 	%p50, %r105, 0;
	mov.b64 	%rd417, 1;
	@%p50 bra 	$L__BB1_66;
	cvt.s64.s32 	%rd415, %r105;
	mov.b64 	%rd416, 48271;
	mov.b64 	%rd417, 1;
$L__BB1_63:
	and.b64  	%rd227, %rd415, 1;
	setp.eq.b64 	%p51, %rd227, 1;
	not.pred 	%p52, %p51;
	@%p52 bra 	$L__BB1_65;
	mul.lo.s64 	%rd228, %rd417, %rd416;
	mul.hi.u64 	%rd229, %rd228, 8589934597;
	sub.s64 	%rd230, %rd228, %rd229;
	shr.u64 	%rd231, %rd230, 1;
	add.s64 	%rd232, %rd231, %rd229;
	shr.u64 	%rd233, %rd232, 30;
	mul.lo.s64 	%rd234, %rd233, 2147483647;
	sub.s64 	%rd417, %rd228, %rd234;
$L__BB1_65:
	shr.u64 	%rd23, %rd415, 1;
	mul.lo.s64 	%rd235, %rd416, %rd416;
	mul.hi.u64 	%rd236, %rd235, -9223372032559808509;
	shr.u64 	%rd237, %rd236, 30;
	mul.lo.s64 	%rd238, %rd237, 2147483647;
	sub.s64 	%rd416, %rd235, %rd238;
	setp.gt.u64 	%p53, %rd415, 1;
	mov.u64 	%rd415, %rd23;
	@%p53 bra 	$L__BB1_63;
$L__BB1_66:
	setp.lt.s32 	%p54, %r1, 1;
	mov.b32 	%r1152, 0;
	@%p54 bra 	$L__BB1_86;
	setp.lt.u32 	%p55, %r92, 3;
	add.s32 	%r644, %r105, %r3;
	mul.hi.u32 	%r645, %r644, 3;
	sub.s32 	%r646, %r644, %r645;
	shr.u32 	%r647, %r646, 1;
	add.s32 	%r648, %r647, %r645;
	shr.u32 	%r649, %r648, 30;
	mul.lo.s32 	%r650, %r649, 2147483647;
	sub.s32 	%r651, %r644, %r650;
	max.u32 	%r652, %r651, 1;
	cvt.u64.u32 	%rd239, %r652;
	mul.lo.s64 	%rd240, %rd417, %rd239;
	mul.hi.u64 	%rd241, %rd240, 8589934597;
	sub.s64 	%rd242, %rd240, %rd241;
	shr.u64 	%rd243, %rd242, 1;
	add.s64 	%rd244, %rd243, %rd241;
	shr.u64 	%rd245, %rd244, 30;
	cvt.u32.u64 	%r653, %rd245;
	mov.b64 	%rd246, 2147483647;
	cvt.u32.u64 	%r654, %rd246;
	mul.lo.s32 	%r655, %r653, %r654;
	cvt.u32.u64 	%r656, %rd240;
	sub.s32 	%r1121, %r656, %r655;
	mul.lo.s32 	%r107, %r105, %r1;
	mov.b32 	%r1122, 0;
	mov.u32 	%r1124, %r107;
	mov.u32 	%r1125, %r100;
	@%p55 bra 	$L__BB1_68;
	bra.uni 	$L__BB1_111;
$L__BB1_68:
	setp.eq.s32 	%p61, %r93, 0;
	@%p61 bra 	$L__BB1_73;
	setp.eq.s32 	%p62, %r93, 1;
	@%p62 bra 	$L__BB1_71;
	mul.hi.u32 	%r716, %r1121, -1131474031;
	shr.u32 	%r717, %r716, 15;
	mul.lo.s32 	%r718, %r717, 44488;
	sub.s32 	%r719, %r1121, %r718;
	mul.lo.s32 	%r720, %r719, 48271;
	mul.lo.s32 	%r721, %r717, 3399;
	setp.lt.u32 	%p63, %r720, %r721;
	xor.b32  	%r722, %r721, 2147483647;
	neg.s32 	%r723, %r721;
	selp.b32 	%r724, %r722, %r723, %p63;
	add.s32 	%r725, %r724, %r720;
	add.s32 	%r726, %r725, -1;
	cvt.rn.f64.u32 	%fd42, %r726;
	div.rn.f64 	%fd43, %fd42, 0d41DFFFFFFF800000;
	fma.rn.f64 	%fd44, %fd4, %fd43, %fd3;
	cvt.rzi.s32.f64 	%r727, %fd44;
	add.s32 	%r728, %r1122, %r107;
	mul.wide.s32 	%rd257, %r728, 4;
	add.s64 	%rd258, %rd2, %rd257;
	ld.global.u32 	%r729, [%rd258];
	add.s32 	%r730, %r727, %r107;
	mul.wide.s32 	%rd259, %r730, 4;
	add.s64 	%rd260, %rd2, %rd259;
	ld.global.u32 	%r731, [%rd260];
	st.global.u32 	[%rd258], %r731;
	st.global.u32 	[%rd260], %r729;
	mul.hi.u32 	%r732, %r725, -1131474031;
	shr.u32 	%r733, %r732, 15;
	mul.lo.s32 	%r734, %r733, 44488;
	sub.s32 	%r735, %r725, %r734;
	mul.lo.s32 	%r736, %r735, 48271;
	mul.lo.s32 	%r737, %r733, 3399;
	setp.lt.u32 	%p64, %r736, %r737;
	xor.b32  	%r738, %r737, 2147483647;
	neg.s32 	%r739, %r737;
	selp.b32 	%r740, %r738, %r739, %p64;
	add.s32 	%r1121, %r740, %r736;
	add.s32 	%r741, %r1121, -1;
	cvt.rn.f64.u32 	%fd45, %r741;
	div.rn.f64 	%fd46, %fd45, 0d41DFFFFFFF800000;
	fma.rn.f64 	%fd47, %fd4, %fd46, %fd3;
	cvt.rzi.s32.f64 	%r742, %fd47;
	ld.global.u32 	%r743, [%rd258+4];
	add.s32 	%r744, %r742, %r107;
	mul.wide.s32 	%rd261, %r744, 4;
	add.s64 	%rd262, %rd2, %rd261;
	ld.global.u32 	%r745, [%rd262];
	st.global.u32 	[%rd258+4], %r745;
	st.global.u32 	[%rd262], %r743;
	add.s32 	%r1122, %r1122, 2;
$L__BB1_71:
	and.b32  	%r746, %r1, 1;
	setp.eq.b32 	%p65, %r746, 1;
	not.pred 	%p66, %p65;
	@%p66 bra 	$L__BB1_73;
	mul.hi.u32 	%r747, %r1121, -1131474031;
	shr.u32 	%r748, %r747, 15;
	mul.lo.s32 	%r749, %r748, 44488;
	sub.s32 	%r750, %r1121, %r749;
	mul.lo.s32 	%r751, %r750, 48271;
	mul.lo.s32 	%r752, %r748, 3399;
	setp.lt.u32 	%p67, %r751, %r752;
	xor.b32  	%r753, %r752, 2147483647;
	neg.s32 	%r754, %r752;
	selp.b32 	%r755, %r753, %r754, %p67;
	add.s32 	%r756, %r755, %r751;
	add.s32 	%r757, %r756, -1;
	cvt.rn.f64.u32 	%fd48, %r757;
	div.rn.f64 	%fd49, %fd48, 0d41DFFFFFFF800000;
	fma.rn.f64 	%fd50, %fd4, %fd49, %fd3;
	cvt.rzi.s32.f64 	%r758, %fd50;
	add.s32 	%r759, %r1122, %r107;
	mul.wide.s32 	%rd263, %r759, 4;
	add.s64 	%rd264, %rd2, %rd263;
	ld.global.u32 	%r760, [%rd264];
	add.s32 	%r761, %r758, %r107;
	mul.wide.s32 	%rd265, %r761, 4;
	add.s64 	%rd266, %rd2, %rd265;
	ld.global.u32 	%r762, [%rd266];
	st.global.u32 	[%rd264], %r762;
	st.global.u32 	[%rd266], %r760;
$L__BB1_73:
	setp.lt.u32 	%p68, %r92, 15;
	mov.b32 	%r1152, 0;
	mov.u32 	%r1131, %r1152;
	@%p68 bra 	$L__BB1_76;
	mov.b32 	%r1152, 0;
	mov.u32 	%r1155, %r1152;
$L__BB1_75:
	.pragma "nounroll";
	mul.lo.s32 	%r766, %r1155, %r2;
	add.s32 	%r767, %r1155, %r107;
	mul.wide.s32 	%rd267, %r767, 4;
	add.s64 	%rd268, %rd2, %rd267;
	ld.global.u32 	%r768, [%rd268];
	add.s32 	%r769, %r768, %r766;
	mul.wide.s32 	%rd269, %r769, 4;
	add.s64 	%rd270, %rd1, %rd269;
	ld.global.u32 	%r770, [%rd270];
	add.s32 	%r771, %r770, %r1152;
	add.s32 	%r772, %r766, %r2;
	ld.global.u32 	%r773, [%rd268+4];
	add.s32 	%r774, %r773, %r772;
	mul.wide.s32 	%rd271, %r774, 4;
	add.s64 	%rd272, %rd1, %rd271;
	ld.global.u32 	%r775, [%rd272];
	add.s32 	%r776, %r775, %r771;
	add.s32 	%r777, %r772, %r2;
	ld.global.u32 	%r778, [%rd268+8];
	add.s32 	%r779, %r778, %r777;
	mul.wide.s32 	%rd273, %r779, 4;
	add.s64 	%rd274, %rd1, %rd273;
	ld.global.u32 	%r780, [%rd274];
	add.s32 	%r781, %r780, %r776;
	add.s32 	%r782, %r777, %r2;
	ld.global.u32 	%r783, [%rd268+12];
	add.s32 	%r784, %r783, %r782;
	mul.wide.s32 	%rd275, %r784, 4;
	add.s64 	%rd276, %rd1, %rd275;
	ld.global.u32 	%r785, [%rd276];
	add.s32 	%r786, %r785, %r781;
	add.s32 	%r787, %r782, %r2;
	ld.global.u32 	%r788, [%rd268+16];
	add.s32 	%r789, %r788, %r787;
	mul.wide.s32 	%rd277, %r789, 4;
	add.s64 	%rd278, %rd1, %rd277;
	ld.global.u32 	%r790, [%rd278];
	add.s32 	%r791, %r790, %r786;
	add.s32 	%r792, %r787, %r2;
	ld.global.u32 	%r793, [%rd268+20];
	add.s32 	%r794, %r793, %r792;
	mul.wide.s32 	%rd279, %r794, 4;
	add.s64 	%rd280, %rd1, %rd279;
	ld.global.u32 	%r795, [%rd280];
	add.s32 	%r796, %r795, %r791;
	add.s32 	%r797, %r792, %r2;
	ld.global.u32 	%r798, [%rd268+24];
	add.s32 	%r799, %r798, %r797;
	mul.wide.s32 	%rd281, %r799, 4;
	add.s64 	%rd282, %rd1, %rd281;
	ld.global.u32 	%r800, [%rd282];
	add.s32 	%r801, %r800, %r796;
	add.s32 	%r802, %r797, %r2;
	ld.global.u32 	%r803, [%rd268+28];
	add.s32 	%r804, %r803, %r802;
	mul.wide.s32 	%rd283, %r804, 4;
	add.s64 	%rd284, %rd1, %rd283;
	ld.global.u32 	%r805, [%rd284];
	add.s32 	%r806, %r805, %r801;
	add.s32 	%r807, %r802, %r2;
	ld.global.u32 	%r808, [%rd268+32];
	add.s32 	%r809, %r808, %r807;
	mul.wide.s32 	%rd285, %r809, 4;
	add.s64 	%rd286, %rd1, %rd285;
	ld.global.u32 	%r810, [%rd286];
	add.s32 	%r811, %r810, %r806;
	add.s32 	%r812, %r807, %r2;
	ld.global.u32 	%r813, [%rd268+36];
	add.s32 	%r814, %r813, %r812;
	mul.wide.s32 	%rd287, %r814, 4;
	add.s64 	%rd288, %rd1, %rd287;
	ld.global.u32 	%r815, [%rd288];
	add.s32 	%r816, %r815, %r811;
	add.s32 	%r817, %r812, %r2;
	ld.global.u32 	%r818, [%rd268+40];
	add.s32 	%r819, %r818, %r817;
	mul.wide.s32 	%rd289, %r819, 4;
	add.s64 	%rd290, %rd1, %rd289;
	ld.global.u32 	%r820, [%rd290];
	add.s32 	%r821, %r820, %r816;
	add.s32 	%r822, %r817, %r2;
	ld.global.u32 	%r823, [%rd268+44];
	add.s32 	%r824, %r823, %r822;
	mul.wide.s32 	%rd291, %r824, 4;
	add.s64 	%rd292, %rd1, %rd291;
	ld.global.u32 	%r825, [%rd292];
	add.s32 	%r826, %r825, %r821;
	add.s32 	%r827, %r822, %r2;
	ld.global.u32 	%r828, [%rd268+48];
	add.s32 	%r829, %r828, %r827;
	mul.wide.s32 	%rd293, %r829, 4;
	add.s64 	%rd294, %rd1, %rd293;
	ld.global.u32 	%r830, [%rd294];
	add.s32 	%r831, %r830, %r826;
	add.s32 	%r832, %r827, %r2;
	ld.global.u32 	%r833, [%rd268+52];
	add.s32 	%r834, %r833, %r832;
	mul.wide.s32 	%rd295, %r834, 4;
	add.s64 	%rd296, %rd1, %rd295;
	ld.global.u32 	%r835, [%rd296];
	add.s32 	%r836, %r835, %r831;
	add.s32 	%r837, %r832, %r2;
	ld.global.u32 	%r838, [%rd268+56];
	add.s32 	%r839, %r838, %r837;
	mul.wide.s32 	%rd297, %r839, 4;
	add.s64 	%rd298, %rd1, %rd297;
	ld.global.u32 	%r840, [%rd298];
	add.s32 	%r841, %r840, %r836;
	add.s32 	%r842, %r837, %r2;
	ld.global.u32 	%r843, [%rd268+60];
	add.s32 	%r844, %r843, %r842;
	mul.wide.s32 	%rd299, %r844, 4;
	add.s64 	%rd300, %rd1, %rd299;
	ld.global.u32 	%r845, [%rd300];
	add.s32 	%r1152, %r845, %r841;
	add.s32 	%r1155, %r1155, 16;
	setp.eq.s32 	%p69, %r1155, %r99;
	mov.u32 	%r1131, %r99;
	@%p69 bra 	$L__BB1_76;
	bra.uni 	$L__BB1_75;
$L__BB1_76:
	setp.eq.s32 	%p70, %r94, 0;
	@%p70 bra 	$L__BB1_86;
	setp.lt.u32 	%p71, %r95, 7;
	@%p71 bra 	$L__BB1_79;
	mul.lo.s32 	%r847, %r1131, %r2;
	add.s32 	%r848, %r1131, %r107;
	mul.wide.s32 	%rd301, %r848, 4;
	add.s64 	%rd302, %rd2, %rd301;
	ld.global.u32 	%r849, [%rd302];
	add.s32 	%r850, %r849, %r847;
	mul.wide.s32 	%rd303, %r850, 4;
	add.s64 	%rd304, %rd1, %rd303;
	ld.global.u32 	%r851, [%rd304];
	add.s32 	%r852, %r851, %r1152;
	add.s32 	%r853, %r847, %r2;
	ld.global.u32 	%r854, [%rd302+4];
	add.s32 	%r855, %r854, %r853;
	mul.wide.s32 	%rd305, %r855, 4;
	add.s64 	%rd306, %rd1, %rd305;
	ld.global.u32 	%r856, [%rd306];
	add.s32 	%r857, %r856, %r852;
	add.s32 	%r858, %r853, %r2;
	ld.global.u32 	%r859, [%rd302+8];
	add.s32 	%r860, %r859, %r858;
	mul.wide.s32 	%rd307, %r860, 4;
	add.s64 	%rd308, %rd1, %rd307;
	ld.global.u32 	%r861, [%rd308];
	add.s32 	%r862, %r861, %r857;
	add.s32 	%r863, %r858, %r2;
	ld.global.u32 	%r864, [%rd302+12];
	add.s32 	%r865, %r864, %r863;
	mul.wide.s32 	%rd309, %r865, 4;
	add.s64 	%rd310, %rd1, %rd309;
	ld.global.u32 	%r866, [%rd310];
	add.s32 	%r867, %r866, %r862;
	add.s32 	%r868, %r863, %r2;
	ld.global.u32 	%r869, [%rd302+16];
	add.s32 	%r870, %r869, %r868;
	mul.wide.s32 	%rd311, %r870, 4;
	add.s64 	%rd312, %rd1, %rd311;
	ld.global.u32 	%r871, [%rd312];
	add.s32 	%r872, %r871, %r867;
	add.s32 	%r873, %r868, %r2;
	ld.global.u32 	%r874, [%rd302+20];
	add.s32 	%r875, %r874, %r873;
	mul.wide.s32 	%rd313, %r875, 4;
	add.s64 	%rd314, %rd1, %rd313;
	ld.global.u32 	%r876, [%rd314];
	add.s32 	%r877, %r876, %r872;
	add.s32 	%r878, %r873, %r2;
	ld.global.u32 	%r879, [%rd302+24];
	add.s32 	%r880, %r879, %r878;
	mul.wide.s32 	%rd315, %r880, 4;
	add.s64 	%rd316, %rd1, %rd315;
	ld.global.u32 	%r881, [%rd316];
	add.s32 	%r882, %r881, %r877;
	add.s32 	%r883, %r878, %r2;
	ld.global.u32 	%r884, [%rd302+28];
	add.s32 	%r885, %r884, %r883;
	mul.wide.s32 	%rd317, %r885, 4;
	add.s64 	%rd318, %rd1, %rd317;
	ld.global.u32 	%r886, [%rd318];
	add.s32 	%r1152, %r886, %r882;
	add.s32 	%r1131, %r1131, 8;
$L__BB1_79:
	setp.eq.s32 	%p72, %r96, 0;
	@%p72 bra 	$L__BB1_86;
	setp.lt.u32 	%p73, %r97, 3;
	@%p73 bra 	$L__BB1_82;
	mul.lo.s32 	%r888, %r1131, %r2;
	add.s32 	%r889, %r1131, %r107;
	mul.wide.s32 	%rd319, %r889, 4;
	add.s64 	%rd320, %rd2, %rd319;
	ld.global.u32 	%r890, [%rd320];
	add.s32 	%r891, %r890, %r888;
	mul.wide.s32 	%rd321, %r891, 4;
	add.s64 	%rd322, %rd1, %rd321;
	ld.global.u32 	%r892, [%rd322];
	add.s32 	%r893, %r892, %r1152;
	add.s32 	%r894, %r888, %r2;
	ld.global.u32 	%r895, [%rd320+4];
	add.s32 	%r896, %r895, %r894;
	mul.wide.s32 	%rd323, %r896, 4;
	add.s64 	%rd324, %rd1, %rd323;
	ld.global.u32 	%r897, [%rd324];
	add.s32 	%r898, %r897, %r893;
	add.s32 	%r899, %r894, %r2;
	ld.global.u32 	%r900, [%rd320+8];
	add.s32 	%r901, %r900, %r899;
	mul.wide.s32 	%rd325, %r901, 4;
	add.s64 	%rd326, %rd1, %rd325;
	ld.global.u32 	%r902, [%rd326];
	add.s32 	%r903, %r902, %r898;
	add.s32 	%r904, %r899, %r2;
	ld.global.u32 	%r905, [%rd320+12];
	add.s32 	%r906, %r905, %r904;
	mul.wide.s32 	%rd327, %r906, 4;
	add.s64 	%rd328, %rd1, %rd327;
	ld.global.u32 	%r907, [%rd328];
	add.s32 	%r1152, %r907, %r903;
	add.s32 	%r1131, %r1131, 4;
$L__BB1_82:
	setp.eq.s32 	%p74, %r93, 0;
	@%p74 bra 	$L__BB1_86;
	setp.eq.s32 	%p75, %r93, 1;
	mul.lo.s32 	%r133, %r1131, %r2;
	add.s32 	%r908, %r1131, %r107;
	mul.wide.s32 	%rd329, %r908, 4;
	add.s64 	%rd26, %rd2, %rd329;
	ld.global.u32 	%r909, [%rd26];
	add.s32 	%r910, %r909, %r133;
	mul.wide.s32 	%rd330, %r910, 4;
	add.s64 	%rd331, %rd1, %rd330;
	ld.global.u32 	%r911, [%rd331];
	add.s32 	%r1152, %r911, %r1152;
	@%p75 bra 	$L__BB1_86;
	setp.eq.s32 	%p76, %r93, 2;
	add.s32 	%r135, %r133, %r2;
	ld.global.u32 	%r912, [%rd26+4];
	add.s32 	%r913, %r912, %r135;
	mul.wide.s32 	%rd332, %r913, 4;
	add.s64 	%rd333, %rd1, %rd332;
	ld.global.u32 	%r914, [%rd333];
	add.s32 	%r1152, %r914, %r1152;
	@%p76 bra 	$L__BB1_86;
	add.s32 	%r915, %r135, %r2;
	ld.global.u32 	%r916, [%rd26+8];
	add.s32 	%r917, %r916, %r915;
	mul.wide.s32 	%rd334, %r917, 4;
	add.s64 	%rd335, %rd1, %rd334;
	ld.global.u32 	%r918, [%rd335];
	add.s32 	%r1152, %r918, %r1152;
$L__BB1_86:
	setp.lt.s32 	%p77, %r1, 1;
	mul.lo.s32 	%r139, %r105, %r1;
	@%p77 bra 	$L__BB1_108;
$L__BB1_87:
	mov.b16 	%rs18, 0;
	mov.b32 	%r1137, 0;
$L__BB1_88:
	add.s32 	%r921, %r1137, %r139;
	mul.wide.s32 	%rd336, %r921, 4;
	add.s64 	%rd27, %rd2, %rd336;
	mov.b32 	%r1139, 0;
$L__BB1_89:
	mov.u16 	%rs5, %rs18;
	mov.u32 	%r144, %r1152;
	setp.le.u32 	%p78, %r1139, %r1137;
	@%p78 bra 	$L__BB1_105;
	setp.lt.u32 	%p79, %r92, 15;
	ld.global.u32 	%r145, [%rd27];
	add.s32 	%r924, %r1139, %r139;
	mul.wide.s32 	%rd337, %r924, 4;
	add.s64 	%rd28, %rd2, %rd337;
	ld.global.u32 	%r925, [%rd28];
	st.global.u32 	[%rd27], %r925;
	st.global.u32 	[%rd28], %r145;
	mov.b32 	%r1147, 0;
	mov.u32 	%r1152, %r1147;
	@%p79 bra 	$L__BB1_93;
	mov.b32 	%r1141, 0;
	mov.u32 	%r1152, %r1141;
$L__BB1_92:
	.pragma "nounroll";
	mul.lo.s32 	%r927, %r1141, %r2;
	add.s32 	%r928, %r1141, %r139;
	mul.wide.s32 	%rd338, %r928, 4;
	add.s64 	%rd339, %rd2, %rd338;
	ld.global.u32 	%r929, [%rd339];
	add.s32 	%r930, %r929, %r927;
	mul.wide.s32 	%rd340, %r930, 4;
	add.s64 	%rd341, %rd1, %rd340;
	ld.global.u32 	%r931, [%rd341];
	add.s32 	%r932, %r931, %r1152;
	add.s32 	%r933, %r927, %r2;
	ld.global.u32 	%r934, [%rd339+4];
	add.s32 	%r935, %r934, %r933;
	mul.wide.s32 	%rd342, %r935, 4;
	add.s64 	%rd343, %rd1, %rd342;
	ld.global.u32 	%r936, [%rd343];
	add.s32 	%r937, %r936, %r932;
	add.s32 	%r938, %r933, %r2;
	ld.global.u32 	%r939, [%rd339+8];
	add.s32 	%r940, %r939, %r938;
	mul.wide.s32 	%rd344, %r940, 4;
	add.s64 	%rd345, %rd1, %rd344;
	ld.global.u32 	%r941, [%rd345];
	add.s32 	%r942, %r941, %r937;
	add.s32 	%r943, %r938, %r2;
	ld.global.u32 	%r944, [%rd339+12];
	add.s32 	%r945, %r944, %r943;
	mul.wide.s32 	%rd346, %r945, 4;
	add.s64 	%rd347, %rd1, %rd346;
	ld.global.u32 	%r946, [%rd347];
	add.s32 	%r947, %r946, %r942;
	add.s32 	%r948, %r943, %r2;
	ld.global.u32 	%r949, [%rd339+16];
	add.s32 	%r950, %r949, %r948;
	mul.wide.s32 	%rd348, %r950, 4;
	add.s64 	%rd349, %rd1, %rd348;
	ld.global.u32 	%r951, [%rd349];
	add.s32 	%r952, %r951, %r947;
	add.s32 	%r953, %r948, %r2;
	ld.global.u32 	%r954, [%rd339+20];
	add.s32 	%r955, %r954, %r953;
	mul.wide.s32 	%rd350, %r955, 4;
	add.s64 	%rd351, %rd1, %rd350;
	ld.global.u32 	%r956, [%rd351];
	add.s32 	%r957, %r956, %r952;
	add.s32 	%r958, %r953, %r2;
	ld.global.u32 	%r959, [%rd339+24];
	add.s32 	%r960, %r959, %r958;
	mul.wide.s32 	%rd352, %r960, 4;
	add.s64 	%rd353, %rd1, %rd352;
	ld.global.u32 	%r961, [%rd353];
	add.s32 	%r962, %r961, %r957;
	add.s32 	%r963, %r958, %r2;
	ld.global.u32 	%r964, [%rd339+28];
	add.s32 	%r965, %r964, %r963;
	mul.wide.s32 	%rd354, %r965, 4;
	add.s64 	%rd355, %rd1, %rd354;
	ld.global.u32 	%r966, [%rd355];
	add.s32 	%r967, %r966, %r962;
	add.s32 	%r968, %r963, %r2;
	ld.global.u32 	%r969, [%rd339+32];
	add.s32 	%r970, %r969, %r968;
	mul.wide.s32 	%rd356, %r970, 4;
	add.s64 	%rd357, %rd1, %rd356;
	ld.global.u32 	%r971, [%rd357];
	add.s32 	%r972, %r971, %r967;
	add.s32 	%r973, %r968, %r2;
	ld.global.u32 	%r974, [%rd339+36];
	add.s32 	%r975, %r974, %r973;
	mul.wide.s32 	%rd358, %r975, 4;
	add.s64 	%rd359, %rd1, %rd358;
	ld.global.u32 	%r976, [%rd359];
	add.s32 	%r977, %r976, %r972;
	add.s32 	%r978, %r973, %r2;
	ld.global.u32 	%r979, [%rd339+40];
	add.s32 	%r980, %r979, %r978;
	mul.wide.s32 	%rd360, %r980, 4;
	add.s64 	%rd361, %rd1, %rd360;
	ld.global.u32 	%r981, [%rd361];
	add.s32 	%r982, %r981, %r977;
	add.s32 	%r983, %r978, %r2;
	ld.global.u32 	%r984, [%rd339+44];
	add.s32 	%r985, %r984, %r983;
	mul.wide.s32 	%rd362, %r985, 4;
	add.s64 	%rd363, %rd1, %rd362;
	ld.global.u32 	%r986, [%rd363];
	add.s32 	%r987, %r986, %r982;
	add.s32 	%r988, %r983, %r2;
	ld.global.u32 	%r989, [%rd339+48];
	add.s32 	%r990, %r989, %r988;
	mul.wide.s32 	%rd364, %r990, 4;
	add.s64 	%rd365, %rd1, %rd364;
	ld.global.u32 	%r991, [%rd365];
	add.s32 	%r992, %r991, %r987;
	add.s32 	%r993, %r988, %r2;
	ld.global.u32 	%r994, [%rd339+52];
	add.s32 	%r995, %r994, %r993;
	mul.wide.s32 	%rd366, %r995, 4;
	add.s64 	%rd367, %rd1, %rd366;
	ld.global.u32 	%r996, [%rd367];
	add.s32 	%r997, %r996, %r992;
	add.s32 	%r998, %r993, %r2;
	ld.global.u32 	%r999, [%rd339+56];
	add.s32 	%r1000, %r999, %r998;
	mul.wide.s32 	%rd368, %r1000, 4;
	add.s64 	%rd369, %rd1, %rd368;
	ld.global.u32 	%r1001, [%rd369];
	add.s32 	%r1002, %r1001, %r997;
	add.s32 	%r1003, %r998, %r2;
	ld.global.u32 	%r1004, [%rd339+60];
	add.s32 	%r1005, %r1004, %r1003;
	mul.wide.s32 	%rd370, %r1005, 4;
	add.s64 	%rd371, %rd1, %rd370;
	ld.global.u32 	%r1006, [%rd371];
	add.s32 	%r1152, %r1006, %r1002;
	add.s32 	%r1141, %r1141, 16;
	setp.ne.s32 	%p80, %r1141, %r99;
	mov.u32 	%r1147, %r99;
	@%p80 bra 	$L__BB1_92;
$L__BB1_93:
	setp.eq.s32 	%p81, %r94, 0;
	@%p81 bra 	$L__BB1_103;
	setp.lt.u32 	%p82, %r95, 7;
	@%p82 bra 	$L__BB1_96;
	mul.lo.s32 	%r1008, %r1147, %r2;
	add.s32 	%r1009, %r1147, %r139;
	mul.wide.s32 	%rd372, %r1009, 4;
	add.s64 	%rd373, %rd2, %rd372;
	ld.global.u32 	%r1010, [%rd373];
	add.s32 	%r1011, %r1010, %r1008;
	mul.wide.s32 	%rd374, %r1011, 4;
	add.s64 	%rd375, %rd1, %rd374;
	ld.global.u32 	%r1012, [%rd375];
	add.s32 	%r1013, %r1012, %r1152;
	add.s32 	%r1014, %r1008, %r2;
	ld.global.u32 	%r1015, [%rd373+4];
	add.s32 	%r1016, %r1015, %r1014;
	mul.wide.s32 	%rd376, %r1016, 4;
	add.s64 	%rd377, %rd1, %rd376;
	ld.global.u32 	%r1017, [%rd377];
	add.s32 	%r1018, %r1017, %r1013;
	add.s32 	%r1019, %r1014, %r2;
	ld.global.u32 	%r1020, [%rd373+8];
	add.s32 	%r1021, %r1020, %r1019;
	mul.wide.s32 	%rd378, %r1021, 4;
	add.s64 	%rd379, %rd1, %rd378;
	ld.global.u32 	%r1022, [%rd379];
	add.s32 	%r1023, %r1022, %r1018;
	add.s32 	%r1024, %r1019, %r2;
	ld.global.u32 	%r1025, [%rd373+12];
	add.s32 	%r1026, %r1025, %r1024;
	mul.wide.s32 	%rd380, %r1026, 4;
	add.s64 	%rd381, %rd1, %rd380;
	ld.global.u32 	%r1027, [%rd381];
	add.s32 	%r1028, %r1027, %r1023;
	add.s32 	%r1029, %r1024, %r2;
	ld.global.u32 	%r1030, [%rd373+16];
	add.s32 	%r1031, %r1030, %r1029;
	mul.wide.s32 	%rd382, %r1031, 4;
	add.s64 	%rd383, %rd1, %rd382;
	ld.global.u32 	%r1032, [%rd383];
	add.s32 	%r1033, %r1032, %r1028;
	add.s32 	%r1034, %r1029, %r2;
	ld.global.u32 	%r1035, [%rd373+20];
	add.s32 	%r1036, %r1035, %r1034;
	mul.wide.s32 	%rd384, %r1036, 4;
	add.s64 	%rd385, %rd1, %rd384;
	ld.global.u32 	%r1037, [%rd385];
	add.s32 	%r1038, %r1037, %r1033;
	add.s32 	%r1039, %r1034, %r2;
	ld.global.u32 	%r1040, [%rd373+24];
	add.s32 	%r1041, %r1040, %r1039;
	mul.wide.s32 	%rd386, %r1041, 4;
	add.s64 	%rd387, %rd1, %rd386;
	ld.global.u32 	%r1042, [%rd387];
	add.s32 	%r1043, %r1042, %r1038;
	add.s32 	%r1044, %r1039, %r2;
	ld.global.u32 	%r1045, [%rd373+28];
	add.s32 	%r1046, %r1045, %r1044;
	mul.wide.s32 	%rd388, %r1046, 4;
	add.s64 	%rd389, %rd1, %rd388;
	ld.global.u32 	%r1047, [%rd389];
	add.s32 	%r1152, %r1047, %r1043;
	add.s32 	%r1147, %r1147, 8;
$L__BB1_96:
	setp.eq.s32 	%p83, %r96, 0;
	@%p83 bra 	$L__BB1_103;
	setp.lt.u32 	%p84, %r97, 3;
	@%p84 bra 	$L__BB1_99;
	mul.lo.s32 	%r1049, %r1147, %r2;
	add.s32 	%r1050, %r1147, %r139;
	mul.wide.s32 	%rd390, %r1050, 4;
	add.s64 	%rd391, %rd2, %rd390;
	ld.global.u32 	%r1051, [%rd391];
	add.s32 	%r1052, %r1051, %r1049;
	mul.wide.s32 	%rd392, %r1052, 4;
	add.s64 	%rd393, %rd1, %rd392;
	ld.global.u32 	%r1053, [%rd393];
	add.s32 	%r1054, %r1053, %r1152;
	add.s32 	%r1055, %r1049, %r2;
	ld.global.u32 	%r1056, [%rd391+4];
	add.s32 	%r1057, %r1056, %r1055;
	mul.wide.s32 	%rd394, %r1057, 4;
	add.s64 	%rd395, %rd1, %rd394;
	ld.global.u32 	%r1058, [%rd395];
	add.s32 	%r1059, %r1058, %r1054;
	add.s32 	%r1060, %r1055, %r2;
	ld.global.u32 	%r1061, [%rd391+8];
	add.s32 	%r1062, %r1061, %r1060;
	mul.wide.s32 	%rd396, %r1062, 4;
	add.s64 	%rd397, %rd1, %rd396;
	ld.global.u32 	%r1063, [%rd397];
	add.s32 	%r1064, %r1063, %r1059;
	add.s32 	%r1065, %r1060, %r2;
	ld.global.u32 	%r1066, [%rd391+12];
	add.s32 	%r1067, %r1066, %r1065;
	mul.wide.s32 	%rd398, %r1067, 4;
	add.s64 	%rd399, %rd1, %rd398;
	ld.global.u32 	%r1068, [%rd399];
	add.s32 	%r1152, %r1068, %r1064;
	add.s32 	%r1147, %r1147, 4;
$L__BB1_99:
	setp.eq.s32 	%p85, %r93, 0;
	@%p85 bra 	$L__BB1_103;
	setp.eq.s32 	%p86, %r93, 1;
	mul.lo.s32 	%r163, %r1147, %r2;
	add.s32 	%r1069, %r1147, %r139;
	mul.wide.s32 	%rd400, %r1069, 4;
	add.s64 	%rd29, %rd2, %rd400;
	ld.global.u32 	%r1070, [%rd29];
	add.s32 	%r1071, %r1070, %r163;
	mul.wide.s32 	%rd401, %r1071, 4;
	add.s64 	%rd402, %rd1, %rd401;
	ld.global.u32 	%r1072, [%rd402];
	add.s32 	%r1152, %r1072, %r1152;
	@%p86 bra 	$L__BB1_103;
	setp.eq.s32 	%p87, %r93, 2;
	add.s32 	%r165, %r163, %r2;
	ld.global.u32 	%r1073, [%rd29+4];
	add.s32 	%r1074, %r1073, %r165;
	mul.wide.s32 	%rd403, %r1074, 4;
	add.s64 	%rd404, %rd1, %rd403;
	ld.global.u32 	%r1075, [%rd404];
	add.s32 	%r1152, %r1075, %r1152;
	@%p87 bra 	$L__BB1_103;
	add.s32 	%r1076, %r165, %r2;
	ld.global.u32 	%r1077, [%rd29+8];
	add.s32 	%r1078, %r1077, %r1076;
	mul.wide.s32 	%rd405, %r1078, 4;
	add.s64 	%rd406, %rd1, %rd405;
	ld.global.u32 	%r1079, [%rd406];
	add.s32 	%r1152, %r1079, %r1152;
$L__BB1_103:
	setp.gt.s32 	%p88, %r1152, %r144;
	mov.b16 	%rs18, 1;
	@%p88 bra 	$L__BB1_105;
	ld.global.u32 	%r1080, [%rd27];
	st.global.u32 	[%rd27], %r145;
	st.global.u32 	[%rd28], %r1080;
	mov.u16 	%rs18, %rs5;
	mov.u32 	%r1152, %r144;
$L__BB1_105:
	add.s32 	%r1139, %r1139, 1;
	setp.ne.s32 	%p89, %r1139, %r1;
	@%p89 bra 	$L__BB1_89;
	add.s32 	%r1137, %r1137, 1;
	setp.ne.s32 	%p90, %r1137, %r1;
	@%p90 bra 	$L__BB1_88;
	and.b16  	%rs12, %rs18, 255;
	setp.eq.s16 	%p91, %rs12, 0;
	@%p91 bra 	$L__BB1_108;
	bra.uni 	$L__BB1_87;
$L__BB1_108:
	mul.wide.s32 	%rd407, %r104, 4;
	add.s64 	%rd408, %rd3, %rd407;
	st.global.u32 	[%rd408], %r1152;
$L__BB1_109:
	add.s32 	%r1119, %r1119, 1;
	setp.eq.s32 	%p92, %r1119, %r183;
	@%p92 bra 	$L__BB1_110;
	bra.uni 	$L__BB1_60;
$L__BB1_110:
	ret;
$L__BB1_111:
	.pragma "nounroll";
	mul.wide.s32 	%rd247, %r1124, 4;
	add.s64 	%rd248, %rd2, %rd247;
	mul.hi.u32 	%r657, %r1121, -1131474031;
	shr.u32 	%r658, %r657, 15;
	mul.lo.s32 	%r659, %r658, 44488;
	sub.s32 	%r660, %r1121, %r659;
	mul.lo.s32 	%r661, %r660, 48271;
	mul.lo.s32 	%r662, %r658, 3399;
	setp.lt.u32 	%p56, %r661, %r662;
	xor.b32  	%r663, %r662, 2147483647;
	neg.s32 	%r664, %r662;
	selp.b32 	%r665, %r663, %r664, %p56;
	add.s32 	%r666, %r665, %r661;
	add.s32 	%r667, %r666, -1;
	cvt.rn.f64.u32 	%fd30, %r667;
	div.rn.f64 	%fd31, %fd30, 0d41DFFFFFFF800000;
	fma.rn.f64 	%fd32, %fd4, %fd31, %fd3;
	cvt.rzi.s32.f64 	%r668, %fd32;
	ld.global.u32 	%r669, [%rd248];
	add.s32 	%r670, %r668, %r107;
	mul.wide.s32 	%rd249, %r670, 4;
	add.s64 	%rd250, %rd2, %rd249;
	ld.global.u32 	%r671, [%rd250];
	st.global.u32 	[%rd248], %r671;
	st.global.u32 	[%rd250], %r669;
	mul.hi.u32 	%r672, %r666, -1131474031;
	shr.u32 	%r673, %r672, 15;
	mul.lo.s32 	%r674, %r673, 44488;
	sub.s32 	%r675, %r666, %r674;
	mul.lo.s32 	%r676, %r675, 48271;
	mul.lo.s32 	%r677, %r673, 3399;
	setp.lt.u32 	%p57, %r676, %r677;
	xor.b32  	%r678, %r677, 2147483647;
	neg.s32 	%r679, %r677;
	selp.b32 	%r680, %r678, %r679, %p57;
	add.s32 	%r681, %r680, %r676;
	add.s32 	%r682, %r681, -1;
	cvt.rn.f64.u32 	%fd33, %r682;
	div.rn.f64 	%fd34, %fd33, 0d41DFFFFFFF800000;
	fma.rn.f64 	%fd35, %fd4, %fd34, %fd3;
	cvt.rzi.s32.f64 	%r683, %fd35;
	ld.global.u32 	%r684, [%rd248+4];
	add.s32 	%r685, %r683, %r107;
	mul.wide.s32 	%rd251, %r685, 4;
	add.s64 	%rd252, %rd2, %rd251;
	ld.global.u32 	%r686, [%rd252];
	st.global.u32 	[%rd248+4], %r686;
	st.global.u32 	[%rd252], %r684;
	mul.hi.u32 	%r687, %r681, -1131474031;
	shr.u32 	%r688, %r687, 15;
	mul.lo.s32 	%r689, %r688, 44488;
	sub.s32 	%r690, %r681, %r689;
	mul.lo.s32 	%r691, %r690, 48271;
	mul.lo.s32 	%r692, %r688, 3399;
	setp.lt.u32 	%p58, %r691, %r692;
	xor.b32  	%r693, %r692, 2147483647;
	neg.s32 	%r694, %r692;
	selp.b32 	%r695, %r693, %r694, %p58;
	add.s32 	%r696, %r695, %r691;
	add.s32 	%r697, %r696, -1;
	cvt.rn.f64.u32 	%fd36, %r697;
	div.rn.f64 	%fd37, %fd36, 0d41DFFFFFFF800000;
	fma.rn.f64 	%fd38, %fd4, %fd37, %fd3;
	cvt.rzi.s32.f64 	%r698, %fd38;
	ld.global.u32 	%r699, [%rd248+8];
	add.s32 	%r700, %r698, %r107;
	mul.wide.s32 	%rd253, %r700, 4;
	add.s64 	%rd254, %rd2, %rd253;
	ld.global.u32 	%r701, [%rd254];
	st.global.u32 	[%rd248+8], %r701;
	st.global.u32 	[%rd254], %r699;
	mul.hi.u32 	%r702, %r696, -1131474031;
	shr.u32 	%r703, %r702, 15;
	mul.lo.s32 	%r704, %r703, 44488;
	sub.s32 	%r705, %r696, %r704;
	mul.lo.s32 	%r706, %r705, 48271;
	mul.lo.s32 	%r707, %r703, 3399;
	setp.lt.u32 	%p59, %r706, %r707;
	xor.b32  	%r708, %r707, 2147483647;
	neg.s32 	%r709, %r707;
	selp.b32 	%r710, %r708, %r709, %p59;
	add.s32 	%r1121, %r710, %r706;
	add.s32 	%r711, %r1121, -1;
	cvt.rn.f64.u32 	%fd39, %r711;
	div.rn.f64 	%fd40, %fd39, 0d41DFFFFFFF800000;
	fma.rn.f64 	%fd41, %fd4, %fd40, %fd3;
	cvt.rzi.s32.f64 	%r712, %fd41;
	ld.global.u32 	%r713, [%rd248+12];
	add.s32 	%r714, %r712, %r107;
	mul.wide.s32 	%rd255, %r714, 4;
	add.s64 	%rd256, %rd2, %rd255;
	ld.global.u32 	%r715, [%rd256];
	st.global.u32 	[%rd248+12], %r715;
	st.global.u32 	[%rd256], %r713;
	add.s32 	%r1125, %r1125, 4;
	add.s32 	%r1124, %r1124, 4;
	setp.eq.s32 	%p60, %r1125, 0;
	mov.u32 	%r1122, %r98;
	@%p60 bra 	$L__BB1_68;
	bra.uni 	$L__BB1_111;

}
	// .globl	_ZN3cub18CUB_300001_SM_10006detail9transform16transform_kernelINS2_10policy_hubILb1EN4cuda3std3__45tupleIJN6thrust24THRUST_300001_SM_1000_NS17counting_iteratorIiNSA_11use_defaultESC_SC_EEEEEE10policy1000El14escolhe_alunosNSA_6detail15normal_iteratorINSA_10device_ptrIiEEEEJSD_EEEvT0_iT1_T2_DpNS2_10kernel_argIT3_EE
.visible .entry _ZN3cub18CUB_300001_SM_10006detail9transform16transform_kernelINS2_10policy_hubILb1EN4cuda3std3__45tupleIJN6thrust24THRUST_300001_SM_1000_NS17counting_iteratorIiNSA_11use_defaultESC_SC_EEEEEE10policy1000El14escolhe_alunosNSA_6detail15normal_iteratorINSA_10device_ptrIiEEEEJSD_EEEvT0_iT1_T2_DpNS2_10kernel_argIT3_EE(
	.param .u64 _ZN3cub18CUB_300001_SM_10006detail9transform16transform_kernelINS2_10policy_hubILb1EN4cuda3std3__45tupleIJN6thrust24THRUST_300001_SM_1000_NS17counting_iteratorIiNSA_11use_defaultESC_SC_EEEEEE10policy1000El14escolhe_alunosNSA_6detail15normal_iteratorINSA_10device_ptrIiEEEEJSD_EEEvT0_iT1_T2_DpNS2_10kernel_argIT3_EE_param_0,
	.param .u32 _ZN3cub18CUB_300001_SM_10006detail9transform16transform_kernelINS2_10policy_hubILb1EN4cuda3std3__45tupleIJN6thrust24THRUST_300001_SM_1000_NS17counting_iteratorIiNSA_11use_defaultESC_SC_EEEEEE10policy1000El14escolhe_alunosNSA_6detail15normal_iteratorINSA_10device_ptrIiEEEEJSD_EEEvT0_iT1_T2_DpNS2_10kernel_argIT3_EE_param_1,
	.param .align 8 .b8 _ZN3cub18CUB_300001_SM_10006detail9transform16transform_kernelINS2_10policy_hubILb1EN4cuda3std3__45tupleIJN6thrust24THRUST_300001_SM_1000_NS17counting_iteratorIiNSA_11use_defaultESC_SC_EEEEEE10policy1000El14escolhe_alunosNSA_6detail15normal_iteratorINSA_10device_ptrIiEEEEJSD_EEEvT0_iT1_T2_DpNS2_10kernel_argIT3_EE_param_2[40],
	.param .align 8 .b8 _ZN3cub18CUB_300001_SM_10006detail9transform16transform_kernelINS2_10policy_hubILb1EN4cuda3std3__45tupleIJN6thrust24THRUST_300001_SM_1000_NS17counting_iteratorIiNSA_11use_defaultESC_SC_EEEEEE10policy1000El14escolhe_alunosNSA_6detail15normal_iteratorINSA_10device_ptrIiEEEEJSD_EEEvT0_iT1_T2_DpNS2_10kernel_argIT3_EE_param_3[8],
	.param .align 8 .b8 _ZN3cub18CUB_300001_SM_10006detail9transform16transform_kernelINS2_10policy_hubILb1EN4cuda3std3__45tupleIJN6thrust24THRUST_300001_SM_1000_NS17counting_iteratorIiNSA_11use_defaultESC_SC_EEEEEE10policy1000El14escolhe_alunosNSA_6detail15normal_iteratorINSA_10device_ptrIiEEEEJSD_EEEvT0_iT1_T2_DpNS2_10kernel_argIT3_EE_param_4[16]
)
.maxntid 128
{
	.reg .pred 	%p<99>;
	.reg .b16 	%rs<23>;
	.reg .b32 	%r<1191>;
	.reg .b64 	%rd<431>;
	.reg .b64 	%fd<51>;

	ld.param.u64 	%rd33, [_ZN3cub18CUB_300001_SM_10006detail9transform16transform_kernelINS2_10policy_hubILb1EN4cuda3std3__45tupleIJN6thrust24THRUST_300001_SM_1000_NS17counting_iteratorIiNSA_11use_defaultESC_SC_EEEEEE10policy1000El14escolhe_alunosNSA_6detail15normal_iteratorINSA_10device_ptrIiEEEEJSD_EEEvT0_iT1_T2_DpNS2_10kernel_argIT3_EE_param_4];
	ld.param.u32 	%r188, [_ZN3cub18CUB_300001_SM_10006detail9transform16transform_kernelINS2_10policy_hubILb1EN4cuda3std3__45tupleIJN6thrust24THRUST_300001_SM_1000_NS17counting_iteratorIiNSA_11use_defaultESC_SC_EEEEEE10policy1000El14escolhe_alunosNSA_6detail15normal_iteratorINSA_10device_ptrIiEEEEJSD_EEEvT0_iT1_T2_DpNS2_10kernel_argIT3_EE_param_2+32];
	ld.param.u64 	%rd35, [_ZN3cub18CUB_300001_SM_10006detail9transform16transform_kernelINS2_10policy_hubILb1EN4cuda3std3__45tupleIJN6thrust24THRUST_300001_SM_1000_NS17counting_iteratorIiNSA_11use_defaultESC_SC_EEEEEE10policy1000El14escolhe_alunosNSA_6detail15normal_iteratorINSA_10device_ptrIiEEEEJSD_EEEvT0_iT1_T2_DpNS2_10kernel_argIT3_EE_param_0];
	ld.param.u64 	%rd36, [_ZN3cub18CUB_300001_SM_10006detail9transform16transform_kernelINS2_10policy_hubILb1EN4cuda3std3__45tupleIJN6thrust24THRUST_300001_SM_1000_NS17counting_iteratorIiNSA_11use_defaultESC_SC_EEEEEE10policy1000El14escolhe_alunosNSA_6detail15normal_iteratorINSA_10device_ptrIiEEEEJSD_EEEvT0_iT1_T2_DpNS2_10kernel_argIT3_EE_param_3];
	ld.param.u64 	%rd32, [_ZN3cub18CUB_300001_SM_10006detail9transform16transform_kernelINS2_10policy_hubILb1EN4cuda3std3__45tupleIJN6thrust24THRUST_300001_SM_1000_NS17counting_iteratorIiNSA_11use_defaultESC_SC_EEEEEE10policy1000El14escolhe_alunosNSA_6detail15normal_iteratorINSA_10device_ptrIiEEEEJSD_EEEvT0_iT1_T2_DpNS2_10kernel_argIT3_EE_param_2+8];
	ld.param.u64 	%rd31, [_ZN3cub18CUB_300001_SM_10006detail9transform16transform_kernelINS2_10policy_hubILb1EN4cuda3std3__45tupleIJN6thrust24THRUST_300001_SM_1000_NS17counting_iteratorIiNSA_11use_defaultESC_SC_EEEEEE10policy1000El14escolhe_alunosNSA_6detail15normal_iteratorINSA_10device_ptrIiEEEEJSD_EEEvT0_iT1_T2_DpNS2_10kernel_argIT3_EE_param_2];
	ld.param.u32 	%r183, [_ZN3cub18CUB_300001_SM_10006detail9transform16transform_kernelINS2_10policy_hubILb1EN4cuda3std3__45tupleIJN6thrust24THRUST_300001_SM_1000_NS17counting_iteratorIiNSA_11use_defaultESC_SC_EEEEEE10policy1000El14escolhe_alunosNSA_6detail15normal_iteratorINSA_10device_ptrIiEEEEJSD_EEEvT0_iT1_T2_DpNS2_10kernel_argIT3_EE_param_1];
	ld.param.v2.u32 	{%r186, %r187}, [_ZN3cub18CUB_300001_SM_10006detail9transform16transform_kernelINS2_10policy_hubILb1EN4cuda3std3__45tupleIJN6thrust24THRUST_300001_SM_1000_NS17counting_iteratorIiNSA_11use_defaultESC_SC_EEEEEE10policy1000El14escolhe_alunosNSA_6detail15normal_iteratorINSA_10device_ptrIiEEEEJSD_EEEvT0_iT1_T2_DpNS2_10kernel_argIT3_EE_param_2+24];
	ld.param.v2.u32 	{%r184, %r185}, [_ZN3cub18CUB_300001_SM_10006detail9transform16transform_kernelINS2_10policy_hubILb1EN4cuda3std3__45tupleIJN6thrust24THRUST_300001_SM_1000_NS17counting_iteratorIiNSA_11use_defaultESC_SC_EEEEEE10policy1000El14escolhe_alunosNSA_6detail15normal_iteratorINSA_10device_ptrIiEEEEJSD_EEEvT0_iT1_T2_DpNS2_10kernel_argIT3_EE_param_2+16];
	cvta.to.global.u64 	%rd1, %rd31;
	cvta.to.global.u64 	%rd2, %rd32;
	cvta.to.global.u64 	%rd37, %rd36;
	shl.b32 	%r194, %r183, 7;
	mov.u32 	%r195, %ctaid.x;
	cvt.u64.u32 	%rd38, %r195;
	cvt.s64.s32 	%rd39, %r194;
	mul.lo.s64 	%rd40, %rd39, %rd38;
	sub.s64 	%rd41, %rd35, %rd40;
	min.s64 	%rd42, %rd41, %rd39;
	cvt.u32.u64 	%r4, %rd42;
	shl.b64 	%rd43, %rd40, 2;
	add.s64 	%rd3, %rd37, %rd43;
	setp.eq.s32 	%p1, %r194, %r4;
	@%p1 bra 	$L__BB2_70;
	setp.lt.s32 	%p2, %r183, 1;
	@%p2 bra 	$L__BB2_122;
	mov.u32 	%r5, %tid.x;
	setp.lt.s32 	%p3, %r184, 1;
	cvt.rn.f64.s32 	%fd1, %r187;
	@%p3 bra 	$L__BB2_54;
	add.s32 	%r6, %r184, -1;
	and.b32  	%r7, %r184, 3;
	and.b32  	%r8, %r184, 15;
	add.s32 	%r9, %r8, -1;
	and.b32  	%r10, %r184, 7;
	add.s32 	%r11, %r10, -1;
	and.b32  	%r12, %r184, 2147483632;
	mov.b32 	%r1111, 0;
	cvt.rn.f64.s32 	%fd5, %r188;
	add.f64 	%fd6, %fd5, 0d3FF0000000000000;
	sub.f64 	%fd2, %fd6, %fd1;
$L__BB2_4:
	shl.b32 	%r210, %r1111, 7;
	mov.u32 	%r211, %tid.x;
	add.s32 	%r14, %r210, %r211;
	setp.ge.s32 	%p13, %r14, %r4;
	@%p13 bra 	$L__BB2_53;
	cvt.u32.u64 	%r212, %rd33;
	shl.b32 	%r213, %r183, 7;
	cvt.u64.u32 	%rd48, %r213;
	mov.u32 	%r214, %ctaid.x;
	cvt.u64.u32 	%rd49, %r214;
	cvt.u32.u64 	%r215, %rd49;
	cvt.u32.u64 	%r216, %rd48;
	mad.lo.s32 	%r217, %r216, %r215, %r212;
	add.s32 	%r15, %r14, %r217;
	setp.eq.s32 	%p14, %r15, 0;
	mov.b64 	%rd424, 1;
	@%p14 bra 	$L__BB2_10;
	cvt.s64.s32 	%rd422, %r15;
	mov.b64 	%rd423, 48271;
	mov.b64 	%rd424, 1;
$L__BB2_7:
	and.b64  	%rd52, %rd422, 1;
	setp.eq.b64 	%p15, %rd52, 1;
	not.pred 	%p16, %p15;
	@%p16 bra 	$L__BB2_9;
	mul.lo.s64 	%rd53, %rd424, %rd423;
	mul.hi.u64 	%rd54, %rd53, 8589934597;
	sub.s64 	%rd55, %rd53, %rd54;
	shr.u64 	%rd56, %rd55, 1;
	add.s64 	%rd57, %rd56, %rd54;
	shr.u64 	%rd58, %rd57, 30;
	mul.lo.s64 	%rd59, %rd58, 2147483647;
	sub.s64 	%rd424, %rd53, %rd59;
$L__BB2_9:
	shr.u64 	%rd10, %rd422, 1;
	mul.lo.s64 	%rd60, %rd423, %rd423;
	mul.hi.u64 	%rd61, %rd60, -9223372032559808509;
	shr.u64 	%rd62, %rd61, 30;
	mul.lo.s64 	%rd63, %rd62, 2147483647;
	sub.s64 	%rd423, %rd60, %rd63;
	setp.gt.u64 	%p17, %rd422, 1;
	mov.u64 	%rd422, %rd10;
	@%p17 bra 	$L__BB2_7;
$L__BB2_10:
	setp.lt.u32 	%p18, %r6, 3;
	add.s32 	%r219, %r15, %r186;
	mul.hi.u32 	%r220, %r219, 3;
	sub.s32 	%r221, %r219, %r220;
	shr.u32 	%r222, %r221, 1;
	add.s32 	%r223, %r222, %r220;
	shr.u32 	%r224, %r223, 30;
	mul.lo.s32 	%r225, %r224, 2147483647;
	sub.s32 	%r226, %r219, %r225;
	max.u32 	%r227, %r226, 1;
	cvt.u64.u32 	%rd64, %r227;
	mul.lo.s64 	%rd65, %rd424, %rd64;
	mul.hi.u64 	%rd66, %rd65, 8589934597;
	sub.s64 	%rd67, %rd65, %rd66;
	shr.u64 	%rd68, %rd67, 1;
	add.s64 	%rd69, %rd68, %rd66;
	shr.u64 	%rd70, %rd69, 30;
	cvt.u32.u64 	%r228, %rd70;
	mov.b64 	%rd71, 2147483647;
	cvt.u32.u64 	%r229, %rd71;
	mul.lo.s32 	%r230, %r228, %r229;
	cvt.u32.u64 	%r231, %rd65;
	sub.s32 	%r1115, %r231, %r230;
	mul.lo.s32 	%r18, %r15, %r184;
	mov.b32 	%r1116, 0;
	@%p18 bra 	$L__BB2_13;
	mov.b32 	%r1112, 0;
$L__BB2_12:
	.pragma "nounroll";
	mul.hi.u32 	%r233, %r1115, -1131474031;
	shr.u32 	%r234, %r233, 15;
	mul.lo.s32 	%r235, %r234, 44488;
	sub.s32 	%r236, %r1115, %r235;
	mul.lo.s32 	%r237, %r236, 48271;
	mul.lo.s32 	%r238, %r234, 3399;
	setp.lt.u32 	%p19, %r237, %r238;
	xor.b32  	%r239, %r238, 2147483647;
	neg.s32 	%r240, %r238;
	selp.b32 	%r241, %r239, %r240, %p19;
	add.s32 	%r242, %r241, %r237;
	add.s32 	%r243, %r242, -1;
	cvt.rn.f64.u32 	%fd7, %r243;
	div.rn.f64 	%fd8, %fd7, 0d41DFFFFFFF800000;
	fma.rn.f64 	%fd9, %fd2, %fd8, %fd1;
	cvt.rzi.s32.f64 	%r244, %fd9;
	add.s32 	%r245, %r1112, %r18;
	mul.wide.s32 	%rd72, %r245, 4;
	add.s64 	%rd73, %rd2, %rd72;
	ld.global.u32 	%r246, [%rd73];
	add.s32 	%r247, %r244, %r18;
	mul.wide.s32 	%rd74, %r247, 4;
	add.s64 	%rd75, %rd2, %rd74;
	ld.global.u32 	%r248, [%rd75];
	st.global.u32 	[%rd73], %r248;
	st.global.u32 	[%rd75], %r246;
	mul.hi.u32 	%r249, %r242, -1131474031;
	shr.u32 	%r250, %r249, 15;
	mul.lo.s32 	%r251, %r250, 44488;
	sub.s32 	%r252, %r242, %r251;
	mul.lo.s32 	%r253, %r252, 48271;
	mul.lo.s32 	%r254, %r250, 3399;
	setp.lt.u32 	%p20, %r253, %r254;
	xor.b32  	%r255, %r254, 2147483647;
	neg.s32 	%r256, %r254;
	selp.b32 	%r257, %r255, %r256, %p20;
	add.s32 	%r258, %r257, %r253;
	add.s32 	%r259, %r258, -1;
	cvt.rn.f64.u32 	%fd10, %r259;
	div.rn.f64 	%fd11, %fd10, 0d41DFFFFFFF800000;
	fma.rn.f64 	%fd12, %fd2, %fd11, %fd1;
	cvt.rzi.s32.f64 	%r260, %fd12;
	ld.global.u32 	%r261, [%rd73+4];
	add.s32 	%r262, %r260, %r18;
	mul.wide.s32 	%rd76, %r262, 4;
	add.s64 	%rd77, %rd2, %rd76;
	ld.global.u32 	%r263, [%rd77];
	st.global.u32 	[%rd73+4], %r263;
	st.global.u32 	[%rd77], %r261;
	mul.hi.u32 	%r264, %r258, -1131474031;
	shr.u32 	%r265, %r264, 15;
	mul.lo.s32 	%r266, %r265, 44488;
	sub.s32 	%r267, %r258, %r266;
	mul.lo.s32 	%r268, %r267, 48271;
	mul.lo.s32 	%r269, %r265, 3399;
	setp.lt.u32 	%p21, %r268, %r269;
	xor.b32  	%r270, %r269, 2147483647;
	neg.s32 	%r271, %r269;
	selp.b32 	%r272, %r270, %r271, %p21;
	add.s32 	%r273, %r272, %r268;
	add.s32 	%r274, %r273, -1;
	cvt.rn.f64.u32 	%fd13, %r274;
	div.rn.f64 	%fd14, %fd13, 0d41DFFFFFFF800000;
	fma.rn.f64 	%fd15, %fd2, %fd14, %fd1;
	cvt.rzi.s32.f64 	%r275, %fd15;
	ld.global.u32 	%r276, [%rd73+8];
	add.s32 	%r277, %r275, %r18;
	mul.wide.s32 	%rd78, %r277, 4;
	add.s64 	%rd79, %rd2, %rd78;
	ld.global.u32 	%r278, [%rd79];
	st.global.u32 	[%rd73+8], %r278;
	st.global.u32 	[%rd79], %r276;
	mul.hi.u32 	%r279, %r273, -1131474031;
	shr.u32 	%r280, %r279, 15;
	mul.lo.s32 	%r281, %r280, 44488;
	sub.s32 	%r282, %r273, %r281;
	mul.lo.s32 	%r283, %r282, 48271;
	mul.lo.s32 	%r284, %r280, 3399;
	setp.lt.u32 	%p22, %r283, %r284;
	xor.b32  	%r285, %r284, 2147483647;
	neg.s32 	%r286, %r284;
	selp.b32 	%r287, %r285, %r286, %p22;
	add.s32 	%r1115, %r287, %r283;
	add.s32 	%r288, %r1115, -1;
	cvt.rn.f64.u32 	%fd16, %r288;
	div.rn.f64 	%fd17, %fd16, 0d41DFFFFFFF800000;
	fma.rn.f64 	%fd18, %fd2, %fd17, %fd1;
	cvt.rzi.s32.f64 	%r289, %fd18;
	ld.global.u32 	%r290, [%rd73+12];
	add.s32 	%r291, %r289, %r18;
	mul.wide.s32 	%rd80, %r291, 4;
	add.s64 	%rd81, %rd2, %rd80;
	ld.global.u32 	%r292, [%rd81];
	st.global.u32 	[%rd73+12], %r292;
	st.global.u32 	[%rd81], %r290;
	add.s32 	%r1112, %r1112, 4;
	and.b32  	%r1116, %r184, 2147483644;
	setp.ne.s32 	%p23, %r1112, %r1116;
	@%p23 bra 	$L__BB2_12;
$L__BB2_13:
	setp.eq.s32 	%p24, %r7, 0;
	@%p24 bra 	$L__BB2_18;
	setp.eq.s32 	%p25, %r7, 1;
	@%p25 bra 	$L__BB2_16;
	mul.hi.u32 	%r293, %r1115, -1131474031;
	shr.u32 	%r294, %r293, 15;
	mul.lo.s32 	%r295, %r294, 44488;
	sub.s32 	%r296, %r1115, %r295;
	mul.lo.s32 	%r297, %r296, 48271;
	mul.lo.s32 	%r298, %r294, 3399;
	setp.lt.u32 	%p26, %r297, %r298;
	xor.b32  	%r299, %r298, 2147483647;
	neg.s32 	%r300, %r298;
	selp.b32 	%r301, %r299, %r300, %p26;
	add.s32 	%r302, %r301, %r297;
	add.s32 	%r303, %r302, -1;
	cvt.rn.f64.u32 	%fd19, %r303;
	div.rn.f64 	%fd20, %fd19, 0d41DFFFFFFF800000;
	fma.rn.f64 	%fd21, %fd2, %fd20, %fd1;
	cvt.rzi.s32.f64 	%r304, %fd21;
	add.s32 	%r305, %r1116, %r18;
	mul.wide.s32 	%rd82, %r305, 4;
	add.s64 	%rd83, %rd2, %rd82;
	ld.global.u32 	%r306, [%rd83];
	add.s32 	%r307, %r304, %r18;
	mul.wide.s32 	%rd84, %r307, 4;
	add.s64 	%rd85, %rd2, %rd84;
	ld.global.u32 	%r308, [%rd85];
	st.global.u32 	[%rd83], %r308;
	st.global.u32 	[%rd85], %r306;
	mul.hi.u32 	%r309, %r302, -1131474031;
	shr.u32 	%r310, %r309, 15;
	mul.lo.s32 	%r311, %r310, 44488;
	sub.s32 	%r312, %r302, %r311;
	mul.lo.s32 	%r313, %r312, 48271;
	mul.lo.s32 	%r314, %r310, 3399;
	setp.lt.u32 	%p27, %r313, %r314;
	xor.b32  	%r315, %r314, 2147483647;
	neg.s32 	%r316, %r314;
	selp.b32 	%r317, %r315, %r316, %p27;
	add.s32 	%r1115, %r317, %r313;
	add.s32 	%r318, %r1115, -1;
	cvt.rn.f64.u32 	%fd22, %r318;
	div.rn.f64 	%fd23, %fd22, 0d41DFFFFFFF800000;
	fma.rn.f64 	%fd24, %fd2, %fd23, %fd1;
	cvt.rzi.s32.f64 	%r319, %fd24;
	ld.global.u32 	%r320, [%rd83+4];
	add.s32 	%r321, %r319, %r18;
	mul.wide.s32 	%rd86, %r321, 4;
	add.s64 	%rd87, %rd2, %rd86;
	ld.global.u32 	%r322, [%rd87];
	st.global.u32 	[%rd83+4], %r322;
	st.global.u32 	[%rd87], %r320;
	add.s32 	%r1116, %r1116, 2;
$L__BB2_16:
	and.b32  	%r323, %r184, 1;
	setp.eq.b32 	%p28, %r323, 1;
	not.pred 	%p29, %p28;
	@%p29 bra 	$L__BB2_18;
	mul.hi.u32 	%r324, %r1115, -1131474031;
	shr.u32 	%r325, %r324, 15;
	mul.lo.s32 	%r326, %r325, 44488;
	sub.s32 	%r327, %r1115, %r326;
	mul.lo.s32 	%r328, %r327, 48271;
	mul.lo.s32 	%r329, %r325, 3399;
	setp.lt.u32 	%p30, %r328, %r329;
	xor.b32  	%r330, %r329, 2147483647;
	neg.s32 	%r331, %r329;
	selp.b32 	%r332, %r330, %r331, %p30;
	add.s32 	%r333, %r332, %r328;
	add.s32 	%r334, %r333, -1;
	cvt.rn.f64.u32 	%fd25, %r334;
	div.rn.f64 	%fd26, %fd25, 0d41DFFFFFFF800000;
	fma.rn.f64 	%fd27, %fd2, %fd26, %fd1;
	cvt.rzi.s32.f64 	%r335, %fd27;
	add.s32 	%r336, %r1116, %r18;
	mul.wide.s32 	%rd88, %r336, 4;
	add.s64 	%rd89, %rd2, %rd88;
	ld.global.u32 	%r337, [%rd89];
	add.s32 	%r338, %r335, %r18;
	mul.wide.s32 	%rd90, %r338, 4;
	add.s64 	%rd91, %rd2, %rd90;
	ld.global.u32 	%r339, [%rd91];
	st.global.u32 	[%rd89], %r339;
	st.global.u32 	[%rd91], %r337;
$L__BB2_18:
	setp.lt.u32 	%p31, %r6, 15;
	mov.b32 	%r1146, 0;
	mov.u32 	%r1125, %r1146;
	@%p31 bra 	$L__BB2_21;
	mov.b32 	%r1146, 0;
	mov.u32 	%r1119, %r1146;
$L__BB2_20:
	.pragma "nounroll";
	mul.lo.s32 	%r343, %r1119, %r185;
	add.s32 	%r344, %r1119, %r18;
	mul.wide.s32 	%rd92, %r344, 4;
	add.s64 	%rd93, %rd2, %rd92;
	ld.global.u32 	%r345, [%rd93];
	add.s32 	%r346, %r345, %r343;
	mul.wide.s32 	%rd94, %r346, 4;
	add.s64 	%rd95, %rd1, %rd94;
	ld.global.u32 	%r347, [%rd95];
	add.s32 	%r348, %r347, %r1146;
	add.s32 	%r349, %r343, %r185;
	ld.global.u32 	%r350, [%rd93+4];
	add.s32 	%r351, %r350, %r349;
	mul.wide.s32 	%rd96, %r351, 4;
	add.s64 	%rd97, %rd1, %rd96;
	ld.global.u32 	%r352, [%rd97];
	add.s32 	%r353, %r352, %r348;
	add.s32 	%r354, %r349, %r185;
	ld.global.u32 	%r355, [%rd93+8];
	add.s32 	%r356, %r355, %r354;
	mul.wide.s32 	%rd98, %r356, 4;
	add.s64 	%rd99, %rd1, %rd98;
	ld.global.u32 	%r357, [%rd99];
	add.s32 	%r358, %r357, %r353;
	add.s32 	%r359, %r354, %r185;
	ld.global.u32 	%r360, [%rd93+12];
	add.s32 	%r361, %r360, %r359;
	mul.wide.s32 	%rd100, %r361, 4;
	add.s64 	%rd101, %rd1, %rd100;
	ld.global.u32 	%r362, [%rd101];
	add.s32 	%r363, %r362, %r358;
	add.s32 	%r364, %r359, %r185;
	ld.global.u32 	%r365, [%rd93+16];
	add.s32 	%r366, %r365, %r364;
	mul.wide.s32 	%rd102, %r366, 4;
	add.s64 	%rd103, %rd1, %rd102;
	ld.global.u32 	%r367, [%rd103];
	add.s32 	%r368, %r367, %r363;
	add.s32 	%r369, %r364, %r185;
	ld.global.u32 	%r370, [%rd93+20];
	add.s32 	%r371, %r370, %r369;
	mul.wide.s32 	%rd104, %r371, 4;
	add.s64 	%rd105, %rd1, %rd104;
	ld.global.u32 	%r372, [%rd105];
	add.s32 	%r373, %r372, %r368;
	add.s32 	%r374, %r369, %r185;
	ld.global.u32 	%r375, [%rd93+24];
	add.s32 	%r376, %r375, %r374;
	mul.wide.s32 	%rd106, %r376, 4;
	add.s64 	%rd107, %rd1, %rd106;
	ld.global.u32 	%r377, [%rd107];
	add.s32 	%r378, %r377, %r373;
	add.s32 	%r379, %r374, %r185;
	ld.global.u32 	%r380, [%rd93+28];
	add.s32 	%r381, %r380, %r379;
	mul.wide.s32 	%rd108, %r381, 4;
	add.s64 	%rd109, %rd1, %rd108;
	ld.global.u32 	%r382, [%rd109];
	add.s32 	%r383, %r382, %r378;
	add.s32 	%r384, %r379, %r185;
	ld.global.u32 	%r385, [%rd93+32];
	add.s32 	%r386, %r385, %r384;
	mul.wide.s32 	%rd110, %r386, 4;
	add.s64 	%rd111, %rd1, %rd110;
	ld.global.u32 	%r387, [%rd111];
	add.s32 	%r388, %r387, %r383;
	add.s32 	%r389, %r384, %r185;
	ld.global.u32 	%r390, [%rd93+36];
	add.s32 	%r391, %r390, %r389;
	mul.wide.s32 	%rd112, %r391, 4;
	add.s64 	%rd113, %rd1, %rd112;
	ld.global.u32 	%r392, [%rd113];
	add.s32 	%r393, %r392, %r388;
	add.s32 	%r394, %r389, %r185;
	ld.global.u32 	%r395, [%rd93+40];
	add.s32 	%r396, %r395, %r394;
	mul.wide.s32 	%rd114, %r396, 4;
	add.s64 	%rd115, %rd1, %rd114;
	ld.global.u32 	%r397, [%rd115];
	add.s32 	%r398, %r397, %r393;
	add.s32 	%r399, %r394, %r185;
	ld.global.u32 	%r400, [%rd93+44];
	add.s32 	%r401, %r400, %r399;
	mul.wide.s32 	%rd116, %r401, 4;
	add.s64 	%rd117, %rd1, %rd116;
	ld.global.u32 	%r402, [%rd117];
	add.s32 	%r403, %r402, %r398;
	add.s32 	%r404, %r399, %r185;
	ld.global.u32 	%r405, [%rd93+48];
	add.s32 	%r406, %r405, %r404;
	mul.wide.s32 	%rd118, %r406, 4;
	add.s64 	%rd119, %rd1, %rd118;
	ld.global.u32 	%r407, [%rd119];
	add.s32 	%r408, %r407, %r403;
	add.s32 	%r409, %r404, %r185;
	ld.global.u32 	%r410, [%rd93+52];
	add.s32 	%r411, %r410, %r409;
	mul.wide.s32 	%rd120, %r411, 4;
	add.s64 	%rd121, %rd1, %rd120;
	ld.global.u32 	%r412, [%rd121];
	add.s32 	%r413, %r412, %r408;
	add.s32 	%r414, %r409, %r185;
	ld.global.u32 	%r415, [%rd93+56];
	add.s32 	%r416, %r415, %r414;
	mul.wide.s32 	%rd122, %r416, 4;
	add.s64 	%rd123, %rd1, %rd122;
	ld.global.u32 	%r417, [%rd123];
	add.s32 	%r418, %r417, %r413;
	add.s32 	%r419, %r414, %r185;
	ld.global.u32 	%r420, [%rd93+60];
	add.s32 	%r421, %r420, %r419;
	mul.wide.s32 	%rd124, %r421, 4;
	add.s64 	%rd125, %rd1, %rd124;
	ld.global.u32 	%r422, [%rd125];
	add.s32 	%r1146, %r422, %r418;
	add.s32 	%r1119, %r1119, 16;
	setp.ne.s32 	%p32, %r1119, %r12;
	mov.u32 	%r1125, %r12;
	@%p32 bra 	$L__BB2_20;
$L__BB2_21:
	setp.eq.s32 	%p33, %r8, 0;
	@%p33 bra 	$L__BB2_31;
	setp.lt.u32 	%p34, %r9, 7;
	@%p34 bra 	$L__BB2_24;
	mul.lo.s32 	%r424, %r1125, %r185;
	add.s32 	%r425, %r1125, %r18;
	mul.wide.s32 	%rd126, %r425, 4;
	add.s64 	%rd127, %rd2, %rd126;
	ld.global.u32 	%r426, [%rd127];
	add.s32 	%r427, %r426, %r424;
	mul.wide.s32 	%rd128, %r427, 4;
	add.s64 	%rd129, %rd1, %rd128;
	ld.global.u32 	%r428, [%rd129];
	add.s32 	%r429, %r428, %r1146;
	add.s32 	%r430, %r424, %r185;
	ld.global.u32 	%r431, [%rd127+4];
	add.s32 	%r432, %r431, %r430;
	mul.wide.s32 	%rd130, %r432, 4;
	add.s64 	%rd131, %rd1, %rd130;
	ld.global.u32 	%r433, [%rd131];
	add.s32 	%r434, %r433, %r429;
	add.s32 	%r435, %r430, %r185;
	ld.global.u32 	%r436, [%rd127+8];
	add.s32 	%r437, %r436, %r435;
	mul.wide.s32 	%rd132, %r437, 4;
	add.s64 	%rd133, %rd1, %rd132;
	ld.global.u32 	%r438, [%rd133];
	add.s32 	%r439, %r438, %r434;
	add.s32 	%r440, %r435, %r185;
	ld.global.u32 	%r441, [%rd127+12];
	add.s32 	%r442, %r441, %r440;
	mul.wide.s32 	%rd134, %r442, 4;
	add.s64 	%rd135, %rd1, %rd134;
	ld.global.u32 	%r443, [%rd135];
	add.s32 	%r444, %r443, %r439;
	add.s32 	%r445, %r440, %r185;
	ld.global.u32 	%r446, [%rd127+16];
	add.s32 	%r447, %r446, %r445;
	mul.wide.s32 	%rd136, %r447, 4;
	add.s64 	%rd137, %rd1, %rd136;
	ld.global.u32 	%r448, [%rd137];
	add.s32 	%r449, %r448, %r444;
	add.s32 	%r450, %r445, %r185;
	ld.global.u32 	%r451, [%rd127+20];
	add.s32 	%r452, %r451, %r450;
	mul.wide.s32 	%rd138, %r452, 4;
	add.s64 	%rd139, %rd1, %rd138;
	ld.global.u32 	%r453, [%rd139];
	add.s32 	%r454, %r453, %r449;
	add.s32 	%r455, %r450, %r185;
	ld.global.u32 	%r456, [%rd127+24];
	add.s32 	%r457, %r456, %r455;
	mul.wide.s32 	%rd140, %r457, 4;
	add.s64 	%rd141, %rd1, %rd140;
	ld.global.u32 	%r458, [%rd141];
	add.s32 	%r459, %r458, %r454;
	add.s32 	%r460, %r455, %r185;
	ld.global.u32 	%r461, [%rd127+28];
	add.s32 	%r462, %r461, %r460;
	mul.wide.s32 	%rd142, %r462, 4;
	add.s64 	%rd143, %rd1, %rd142;
	ld.global.u32 	%r463, [%rd143];
	add.s32 	%r1146, %r463, %r459;
	add.s32 	%r1125, %r1125, 8;
$L__BB2_24:
	setp.eq.s32 	%p35, %r10, 0;
	@%p35 bra 	$L__BB2_31;
	setp.lt.u32 	%p36, %r11, 3;
	@%p36 bra 	$L__BB2_27;
	mul.lo.s32 	%r465, %r1125, %r185;
	add.s32 	%r466, %r1125, %r18;
	mul.wide.s32 	%rd144, %r466, 4;
	add.s64 	%rd145, %rd2, %rd144;
	ld.global.u32 	%r467, [%rd145];
	add.s32 	%r468, %r467, %r465;
	mul.wide.s32 	%rd146, %r468, 4;
	add.s64 	%rd147, %rd1, %rd146;
	ld.global.u32 	%r469, [%rd147];
	add.s32 	%r470, %r469, %r1146;
	add.s32 	%r471, %r465, %r185;
	ld.global.u32 	%r472, [%rd145+4];
	add.s32 	%r473, %r472, %r471;
	mul.wide.s32 	%rd148, %r473, 4;
	add.s64 	%rd149, %rd1, %rd148;
	ld.global.u32 	%r474, [%rd149];
	add.s32 	%r475, %r474, %r470;
	add.s32 	%r476, %r471, %r185;
	ld.global.u32 	%r477, [%rd145+8];
	add.s32 	%r478, %r477, %r476;
	mul.wide.s32 	%rd150, %r478, 4;
	add.s64 	%rd151, %rd1, %rd150;
	ld.global.u32 	%r479, [%rd151];
	add.s32 	%r480, %r479, %r475;
	add.s32 	%r481, %r476, %r185;
	ld.global.u32 	%r482, [%rd145+12];
	add.s32 	%r483, %r482, %r481;
	mul.wide.s32 	%rd152, %r483, 4;
	add.s64 	%rd153, %rd1, %rd152;
	ld.global.u32 	%r484, [%rd153];
	add.s32 	%r1146, %r484, %r480;
	add.s32 	%r1125, %r1125, 4;
$L__BB2_27:
	setp.eq.s32 	%p37, %r7, 0;
	@%p37 bra 	$L__BB2_31;
	setp.eq.s32 	%p38, %r7, 1;
	mul.lo.s32 	%r47, %r1125, %r185;
	add.s32 	%r485, %r1125, %r18;
	mul.wide.s32 	%rd154, %r485, 4;
	add.s64 	%rd13, %rd2, %rd154;
	ld.global.u32 	%r486, [%rd13];
	add.s32 	%r487, %r486, %r47;
	mul.wide.s32 	%rd155, %r487, 4;
	add.s64 	%rd156, %rd1, %rd155;
	ld.global.u32 	%r488, [%rd156];
	add.s32 	%r1146, %r488, %r1146;
	@%p38 bra 	$L__BB2_31;
	setp.eq.s32 	%p39, %r7, 2;
	add.s32 	%r49, %r47, %r185;
	ld.global.u32 	%r489, [%rd13+4];
	add.s32 	%r490, %r489, %r49;
	mul.wide.s32 	%rd157, %r490, 4;
	add.s64 	%rd158, %rd1, %rd157;
	ld.global.u32 	%r491, [%rd158];
	add.s32 	%r1146, %r491, %r1146;
	@%p39 bra 	$L__BB2_31;
	add.s32 	%r492, %r49, %r185;
	ld.global.u32 	%r493, [%rd13+8];
	add.s32 	%r494, %r493, %r492;
	mul.wide.s32 	%rd159, %r494, 4;
	add.s64 	%rd160, %rd1, %rd159;
	ld.global.u32 	%r495, [%rd160];
	add.s32 	%r1146, %r495, %r1146;
$L__BB2_31:
	mov.b16 	%rs19, 0;
	mov.b32 	%r1131, 0;
$L__BB2_32:
	add.s32 	%r498, %r1131, %r18;
	mul.wide.s32 	%rd161, %r498, 4;
	add.s64 	%rd14, %rd2, %rd161;
	mov.b32 	%r1133, 0;
$L__BB2_33:
	mov.u16 	%rs2, %rs19;
	mov.u32 	%r58, %r1146;
	setp.le.u32 	%p40, %r1133, %r1131;
	@%p40 bra 	$L__BB2_49;
	setp.lt.u32 	%p41, %r6, 15;
	ld.global.u32 	%r59, [%rd14];
	add.s32 	%r501, %r1133, %r18;
	mul.wide.s32 	%rd162, %r501, 4;
	add.s64 	%rd15, %rd2, %rd162;
	ld.global.u32 	%r502, [%rd15];
	st.global.u32 	[%rd14], %r502;
	st.global.u32 	[%rd15], %r59;
	mov.b32 	%r1141, 0;
	mov.u32 	%r1146, %r1141;
	@%p41 bra 	$L__BB2_37;
	mov.b32 	%r1135, 0;
	mov.u32 	%r1146, %r1135;
$L__BB2_36:
	.pragma "nounroll";
	mul.lo.s32 	%r504, %r1135, %r185;
	add.s32 	%r505, %r1135, %r18;
	mul.wide.s32 	%rd163, %r505, 4;
	add.s64 	%rd164, %rd2, %rd163;
	ld.global.u32 	%r506, [%rd164];
	add.s32 	%r507, %r506, %r504;
	mul.wide.s32 	%rd165, %r507, 4;
	add.s64 	%rd166, %rd1, %rd165;
	ld.global.u32 	%r508, [%rd166];
	add.s32 	%r509, %r508, %r1146;
	add.s32 	%r510, %r504, %r185;
	ld.global.u32 	%r511, [%rd164+4];
	add.s32 	%r512, %r511, %r510;
	mul.wide.s32 	%rd167, %r512, 4;
	add.s64 	%rd168, %rd1, %rd167;
	ld.global.u32 	%r513, [%rd168];
	add.s32 	%r514, %r513, %r509;
	add.s32 	%r515, %r510, %r185;
	ld.global.u32 	%r516, [%rd164+8];
	add.s32 	%r517, %r516, %r515;
	mul.wide.s32 	%rd169, %r517, 4;
	add.s64 	%rd170, %rd1, %rd169;
	ld.global.u32 	%r518, [%rd170];
	add.s32 	%r519, %r518, %r514;
	add.s32 	%r520, %r515, %r185;
	ld.global.u32 	%r521, [%rd164+12];
	add.s32 	%r522, %r521, %r520;
	mul.wide.s32 	%rd171, %r522, 4;
	add.s64 	%rd172, %rd1, %rd171;
	ld.global.u32 	%r523, [%rd172];
	add.s32 	%r524, %r523, %r519;
	add.s32 	%r525, %r520, %r185;
	ld.global.u32 	%r526, [%rd164+16];
	add.s32 	%r527, %r526, %r525;
	mul.wide.s32 	%rd173, %r527, 4;
	add.s64 	%rd174, %rd1, %rd173;
	ld.global.u32 	%r528, [%rd174];
	add.s32 	%r529, %r528, %r524;
	add.s32 	%r530, %r525, %r185;
	ld.global.u32 	%r531, [%rd164+20];
	add.s32 	%r532, %r531, %r530;
	mul.wide.s32 	%rd175, %r532, 4;
	add.s64 	%rd176, %rd1, %rd175;
	ld.global.u32 	%r533, [%rd176];
	add.s32 	%r534, %r533, %r529;
	add.s32 	%r535, %r530, %r185;
	ld.global.u32 	%r536, [%rd164+24];
	add.s32 	%r537, %r536, %r535;
	mul.wide.s32 	%rd177, %r537, 4;
	add.s64 	%rd178, %rd1, %rd177;
	ld.global.u32 	%r538, [%rd178];
	add.s32 	%r539, %r538, %r534;
	add.s32 	%r540, %r535, %r185;
	ld.global.u32 	%r541, [%rd164+28];
	add.s32 	%r542, %r541, %r540;
	mul.wide.s32 	%rd179, %r542, 4;
	add.s64 	%rd180, %rd1, %rd179;
	ld.global.u32 	%r543, [%rd180];
	add.s32 	%r544, %r543, %r539;
	add.s32 	%r545, %r540, %r185;
	ld.global.u32 	%r546, [%rd164+32];
	add.s32 	%r547, %r546, %r545;
	mul.wide.s32 	%rd181, %r547, 4;
	add.s64 	%rd182, %rd1, %rd181;
	ld.global.u32 	%r548, [%rd182];
	add.s32 	%r549, %r548, %r544;
	add.s32 	%r550, %r545, %r185;
	ld.global.u32 	%r551, [%rd164+36];
	add.s32 	%r552, %r551, %r550;
	mul.wide.s32 	%rd183, %r552, 4;
	add.s64 	%rd184, %rd1, %rd183;
	ld.global.u32 	%r553, [%rd184];
	add.s32 	%r554, %r553, %r549;
	add.s32 	%r555, %r550, %r185;
	ld.global.u32 	%r556, [%rd164+40];
	add.s32 	%r557, %r556, %r555;
	mul.wide.s32 	%rd185, %r557, 4;
	add.s64 	%rd186, %rd1, %rd185;
	ld.global.u32 	%r558, [%rd186];
	add.s32 	%r559, %r558, %r554;
	add.s32 	%r560, %r555, %r185;
	ld.global.u32 	%r561, [%rd164+44];
	add.s32 	%r562, %r561, %r560;
	mul.wide.s32 	%rd187, %r562, 4;
	add.s64 	%rd188, %rd1, %rd187;
	ld.global.u32 	%r563, [%rd188];
	add.s32 	%r564, %r563, %r559;
	add.s32 	%r565, %r560, %r185;
	ld.global.u32 	%r566, [%rd164+48];
	add.s32 	%r567, %r566, %r565;
	mul.wide.s32 	%rd189, %r567, 4;
	add.s64 	%rd190, %rd1, %rd189;
	ld.global.u32 	%r568, [%rd190];
	add.s32 	%r569, %r568, %r564;
	add.s32 	%r570, %r565, %r185;
	ld.global.u32 	%r571, [%rd164+52];
	add.s32 	%r572, %r571, %r570;
	mul.wide.s32 	%rd191, %r572, 4;
	add.s64 	%rd192, %rd1, %rd191;
	ld.global.u32 	%r573, [%rd192];
	add.s32 	%r574, %r573, %r569;
	add.s32 	%r575, %r570, %r185;
	ld.global.u32 	%r576, [%rd164+56];
	add.s32 	%r577, %r576, %r575;
	mul.wide.s32 	%rd193, %r577, 4;
	add.s64 	%rd194, %rd1, %rd193;
	ld.global.u32 	%r578, [%rd194];
	add.s32 	%r579, %r578, %r574;
	add.s32 	%r580, %r575, %r185;
	ld.global.u32 	%r581, [%rd164+60];
	add.s32 	%r582, %r581, %r580;
	mul.wide.s32 	%rd195, %r582, 4;
	add.s64 	%rd196, %rd1, %rd195;
	ld.global.u32 	%r583, [%rd196];
	add.s32 	%r1146, %r583, %r579;
	add.s32 	%r1135, %r1135, 16;
	setp.ne.s32 	%p42, %r1135, %r12;
	mov.u32 	%r1141, %r12;
	@%p42 bra 	$L__BB2_36;
$L__BB2_37:
	setp.eq.s32 	%p43, %r8, 0;
	@%p43 bra 	$L__BB2_47;
	setp.lt.u32 	%p44, %r9, 7;
	@%p44 bra 	$L__BB2_40;
	mul.lo.s32 	%r585, %r1141, %r185;
	add.s32 	%r586, %r1141, %r18;
	mul.wide.s32 	%rd197, %r586, 4;
	add.s64 	%rd198, %rd2, %rd197;
	ld.global.u32 	%r587, [%rd198];
	add.s32 	%r588, %r587, %r585;
	mul.wide.s32 	%rd199, %r588, 4;
	add.s64 	%rd200, %rd1, %rd199;
	ld.global.u32 	%r589, [%rd200];
	add.s32 	%r590, %r589, %r1146;
	add.s32 	%r591, %r585, %r185;
	ld.global.u32 	%r592, [%rd198+4];
	add.s32 	%r593, %r592, %r591;
	mul.wide.s32 	%rd201, %r593, 4;
	add.s64 	%rd202, %rd1, %rd201;
	ld.global.u32 	%r594, [%rd202];
	add.s32 	%r595, %r594, %r590;
	add.s32 	%r596, %r591, %r185;
	ld.global.u32 	%r597, [%rd198+8];
	add.s32 	%r598, %r597, %r596;
	mul.wide.s32 	%rd203, %r598, 4;
	add.s64 	%rd204, %rd1, %rd203;
	ld.global.u32 	%r599, [%rd204];
	add.s32 	%r600, %r599, %r595;
	add.s32 	%r601, %r596, %r185;
	ld.global.u32 	%r602, [%rd198+12];
	add.s32 	%r603, %r602, %r601;
	mul.wide.s32 	%rd205, %r603, 4;
	add.s64 	%rd206, %rd1, %rd205;
	ld.global.u32 	%r604, [%rd206];
	add.s32 	%r605, %r604, %r600;
	add.s32 	%r606, %r601, %r185;
	ld.global.u32 	%r607, [%rd198+16];
	add.s32 	%r608, %r607, %r606;
	mul.wide.s32 	%rd207, %r608, 4;
	add.s64 	%rd208, %rd1, %rd207;
	ld.global.u32 	%r609, [%rd208];
	add.s32 	%r610, %r609, %r605;
	add.s32 	%r611, %r606, %r185;
	ld.global.u32 	%r612, [%rd198+20];
	add.s32 	%r613, %r612, %r611;
	mul.wide.s32 	%rd209, %r613, 4;
	add.s64 	%rd210, %rd1, %rd209;
	ld.global.u32 	%r614, [%rd210];
	add.s32 	%r615, %r614, %r610;
	add.s32 	%r616, %r611, %r185;
	ld.global.u32 	%r617, [%rd198+24];
	add.s32 	%r618, %r617, %r616;
	mul.wide.s32 	%rd211, %r618, 4;
	add.s64 	%rd212, %rd1, %rd211;
	ld.global.u32 	%r619, [%rd212];
	add.s32 	%r620, %r619, %r615;
	add.s32 	%r621, %r616, %r185;
	ld.global.u32 	%r622, [%rd198+28];
	add.s32 	%r623, %r622, %r621;
	mul.wide.s32 	%rd213, %r623, 4;
	add.s64 	%rd214, %rd1, %rd213;
	ld.global.u32 	%r624, [%rd214];
	add.s32 	%r1146, %r624, %r620;
	add.s32 	%r1141, %r1141, 8;
$L__BB2_40:
	setp.eq.s32 	%p45, %r10, 0;
	@%p45 bra 	$L__BB2_47;
	setp.lt.u32 	%p46, %r11, 3;
	@%p46 bra 	$L__BB2_43;
	mul.lo.s32 	%r626, %r1141, %r185;
	add.s32 	%r627, %r1141, %r18;
	mul.wide.s32 	%rd215, %r627, 4;
	add.s64 	%rd216, %rd2, %rd215;
	ld.global.u32 	%r628, [%rd216];
	add.s32 	%r629, %r628, %r626;
	mul.wide.s32 	%rd217, %r629, 4;
	add.s64 	%rd218, %rd1, %rd217;
	ld.global.u32 	%r630, [%rd218];
	add.s32 	%r631, %r630, %r1146;
	add.s32 	%r632, %r626, %r185;
	ld.global.u32 	%r633, [%rd216+4];
	add.s32 	%r634, %r633, %r632;
	mul.wide.s32 	%rd219, %r634, 4;
	add.s64 	%rd220, %rd1, %rd219;
	ld.global.u32 	%r635, [%rd220];
	add.s32 	%r636, %r635, %r631;
	add.s32 	%r637, %r632, %r185;
	ld.global.u32 	%r638, [%rd216+8];
	add.s32 	%r639, %r638, %r637;
	mul.wide.s32 	%rd221, %r639, 4;
	add.s64 	%rd222, %rd1, %rd221;
	ld.global.u32 	%r640, [%rd222];
	add.s32 	%r641, %r640, %r636;
	add.s32 	%r642, %r637, %r185;
	ld.global.u32 	%r643, [%rd216+12];
	add.s32 	%r644, %r643, %r642;
	mul.wide.s32 	%rd223, %r644, 4;
	add.s64 	%rd224, %rd1, %rd223;
	ld.global.u32 	%r645, [%rd224];
	add.s32 	%r1146, %r645, %r641;
	add.s32 	%r1141, %r1141, 4;
$L__BB2_43:
	setp.eq.s32 	%p47, %r7, 0;
	@%p47 bra 	$L__BB2_47;
	setp.eq.s32 	%p48, %r7, 1;
	mul.lo.s32 	%r77, %r1141, %r185;
	add.s32 	%r646, %r1141, %r18;
	mul.wide.s32 	%rd225, %r646, 4;
	add.s64 	%rd16, %rd2, %rd225;
	ld.global.u32 	%r647, [%rd16];
	add.s32 	%r648, %r647, %r77;
	mul.wide.s32 	%rd226, %r648, 4;
	add.s64 	%rd227, %rd1, %rd226;
	ld.global.u32 	%r649, [%rd227];
	add.s32 	%r1146, %r649, %r1146;
	@%p48 bra 	$L__BB2_47;
	setp.eq.s32 	%p49, %r7, 2;
	add.s32 	%r79, %r77, %r185;
	ld.global.u32 	%r650, [%rd16+4];
	add.s32 	%r651, %r650, %r79;
	mul.wide.s32 	%rd228, %r651, 4;
	add.s64 	%rd229, %rd1, %rd228;
	ld.global.u32 	%r652, [%rd229];
	add.s32 	%r1146, %r652, %r1146;
	@%p49 bra 	$L__BB2_47;
	add.s32 	%r653, %r79, %r185;
	ld.global.u32 	%r654, [%rd16+8];
	add.s32 	%r655, %r654, %r653;
	mul.wide.s32 	%rd230, %r655, 4;
	add.s64 	%rd231, %rd1, %rd230;
	ld.global.u32 	%r656, [%rd231];
	add.s32 	%r1146, %r656, %r1146;
$L__BB2_47:
	setp.gt.s32 	%p50, %r1146, %r58;
	mov.b16 	%rs19, 1;
	@%p50 bra 	$L__BB2_49;
	ld.global.u32 	%r657, [%rd14];
	st.global.u32 	[%rd14], %r59;
	st.global.u32 	[%rd15], %r657;
	mov.u16 	%rs19, %rs2;
	mov.u32 	%r1146, %r58;
$L__BB2_49:
	add.s32 	%r1133, %r1133, 1;
	setp.ne.s32 	%p51, %r1133, %r184;
	@%p51 bra 	$L__BB2_33;
	add.s32 	%r1131, %r1131, 1;
	setp.ne.s32 	%p52, %r1131, %r184;
	@%p52 bra 	$L__BB2_32;
	and.b16  	%rs13, %rs19, 255;
	setp.ne.s16 	%p53, %rs13, 0;
	@%p53 bra 	$L__BB2_31;
	mul.wide.s32 	%rd232, %r14, 4;
	add.s64 	%rd233, %rd3, %rd232;
	st.global.u32 	[%rd233], %r1146;
$L__BB2_53:
	add.s32 	%r1111, %r1111, 1;
	setp.eq.s32 	%p54, %r1111, %r183;
	@%p54 bra 	$L__BB2_122;
	bra.uni 	$L__BB2_4;
$L__BB2_54:
	and.b32  	%r87, %r183, 3;
	setp.lt.u32 	%p4, %r183, 4;
	mov.b32 	%r1188, 0;
	@%p4 bra 	$L__BB2_65;
	and.b32  	%r1188, %r183, 2147483644;
	mov.b32 	%r1187, 0;
$L__BB2_56:
	shl.b32 	%r198, %r1187, 7;
	add.s32 	%r175, %r198, %r5;
	setp.ge.s32 	%p5, %r175, %r4;
	mul.wide.s32 	%rd44, %r175, 4;
	add.s64 	%rd30, %rd3, %rd44;
	@%p5 bra 	$L__BB2_58;
	mov.b32 	%r199, 0;
	st.global.u32 	[%rd30], %r199;
$L__BB2_58:
	add.s32 	%r200, %r175, 128;
	setp.ge.s32 	%p6, %r200, %r4;
	@%p6 bra 	$L__BB2_60;
	mov.b32 	%r201, 0;
	st.global.u32 	[%rd30+512], %r201;
$L__BB2_60:
	add.s32 	%r202, %r175, 256;
	setp.ge.s32 	%p7, %r202, %r4;
	@%p7 bra 	$L__BB2_62;
	mov.b32 	%r203, 0;
	st.global.u32 	[%rd30+1024], %r203;
$L__BB2_62:
	add.s32 	%r204, %r175, 384;
	setp.ge.s32 	%p8, %r204, %r4;
	@%p8 bra 	$L__BB2_64;
	mov.b32 	%r205, 0;
	st.global.u32 	[%rd30+1536], %r205;
$L__BB2_64:
	add.s32 	%r1187, %r1187, 4;
	setp.ne.s32 	%p9, %r1187, %r1188;
	@%p9 bra 	$L__BB2_56;
$L__BB2_65:
	setp.eq.s32 	%p10, %r87, 0;
	@%p10 bra 	$L__BB2_122;
	mov.b32 	%r1190, 0;
$L__BB2_67:
	.pragma "nounroll";
	shl.b32 	%r207, %r1188, 7;
	add.s32 	%r180, %r207, %r5;
	setp.ge.s32 	%p11, %r180, %r4;
	@%p11 bra 	$L__BB2_69;
	mul.wide.s32 	%rd45, %r180, 4;
	add.s64 	%rd46, %rd3, %rd45;
	mov.b32 	%r208, 0;
	st.global.u32 	[%rd46], %r208;
$L__BB2_69:
	add.s32 	%r1188, %r1188, 1;
	add.s32 	%r1190, %r1190, 1;
	setp.ne.s32 	%p12, %r1190, %r87;
	@%p12 bra 	$L__BB2_67;
	bra.uni 	$L__BB2_122;
$L__BB2_70:
	setp.lt.s32 	%p55, %r183, 1;
	@%p55 bra 	$L__BB2_122;
	cvt.rn.f64.s32 	%fd3, %r187;
	add.s32 	%r89, %r184, -1;
	and.b32  	%r90, %r184, 3;
	and.b32  	%r91, %r184, 15;
	add.s32 	%r92, %r91, -1;
	and.b32  	%r93, %r184, 7;
	add.s32 	%r94, %r93, -1;
	and.b32  	%r95, %r184, 2147483632;
	mov.b32 	%r1148, 0;
	cvt.rn.f64.s32 	%fd28, %r188;
	add.f64 	%fd29, %fd28, 0d3FF0000000000000;
	sub.f64 	%fd4, %fd29, %fd3;
$L__BB2_72:
	shl.b32 	%r659, %r1148, 7;
	mov.u32 	%r660, %tid.x;
	add.s32 	%r661, %r659, %r660;
	cvt.u32.u64 	%r662, %rd33;
	shl.b32 	%r663, %r183, 7;
	cvt.u64.u32 	%rd235, %r663;
	mov.u32 	%r664, %ctaid.x;
	cvt.u64.u32 	%rd236, %r664;
	cvt.u32.u64 	%r665, %rd236;
	cvt.u32.u64 	%r666, %rd235;
	mad.lo.s32 	%r667, %r666, %r665, %r662;
	add.s32 	%r97, %r661, %r667;
	setp.eq.s32 	%p56, %r97, 0;
	mov.b64 	%rd429, 1;
	@%p56 bra 	$L__BB2_77;
	cvt.s64.s32 	%rd427, %r97;
	mov.b64 	%rd428, 48271;
	mov.b64 	%rd429, 1;
$L__BB2_74:
	and.b64  	%rd239, %rd427, 1;
	setp.eq.b64 	%p57, %rd239, 1;
	not.pred 	%p58, %p57;
	@%p58 bra 	$L__BB2_76;
	mul.lo.s64 	%rd240, %rd429, %rd428;
	mul.hi.u64 	%rd241, %rd240, 8589934597;
	sub.s64 	%rd242, %rd240, %rd241;
	shr.u64 	%rd243, %rd242, 1;
	add.s64 	%rd244, %rd243, %rd241;
	shr.u64 	%rd245, %rd244, 30;
	mul.lo.s64 	%rd246, %rd245, 2147483647;
	sub.s64 	%rd429, %rd240, %rd246;
$L__BB2_76:
	shr.u64 	%rd23, %rd427, 1;
	mul.lo.s64 	%rd247, %rd428, %rd428;
	mul.hi.u64 	%rd248, %rd247, -9223372032559808509;
	shr.u64 	%rd249, %rd248, 30;
	mul.lo.s64 	%rd250, %rd249, 2147483647;
	sub.s64 	%rd428, %rd247, %rd250;
	setp.gt.u64 	%p59, %rd427, 1;
	mov.u64 	%rd427, %rd23;
	@%p59 bra 	$L__BB2_74;
$L__BB2_77:
	setp.lt.s32 	%p60, %r184, 1;
	mov.b32 	%r1182, 0;
	@%p60 bra 	$L__BB2_99;
	setp.lt.u32 	%p61, %r89, 3;
	add.s32 	%r670, %r97, %r186;
	mul.hi.u32 	%r671, %r670, 3;
	sub.s32 	%r672, %r670, %r671;
	shr.u32 	%r673, %r672, 1;
	add.s32 	%r674, %r673, %r671;
	shr.u32 	%r675, %r674, 30;
	mul.lo.s32 	%r676, %r675, 2147483647;
	sub.s32 	%r677, %r670, %r676;
	max.u32 	%r678, %r677, 1;
	cvt.u64.u32 	%rd251, %r678;
	mul.lo.s64 	%rd252, %rd429, %rd251;
	mul.hi.u64 	%rd253, %rd252, 8589934597;
	sub.s64 	%rd254, %rd252, %rd253;
	shr.u64 	%rd255, %rd254, 1;
	add.s64 	%rd256, %rd255, %rd253;
	shr.u64 	%rd257, %rd256, 30;
	cvt.u32.u64 	%r679, %rd257;
	mov.b64 	%rd258, 2147483647;
	cvt.u32.u64 	%r680, %rd258;
	mul.lo.s32 	%r681, %r679, %r680;
	cvt.u32.u64 	%r682, %rd252;
	sub.s32 	%r1155, %r682, %r681;
	mul.lo.s32 	%r100, %r97, %r184;
	mov.b32 	%r1149, 0;
	@%p61 bra 	$L__BB2_81;
	and.b32  	%r1149, %r184, 2147483644;
	neg.s32 	%r1154, %r1149;
	mov.u32 	%r1153, %r100;
$L__BB2_80:
	.pragma "nounroll";
	mul.wide.s32 	%rd259, %r1153, 4;
	add.s64 	%rd260, %rd2, %rd259;
	mul.hi.u32 	%r684, %r1155, -1131474031;
	shr.u32 	%r685, %r684, 15;
	mul.lo.s32 	%r686, %r685, 44488;
	sub.s32 	%r687, %r1155, %r686;
	mul.lo.s32 	%r688, %r687, 48271;
	mul.lo.s32 	%r689, %r685, 3399;
	setp.lt.u32 	%p62, %r688, %r689;
	xor.b32  	%r690, %r689, 2147483647;
	neg.s32 	%r691, %r689;
	selp.b32 	%r692, %r690, %r691, %p62;
	add.s32 	%r693, %r692, %r688;
	add.s32 	%r694, %r693, -1;
	cvt.rn.f64.u32 	%fd30, %r694;
	div.rn.f64 	%fd31, %fd30, 0d41DFFFFFFF800000;
	fma.rn.f64 	%fd32, %fd4, %fd31, %fd3;
	cvt.rzi.s32.f64 	%r695, %fd32;
	ld.global.u32 	%r696, [%rd260];
	add.s32 	%r697, %r695, %r100;
	mul.wide.s32 	%rd261, %r697, 4;
	add.s64 	%rd262, %rd2, %rd261;
	ld.global.u32 	%r698, [%rd262];
	st.global.u32 	[%rd260], %r698;
	st.global.u32 	[%rd262], %r696;
	mul.hi.u32 	%r699, %r693, -1131474031;
	shr.u32 	%r700, %r699, 15;
	mul.lo.s32 	%r701, %r700, 44488;
	sub.s32 	%r702, %r693, %r701;
	mul.lo.s32 	%r703, %r702, 48271;
	mul.lo.s32 	%r704, %r700, 3399;
	setp.lt.u32 	%p63, %r703, %r704;
	xor.b32  	%r705, %r704, 2147483647;
	neg.s32 	%r706, %r704;
	selp.b32 	%r707, %r705, %r706, %p63;
	add.s32 	%r708, %r707, %r703;
	add.s32 	%r709, %r708, -1;
	cvt.rn.f64.u32 	%fd33, %r709;
	div.rn.f64 	%fd34, %fd33, 0d41DFFFFFFF800000;
	fma.rn.f64 	%fd35, %fd4, %fd34, %fd3;
	cvt.rzi.s32.f64 	%r710, %fd35;
	ld.global.u32 	%r711, [%rd260+4];
	add.s32 	%r712, %r710, %r100;
	mul.wide.s32 	%rd263, %r712, 4;
	add.s64 	%rd264, %rd2, %rd263;
	ld.global.u32 	%r713, [%rd264];
	st.global.u32 	[%rd260+4], %r713;
	st.global.u32 	[%rd264], %r711;
	mul.hi.u32 	%r714, %r708, -1131474031;
	shr.u32 	%r715, %r714, 15;
	mul.lo.s32 	%r716, %r715, 44488;
	sub.s32 	%r717, %r708, %r716;
	mul.lo.s32 	%r718, %r717, 48271;
	mul.lo.s32 	%r719, %r715, 3399;
	setp.lt.u32 	%p64, %r718, %r719;
	xor.b32  	%r720, %r719, 2147483647;
	neg.s32 	%r721, %r719;
	selp.b32 	%r722, %r720, %r721, %p64;
	add.s32 	%r723, %r722, %r718;
	add.s32 	%r724, %r723, -1;
	cvt.rn.f64.u32 	%fd36, %r724;
	div.rn.f64 	%fd37, %fd36, 0d41DFFFFFFF800000;
	fma.rn.f64 	%fd38, %fd4, %fd37, %fd3;
	cvt.rzi.s32.f64 	%r725, %fd38;
	ld.global.u32 	%r726, [%rd260+8];
	add.s32 	%r727, %r725, %r100;
	mul.wide.s32 	%rd265, %r727, 4;
	add.s64 	%rd266, %rd2, %rd265;
	ld.global.u32 	%r728, [%rd266];
	st.global.u32 	[%rd260+8], %r728;
	st.global.u32 	[%rd266], %r726;
	mul.hi.u32 	%r729, %r723, -1131474031;
	shr.u32 	%r730, %r729, 15;
	mul.lo.s32 	%r731, %r730, 44488;
	sub.s32 	%r732, %r723, %r731;
	mul.lo.s32 	%r733, %r732, 48271;
	mul.lo.s32 	%r734, %r730, 3399;
	setp.lt.u32 	%p65, %r733, %r734;
	xor.b32  	%r735, %r734, 2147483647;
	neg.s32 	%r736, %r734;
	selp.b32 	%r737, %r735, %r736, %p65;
	add.s32 	%r1155, %r737, %r733;
	add.s32 	%r738, %r1155, -1;
	cvt.rn.f64.u32 	%fd39, %r738;
	div.rn.f64 	%fd40, %fd39, 0d41DFFFFFFF800000;
	fma.rn.f64 	%fd41, %fd4, %fd40, %fd3;
	cvt.rzi.s32.f64 	%r739, %fd41;
	ld.global.u32 	%r740, [%rd260+12];
	add.s32 	%r741, %r739, %r100;
	mul.wide.s32 	%rd267, %r741, 4;
	add.s64 	%rd268, %rd2, %rd267;
	ld.global.u32 	%r742, [%rd268];
	st.global.u32 	[%rd260+12], %r742;
	st.global.u32 	[%rd268], %r740;
	add.s32 	%r1154, %r1154, 4;
	add.s32 	%r1153, %r1153, 4;
	setp.eq.s32 	%p66, %r1154, 0;
	@%p66 bra 	$L__BB2_81;
	bra.uni 	$L__BB2_80;
$L__BB2_81:
	setp.eq.s32 	%p67, %r90, 0;
	@%p67 bra 	$L__BB2_86;
	setp.eq.s32 	%p68, %r90, 1;
	@%p68 bra 	$L__BB2_84;
	mul.hi.u32 	%r743, %r1155, -1131474031;
	shr.u32 	%r744, %r743, 15;
	mul.lo.s32 	%r745, %r744, 44488;
	sub.s32 	%r746, %r1155, %r745;
	mul.lo.s32 	%r747, %r746, 48271;
	mul.lo.s32 	%r748, %r744, 3399;
	setp.lt.u32 	%p69, %r747, %r748;
	xor.b32  	%r749, %r748, 2147483647;
	neg.s32 	%r750, %r748;
	selp.b32 	%r751, %r749, %r750, %p69;
	add.s32 	%r752, %r751, %r747;
	add.s32 	%r753, %r752, -1;
	cvt.rn.f64.u32 	%fd42, %r753;
	div.rn.f64 	%fd43, %fd42, 0d41DFFFFFFF800000;
	fma.rn.f64 	%fd44, %fd4, %fd43, %fd3;
	cvt.rzi.s32.f64 	%r754, %fd44;
	add.s32 	%r755, %r1149, %r100;
	mul.wide.s32 	%rd269, %r755, 4;
	add.s64 	%rd270, %rd2, %rd269;
	ld.global.u32 	%r756, [%rd270];
	add.s32 	%r757, %r754, %r100;
	mul.wide.s32 	%rd271, %r757, 4;
	add.s64 	%rd272, %rd2, %rd271;
	ld.global.u32 	%r758, [%rd272];
	st.global.u32 	[%rd270], %r758;
	st.global.u32 	[%rd272], %r756;
	mul.hi.u32 	%r759, %r752, -1131474031;
	shr.u32 	%r760, %r759, 15;
	mul.lo.s32 	%r761, %r760, 44488;
	sub.s32 	%r762, %r752, %r761;
	mul.lo.s32 	%r763, %r762, 48271;
	mul.lo.s32 	%r764, %r760, 3399;
	setp.lt.u32 	%p70, %r763, %r764;
	xor.b32  	%r765, %r764, 2147483647;
	neg.s32 	%r766, %r764;
	selp.b32 	%r767, %r765, %r766, %p70;
	add.s32 	%r1155, %r767, %r763;
	add.s32 	%r768, %r1155, -1;
	cvt.rn.f64.u32 	%fd45, %r768;
	div.rn.f64 	%fd46, %fd45, 0d41DFFFFFFF800000;
	fma.rn.f64 	%fd47, %fd4, %fd46, %fd3;
	cvt.rzi.s32.f64 	%r769, %fd47;
	ld.global.u32 	%r770, [%rd270+4];
	add.s32 	%r771, %r769, %r100;
	mul.wide.s32 	%rd273, %r771, 4;
	add.s64 	%rd274, %rd2, %rd273;
	ld.global.u32 	%r772, [%rd274];
	st.global.u32 	[%rd270+4], %r772;
	st.global.u32 	[%rd274], %r770;
	add.s32 	%r1149, %r1149, 2;
$L__BB2_84:
	and.b32  	%r773, %r184, 1;
	setp.eq.b32 	%p71, %r773, 1;
	not.pred 	%p72, %p71;
	@%p72 bra 	$L__BB2_86;
	mul.hi.u32 	%r774, %r1155, -1131474031;
	shr.u32 	%r775, %r774, 15;
	mul.lo.s32 	%r776, %r775, 44488;
	sub.s32 	%r777, %r1155, %r776;
	mul.lo.s32 	%r778, %r777, 48271;
	mul.lo.s32 	%r779, %r775, 3399;
	setp.lt.u32 	%p73, %r778, %r779;
	xor.b32  	%r780, %r779, 2147483647;
	neg.s32 	%r781, %r779;
	selp.b32 	%r782, %r780, %r781, %p73;
	add.s32 	%r783, %r782, %r778;
	add.s32 	%r784, %r783, -1;
	cvt.rn.f64.u32 	%fd48, %r784;
	div.rn.f64 	%fd49, %fd48, 0d41DFFFFFFF800000;
	fma.rn.f64 	%fd50, %fd4, %fd49, %fd3;
	cvt.rzi.s32.f64 	%r785, %fd50;
	add.s32 	%r786, %r1149, %r100;
	mul.wide.s32 	%rd275, %r786, 4;
	add.s64 	%rd276, %rd2, %rd275;
	ld.global.u32 	%r787, [%rd276];
	add.s32 	%r788, %r785, %r100;
	mul.wide.s32 	%rd277, %r788, 4;
	add.s64 	%rd278, %rd2, %rd277;
	ld.global.u32 	%r789, [%rd278];
	st.global.u32 	[%rd276], %r789;
	st.global.u32 	[%rd278], %r787;
$L__BB2_86:
	setp.lt.u32 	%p74, %r89, 15;
	mov.b32 	%r1182, 0;
	mov.u32 	%r1161, %r1182;
	@%p74 bra 	$L__BB2_89;
	mov.b32 	%r1182, 0;
	mov.u32 	%r1185, %r1182;
$L__BB2_88:
	.pragma "nounroll";
	mul.lo.s32 	%r793, %r1185, %r185;
	add.s32 	%r794, %r1185, %r100;
	mul.wide.s32 	%rd279, %r794, 4;
	add.s64 	%rd280, %rd2, %rd279;
	ld.global.u32 	%r795, [%rd280];
	add.s32 	%r796, %r795, %r793;
	mul.wide.s32 	%rd281, %r796, 4;
	add.s64 	%rd282, %rd1, %rd281;
	ld.global.u32 	%r797, [%rd282];
	add.s32 	%r798, %r797, %r1182;
	add.s32 	%r799, %r793, %r185;
	ld.global.u32 	%r800, [%rd280+4];
	add.s32 	%r801, %r800, %r799;
	mul.wide.s32 	%rd283, %r801, 4;
	add.s64 	%rd284, %rd1, %rd283;
	ld.global.u32 	%r802, [%rd284];
	add.s32 	%r803, %r802, %r798;
	add.s32 	%r804, %r799, %r185;
	ld.global.u32 	%r805, [%rd280+8];
	add.s32 	%r806, %r805, %r804;
	mul.wide.s32 	%rd285, %r806, 4;
	add.s64 	%rd286, %rd1, %rd285;
	ld.global.u32 	%r807, [%rd286];
	add.s32 	%r808, %r807, %r803;
	add.s32 	%r809, %r804, %r185;
	ld.global.u32 	%r810, [%rd280+12];
	add.s32 	%r811, %r810, %r809;
	mul.wide.s32 	%rd287, %r811, 4;
	add.s64 	%rd288, %rd1, %rd287;
	ld.global.u32 	%r812, [%rd288];
	add.s32 	%r813, %r812, %r808;
	add.s32 	%r814, %r809, %r185;
	ld.global.u32 	%r815, [%rd280+16];
	add.s32 	%r816, %r815, %r814;
	mul.wide.s32 	%rd289, %r816, 4;
	add.s64 	%rd290, %rd1, %rd289;
	ld.global.u32 	%r817, [%rd290];
	add.s32 	%r818, %r817, %r813;
	add.s32 	%r819, %r814, %r185;
	ld.global.u32 	%r820, [%rd280+20];
	add.s32 	%r821, %r820, %r819;
	mul.wide.s32 	%rd291, %r821, 4;
	add.s64 	%rd292, %rd1, %rd291;
	ld.global.u32 	%r822, [%rd292];
	add.s32 	%r823, %r822, %r818;
	add.s32 	%r824, %r819, %r185;
	ld.global.u32 	%r825, [%rd280+24];
	add.s32 	%r826, %r825, %r824;
	mul.wide.s32 	%rd293, %r826, 4;
	add.s64 	%rd294, %rd1, %rd293;
	ld.global.u32 	%r827, [%rd294];
	add.s32 	%r828, %r827, %r823;
	add.s32 	%r829, %r824, %r185;
	ld.global.u32 	%r830, [%rd280+28];
	add.s32 	%r831, %r830, %r829;
	mul.wide.s32 	%rd295, %r831, 4;
	add.s64 	%rd296, %rd1, %rd295;
	ld.global.u32 	%r832, [%rd296];
	add.s32 	%r833, %r832, %r828;
	add.s32 	%r834, %r829, %r185;
	ld.global.u32 	%r835, [%rd280+32];
	add.s32 	%r836, %r835, %r834;
	mul.wide.s32 	%rd297, %r836, 4;
	add.s64 	%rd298, %rd1, %rd297;
	ld.global.u32 	%r837, [%rd298];
	add.s32 	%r838, %r837, %r833;
	add.s32 	%r839, %r834, %r185;
	ld.global.u32 	%r840, [%rd280+36];
	add.s32 	%r841, %r840, %r839;
	mul.wide.s32 	%rd299, %r841, 4;
	add.s64 	%rd300, %rd1, %rd299;
	ld.global.u32 	%r842, [%rd300];
	add.s32 	%r843, %r842, %r838;
	add.s32 	%r844, %r839, %r185;
	ld.global.u32 	%r845, [%rd280+40];
	add.s32 	%r846, %r845, %r844;
	mul.wide.s32 	%rd301, %r846, 4;
	add.s64 	%rd302, %rd1, %rd301;
	ld.global.u32 	%r847, [%rd302];
	add.s32 	%r848, %r847, %r843;
	add.s32 	%r849, %r844, %r185;
	ld.global.u32 	%r850, [%rd280+44];
	add.s32 	%r851, %r850, %r849;
	mul.wide.s32 	%rd303, %r851, 4;
	add.s64 	%rd304, %rd1, %rd303;
	ld.global.u32 	%r852, [%rd304];
	add.s32 	%r853, %r852, %r848;
	add.s32 	%r854, %r849, %r185;
	ld.global.u32 	%r855, [%rd280+48];
	add.s32 	%r856, %r855, %r854;
	mul.wide.s32 	%rd305, %r856, 4;
	add.s64 	%rd306, %rd1, %rd305;
	ld.global.u32 	%r857, [%rd306];
	add.s32 	%r858, %r857, %r853;
	add.s32 	%r859, %r854, %r185;
	ld.global.u32 	%r860, [%rd280+52];
	add.s32 	%r861, %r860, %r859;
	mul.wide.s32 	%rd307, %r861, 4;
	add.s64 	%rd308, %rd1, %rd307;
	ld.global.u32 	%r862, [%rd308];
	add.s32 	%r863, %r862, %r858;
	add.s32 	%r864, %r859, %r185;
	ld.global.u32 	%r865, [%rd280+56];
	add.s32 	%r866, %r865, %r864;
	mul.wide.s32 	%rd309, %r866, 4;
	add.s64 	%rd310, %rd1, %rd309;
	ld.global.u32 	%r867, [%rd310];
	add.s32 	%r868, %r867, %r863;
	add.s32 	%r869, %r864, %r185;
	ld.global.u32 	%r870, [%rd280+60];
	add.s32 	%r871, %r870, %r869;
	mul.wide.s32 	%rd311, %r871, 4;
	add.s64 	%rd312, %rd1, %rd311;
	ld.global.u32 	%r872, [%rd312];
	add.s32 	%r1182, %r872, %r868;
	add.s32 	%r1185, %r1185, 16;
	setp.eq.s32 	%p75, %r1185, %r95;
	mov.u32 	%r1161, %r95;
	@%p75 bra 	$L__BB2_89;
	bra.uni 	$L__BB2_88;
$L__BB2_89:
	setp.eq.s32 	%p76, %r91, 0;
	@%p76 bra 	$L__BB2_99;
	setp.lt.u32 	%p77, %r92, 7;
	@%p77 bra 	$L__BB2_92;
	mul.lo.s32 	%r874, %r1161, %r185;
	add.s32 	%r875, %r1161, %r100;
	mul.wide.s32 	%rd313, %r875, 4;
	add.s64 	%rd314, %rd2, %rd313;
	ld.global.u32 	%r876, [%rd314];
	add.s32 	%r877, %r876, %r874;
	mul.wide.s32 	%rd315, %r877, 4;
	add.s64 	%rd316, %rd1, %rd315;
	ld.global.u32 	%r878, [%rd316];
	add.s32 	%r879, %r878, %r1182;
	add.s32 	%r880, %r874, %r185;
	ld.global.u32 	%r881, [%rd314+4];
	add.s32 	%r882, %r881, %r880;
	mul.wide.s32 	%rd317, %r882, 4;
	add.s64 	%rd318, %rd1, %rd317;
	ld.global.u32 	%r883, [%rd318];
	add.s32 	%r884, %r883, %r879;
	add.s32 	%r885, %r880, %r185;
	ld.global.u32 	%r886, [%rd314+8];
	add.s32 	%r887, %r886, %r885;
	mul.wide.s32 	%rd319, %r887, 4;
	add.s64 	%rd320, %rd1, %rd319;
	ld.global.u32 	%r888, [%rd320];
	add.s32 	%r889, %r888, %r884;
	add.s32 	%r890, %r885, %r185;
	ld.global.u32 	%r891, [%rd314+12];
	add.s32 	%r892, %r891, %r890;
	mul.wide.s32 	%rd321, %r892, 4;
	add.s64 	%rd322, %rd1, %rd321;
	ld.global.u32 	%r893, [%rd322];
	add.s32 	%r894, %r893, %r889;
	add.s32 	%r895, %r890, %r185;
	ld.global.u32 	%r896, [%rd314+16];
	add.s32 	%r897, %r896, %r895;
	mul.wide.s32 	%rd323, %r897, 4;
	add.s64 	%rd324, %rd1, %rd323;
	ld.global.u32 	%r898, [%rd324];
	add.s32 	%r899, %r898, %r894;
	add.s32 	%r900, %r895, %r185;
	ld.global.u32 	%r901, [%rd314+20];
	add.s32 	%r902, %r901, %r900;
	mul.wide.s32 	%rd325, %r902, 4;
	add.s64 	%rd326, %rd1, %rd325;
	ld.global.u32 	%r903, [%rd326];
	add.s32 	%r904, %r903, %r899;
	add.s32 	%r905, %r900, %r185;
	ld.global.u32 	%r906, [%rd314+24];
	add.s32 	%r907, %r906, %r905;
	mul.wide.s32 	%rd327, %r907, 4;
	add.s64 	%rd328, %rd1, %rd327;
	ld.global.u32 	%r908, [%rd328];
	add.s32 	%r909, %r908, %r904;
	add.s32 	%r910, %r905, %r185;
	ld.global.u32 	%r911, [%rd314+28];
	add.s32 	%r912, %r911, %r910;
	mul.wide.s32 	%rd329, %r912, 4;
	add.s64 	%rd330, %rd1, %rd329;
	ld.global.u32 	%r913, [%rd330];
	add.s32 	%r1182, %r913, %r909;
	add.s32 	%r1161, %r1161, 8;
$L__BB2_92:
	setp.eq.s32 	%p78, %r93, 0;
	@%p78 bra 	$L__BB2_99;
	setp.lt.u32 	%p79, %r94, 3;
	@%p79 bra 	$L__BB2_95;
	mul.lo.s32 	%r915, %r1161, %r185;
	add.s32 	%r916, %r1161, %r100;
	mul.wide.s32 	%rd331, %r916, 4;
	add.s64 	%rd332, %rd2, %rd331;
	ld.global.u32 	%r917, [%rd332];
	add.s32 	%r918, %r917, %r915;
	mul.wide.s32 	%rd333, %r918, 4;
	add.s64 	%rd334, %rd1, %rd333;
	ld.global.u32 	%r919, [%rd334];
	add.s32 	%r920, %r919, %r1182;
	add.s32 	%r921, %r915, %r185;
	ld.global.u32 	%r922, [%rd332+4];
	add.s32 	%r923, %r922, %r921;
	mul.wide.s32 	%rd335, %r923, 4;
	add.s64 	%rd336, %rd1, %rd335;
	ld.global.u32 	%r924, [%rd336];
	add.s32 	%r925, %r924, %r920;
	add.s32 	%r926, %r921, %r185;
	ld.global.u32 	%r927, [%rd332+8];
	add.s32 	%r928, %r927, %r926;
	mul.wide.s32 	%rd337, %r928, 4;
	add.s64 	%rd338, %rd1, %rd337;
	ld.global.u32 	%r929, [%rd338];
	add.s32 	%r930, %r929, %r925;
	add.s32 	%r931, %r926, %r185;
	ld.global.u32 	%r932, [%rd332+12];
	add.s32 	%r933, %r932, %r931;
	mul.wide.s32 	%rd339, %r933, 4;
	add.s64 	%rd340, %rd1, %rd339;
	ld.global.u32 	%r934, [%rd340];
	add.s32 	%r1182, %r934, %r930;
	add.s32 	%r1161, %r1161, 4;
$L__BB2_95:
	setp.eq.s32 	%p80, %r90, 0;
	@%p80 bra 	$L__BB2_99;
	setp.eq.s32 	%p81, %r90, 1;
	mul.lo.s32 	%r128, %r1161, %r185;
	add.s32 	%r935, %r1161, %r100;
	mul.wide.s32 	%rd341, %r935, 4;
	add.s64 	%rd26, %rd2, %rd341;
	ld.global.u32 	%r936, [%rd26];
	add.s32 	%r937, %r936, %r128;
	mul.wide.s32 	%rd342, %r937, 4;
	add.s64 	%rd343, %rd1, %rd342;
	ld.global.u32 	%r938, [%rd343];
	add.s32 	%r1182, %r938, %r1182;
	@%p81 bra 	$L__BB2_99;
	setp.eq.s32 	%p82, %r90, 2;
	add.s32 	%r130, %r128, %r185;
	ld.global.u32 	%r939, [%rd26+4];
	add.s32 	%r940, %r939, %r130;
	mul.wide.s32 	%rd344, %r940, 4;
	add.s64 	%rd345, %rd1, %rd344;
	ld.global.u32 	%r941, [%rd345];
	add.s32 	%r1182, %r941, %r1182;
	@%p82 bra 	$L__BB2_99;
	add.s32 	%r942, %r130, %r185;
	ld.global.u32 	%r943, [%rd26+8];
	add.s32 	%r944, %r943, %r942;
	mul.wide.s32 	%rd346, %r944, 4;
	add.s64 	%rd347, %rd1, %rd346;
	ld.global.u32 	%r945, [%rd347];
	add.s32 	%r1182, %r945, %r1182;
$L__BB2_99:
	setp.lt.s32 	%p83, %r184, 1;
	mul.lo.s32 	%r134, %r97, %r184;
	@%p83 bra 	$L__BB2_121;
$L__BB2_100:
	mov.b16 	%rs22, 0;
	mov.b32 	%r1167, 0;
$L__BB2_101:
	add.s32 	%r948, %r1167, %r134;
	mul.wide.s32 	%rd348, %r948, 4;
	add.s64 	%rd27, %rd2, %rd348;
	mov.b32 	%r1169, 0;
$L__BB2_102:
	mov.u16 	%rs5, %rs22;
	mov.u32 	%r139, %r1182;
	setp.le.u32 	%p84, %r1169, %r1167;
	@%p84 bra 	$L__BB2_118;
	setp.lt.u32 	%p85, %r89, 15;
	ld.global.u32 	%r140, [%rd27];
	add.s32 	%r951, %r1169, %r134;
	mul.wide.s32 	%rd349, %r951, 4;
	add.s64 	%rd28, %rd2, %rd349;
	ld.global.u32 	%r952, [%rd28];
	st.global.u32 	[%rd27], %r952;
	st.global.u32 	[%rd28], %r140;
	mov.b32 	%r1177, 0;
	mov.u32 	%r1182, %r1177;
	@%p85 bra 	$L__BB2_106;
	mov.b32 	%r1171, 0;
	mov.u32 	%r1182, %r1171;
$L__BB2_105:
	.pragma "nounroll";
	mul.lo.s32 	%r954, %r1171, %r185;
	add.s32 	%r955, %r1171, %r134;
	mul.wide.s32 	%rd350, %r955, 4;
	add.s64 	%rd351, %rd2, %rd350;
	ld.global.u32 	%r956, [%rd351];
	add.s32 	%r957, %r956, %r954;
	mul.wide.s32 	%rd352, %r957, 4;
	add.s64 	%rd353, %rd1, %rd352;
	ld.global.u32 	%r958, [%rd353];
	add.s32 	%r959, %r958, %r1182;
	add.s32 	%r960, %r954, %r185;
	ld.global.u32 	%r961, [%rd351+4];
	add.s32 	%r962, %r961, %r960;
	mul.wide.s32 	%rd354, %r962, 4;
	add.s64 	%rd355, %rd1, %rd354;
	ld.global.u32 	%r963, [%rd355];
	add.s32 	%r964, %r963, %r959;
	add.s32 	%r965, %r960, %r185;
	ld.global.u32 	%r966, [%rd351+8];
	add.s32 	%r967, %r966, %r965;
	mul.wide.s32 	%rd356, %r967, 4;
	add.s64 	%rd357, %rd1, %rd356;
	ld.global.u32 	%r968, [%rd357];
	add.s32 	%r969, %r968, %r964;
	add.s32 	%r970, %r965, %r185;
	ld.global.u32 	%r971, [%rd351+12];
	add.s32 	%r972, %r971, %r970;
	mul.wide.s32 	%rd358, %r972, 4;
	add.s64 	%rd359, %rd1, %rd358;
	ld.global.u32 	%r973, [%rd359];
	add.s32 	%r974, %r973, %r969;
	add.s32 	%r975, %r970, %r185;
	ld.global.u32 	%r976, [%rd351+16];
	add.s32 	%r977, %r976, %r975;
	mul.wide.s32 	%rd360, %r977, 4;
	add.s64 	%rd361, %rd1, %rd360;
	ld.global.u32 	%r978, [%rd361];
	add.s32 	%r979, %r978, %r974;
	add.s32 	%r980, %r975, %r185;
	ld.global.u32 	%r981, [%rd351+20];
	add.s32 	%r982, %r981, %r980;
	mul.wide.s32 	%rd362, %r982, 4;
	add.s64 	%rd363, %rd1, %rd362;
	ld.global.u32 	%r983, [%rd363];
	add.s32 	%r984, %r983, %r979;
	add.s32 	%r985, %r980, %r185;
	ld.global.u32 	%r986, [%rd351+24];
	add.s32 	%r987, %r986, %r985;
	mul.wide.s32 	%rd364, %r987, 4;
	add.s64 	%rd365, %rd1, %rd364;
	ld.global.u32 	%r988, [%rd365];
	add.s32 	%r989, %r988, %r984;
	add.s32 	%r990, %r985, %r185;
	ld.global.u32 	%r991, [%rd351+28];
	add.s32 	%r992, %r991, %r990;
	mul.wide.s32 	%rd366, %r992, 4;
	add.s64 	%rd367, %rd1, %rd366;
	ld.global.u32 	%r993, [%rd367];
	add.s32 	%r994, %r993, %r989;
	add.s32 	%r995, %r990, %r185;
	ld.global.u32 	%r996, [%rd351+32];
	add.s32 	%r997, %r996, %r995;
	mul.wide.s32 	%rd368, %r997, 4;
	add.s64 	%rd369, %rd1, %rd368;
	ld.global.u32 	%r998, [%rd369];
	add.s32 	%r999, %r998, %r994;
	add.s32 	%r1000, %r995, %r185;
	ld.global.u32 	%r1001, [%rd351+36];
	add.s32 	%r1002, %r1001, %r1000;
	mul.wide.s32 	%rd370, %r1002, 4;
	add.s64 	%rd371, %rd1, %rd370;
	ld.global.u32 	%r1003, [%rd371];
	add.s32 	%r1004, %r1003, %r999;
	add.s32 	%r1005, %r1000, %r185;
	ld.global.u32 	%r1006, [%rd351+40];
	add.s32 	%r1007, %r1006, %r1005;
	mul.wide.s32 	%rd372, %r1007, 4;
	add.s64 	%rd373, %rd1, %rd372;
	ld.global.u32 	%r1008, [%rd373];
	add.s32 	%r1009, %r1008, %r1004;
	add.s32 	%r1010, %r1005, %r185;
	ld.global.u32 	%r1011, [%rd351+44];
	add.s32 	%r1012, %r1011, %r1010;
	mul.wide.s32 	%rd374, %r1012, 4;
	add.s64 	%rd375, %rd1, %rd374;
	ld.global.u32 	%r1013, [%rd375];
	add.s32 	%r1014, %r1013, %r1009;
	add.s32 	%r1015, %r1010, %r185;
	ld.global.u32 	%r1016, [%rd351+48];
	add.s32 	%r1017, %r1016, %r1015;
	mul.wide.s32 	%rd376, %r1017, 4;
	add.s64 	%rd377, %rd1, %rd376;
	ld.global.u32 	%r1018, [%rd377];
	add.s32 	%r1019, %r1018, %r1014;
	add.s32 	%r1020, %r1015, %r185;
	ld.global.u32 	%r1021, [%rd351+52];
	add.s32 	%r1022, %r1021, %r1020;
	mul.wide.s32 	%rd378, %r1022, 4;
	add.s64 	%rd379, %rd1, %rd378;
	ld.global.u32 	%r1023, [%rd379];
	add.s32 	%r1024, %r1023, %r1019;
	add.s32 	%r1025, %r1020, %r185;
	ld.global.u32 	%r1026, [%rd351+56];
	add.s32 	%r1027, %r1026, %r1025;
	mul.wide.s32 	%rd380, %r1027, 4;
	add.s64 	%rd381, %rd1, %rd380;
	ld.global.u32 	%r1028, [%rd381];
	add.s32 	%r1029, %r1028, %r1024;
	add.s32 	%r1030, %r1025, %r185;
	ld.global.u32 	%r1031, [%rd351+60];
	add.s32 	%r1032, %r1031, %r1030;
	mul.wide.s32 	%rd382, %r1032, 4;
	add.s64 	%rd383, %rd1, %rd382;
	ld.global.u32 	%r1033, [%rd383];
	add.s32 	%r1182, %r1033, %r1029;
	add.s32 	%r1171, %r1171, 16;
	setp.ne.s32 	%p86, %r1171, %r95;
	mov.u32 	%r1177, %r95;
	@%p86 bra 	$L__BB2_105;
$L__BB2_106:
	setp.eq.s32 	%p87, %r91, 0;
	@%p87 bra 	$L__BB2_116;
	setp.lt.u32 	%p88, %r92, 7;
	@%p88 bra 	$L__BB2_109;
	mul.lo.s32 	%r1035, %r1177, %r185;
	add.s32 	%r1036, %r1177, %r134;
	mul.wide.s32 	%rd384, %r1036, 4;
	add.s64 	%rd385, %rd2, %rd384;
	ld.global.u32 	%r1037, [%rd385];
	add.s32 	%r1038, %r1037, %r1035;
	mul.wide.s32 	%rd386, %r1038, 4;
	add.s64 	%rd387, %rd1, %rd386;
	ld.global.u32 	%r1039, [%rd387];
	add.s32 	%r1040, %r1039, %r1182;
	add.s32 	%r1041, %r1035, %r185;
	ld.global.u32 	%r1042, [%rd385+4];
	add.s32 	%r1043, %r1042, %r1041;
	mul.wide.s32 	%rd388, %r1043, 4;
	add.s64 	%rd389, %rd1, %rd388;
	ld.global.u32 	%r1044, [%rd389];
	add.s32 	%r1045, %r1044, %r1040;
	add.s32 	%r1046, %r1041, %r185;
	ld.global.u32 	%r1047, [%rd385+8];
	add.s32 	%r1048, %r1047, %r1046;
	mul.wide.s32 	%rd390, %r1048, 4;
	add.s64 	%rd391, %rd1, %rd390;
	ld.global.u32 	%r1049, [%rd391];
	add.s32 	%r1050, %r1049, %r1045;
	add.s32 	%r1051, %r1046, %r185;
	ld.global.u32 	%r1052, [%rd385+12];
	add.s32 	%r1053, %r1052, %r1051;
	mul.wide.s32 	%rd392, %r1053, 4;
	add.s64 	%rd393, %rd1, %rd392;
	ld.global.u32 	%r1054, [%rd393];
	add.s32 	%r1055, %r1054, %r1050;
	add.s32 	%r1056, %r1051, %r185;
	ld.global.u32 	%r1057, [%rd385+16];
	add.s32 	%r1058, %r1057, %r1056;
	mul.wide.s32 	%rd394, %r1058, 4;
	add.s64 	%rd395, %rd1, %rd394;
	ld.global.u32 	%r1059, [%rd395];
	add.s32 	%r1060, %r1059, %r1055;
	add.s32 	%r1061, %r1056, %r185;
	ld.global.u32 	%r1062, [%rd385+20];
	add.s32 	%r1063, %r1062, %r1061;
	mul.wide.s32 	%rd396, %r1063, 4;
	add.s64 	%rd397, %rd1, %rd396;
	ld.global.u32 	%r1064, [%rd397];
	add.s32 	%r1065, %r1064, %r1060;
	add.s32 	%r1066, %r1061, %r185;
	ld.global.u32 	%r1067, [%rd385+24];
	add.s32 	%r1068, %r1067, %r1066;
	mul.wide.s32 	%rd398, %r1068, 4;
	add.s64 	%rd399, %rd1, %rd398;
	ld.global.u32 	%r1069, [%rd399];
	add.s32 	%r1070, %r1069, %r1065;
	add.s32 	%r1071, %r1066, %r185;
	ld.global.u32 	%r1072, [%rd385+28];
	add.s32 	%r1073, %r1072, %r1071;
	mul.wide.s32 	%rd400, %r1073, 4;
	add.s64 	%rd401, %rd1, %rd400;
	ld.global.u32 	%r1074, [%rd401];
	add.s32 	%r1182, %r1074, %r1070;
	add.s32 	%r1177, %r1177, 8;
$L__BB2_109:
	setp.eq.s32 	%p89, %r93, 0;
	@%p89 bra 	$L__BB2_116;
	setp.lt.u32 	%p90, %r94, 3;
	@%p90 bra 	$L__BB2_112;
	mul.lo.s32 	%r1076, %r1177, %r185;
	add.s32 	%r1077, %r1177, %r134;
	mul.wide.s32 	%rd402, %r1077, 4;
	add.s64 	%rd403, %rd2, %rd402;
	ld.global.u32 	%r1078, [%rd403];
	add.s32 	%r1079, %r1078, %r1076;
	mul.wide.s32 	%rd404, %r1079, 4;
	add.s64 	%rd405, %rd1, %rd404;
	ld.global.u32 	%r1080, [%rd405];
	add.s32 	%r1081, %r1080, %r1182;
	add.s32 	%r1082, %r1076, %r185;
	ld.global.u32 	%r1083, [%rd403+4];
	add.s32 	%r1084, %r1083, %r1082;
	mul.wide.s32 	%rd406, %r1084, 4;
	add.s64 	%rd407, %rd1, %rd406;
	ld.global.u32 	%r1085, [%rd407];
	add.s32 	%r1086, %r1085, %r1081;
	add.s32 	%r1087, %r1082, %r185;
	ld.global.u32 	%r1088, [%rd403+8];
	add.s32 	%r1089, %r1088, %r1087;
	mul.wide.s32 	%rd408, %r1089, 4;
	add.s64 	%rd409, %rd1, %rd408;
	ld.global.u32 	%r1090, [%rd409];
	add.s32 	%r1091, %r1090, %r1086;
	add.s32 	%r1092, %r1087, %r185;
	ld.global.u32 	%r1093, [%rd403+12];
	add.s32 	%r1094, %r1093, %r1092;
	mul.wide.s32 	%rd410, %r1094, 4;
	add.s64 	%rd411, %rd1, %rd410;
	ld.global.u32 	%r1095, [%rd411];
	add.s32 	%r1182, %r1095, %r1091;
	add.s32 	%r1177, %r1177, 4;
$L__BB2_112:
	setp.eq.s32 	%p91, %r90, 0;
	@%p91 bra 	$L__BB2_116;
	setp.eq.s32 	%p92, %r90, 1;
	mul.lo.s32 	%r158, %r1177, %r185;
	add.s32 	%r1096, %r1177, %r134;
	mul.wide.s32 	%rd412, %r1096, 4;
	add.s64 	%rd29, %rd2, %rd412;
	ld.global.u32 	%r1097, [%rd29];
	add.s32 	%r1098, %r1097, %r158;
	mul.wide.s32 	%rd413, %r1098, 4;
	add.s64 	%rd414, %rd1, %rd413;
	ld.global.u32 	%r1099, [%rd414];
	add.s32 	%r1182, %r1099, %r1182;
	@%p92 bra 	$L__BB2_116;
	setp.eq.s32 	%p93, %r90, 2;
	add.s32 	%r160, %r158, %r185;
	ld.global.u32 	%r1100, [%rd29+4];
	add.s32 	%r1101, %r1100, %r160;
	mul.wide.s32 	%rd415, %r1101, 4;
	add.s64 	%rd416, %rd1, %rd415;
	ld.global.u32 	%r1102, [%rd416];
	add.s32 	%r1182, %r1102, %r1182;
	@%p93 bra 	$L__BB2_116;
	add.s32 	%r1103, %r160, %r185;
	ld.global.u32 	%r1104, [%rd29+8];
	add.s32 	%r1105, %r1104, %r1103;
	mul.wide.s32 	%rd417, %r1105, 4;
	add.s64 	%rd418, %rd1, %rd417;
	ld.global.u32 	%r1106, [%rd418];
	add.s32 	%r1182, %r1106, %r1182;
$L__BB2_116:
	setp.gt.s32 	%p94, %r1182, %r139;
	mov.b16 	%rs22, 1;
	@%p94 bra 	$L__BB2_118;
	ld.global.u32 	%r1107, [%rd27];
	st.global.u32 	[%rd27], %r140;
	st.global.u32 	[%rd28], %r1107;
	mov.u16 	%rs22, %rs5;
	mov.u32 	%r1182, %r139;
$L__BB2_118:
	add.s32 	%r1169, %r1169, 1;
	setp.ne.s32 	%p95, %r1169, %r184;
	@%p95 bra 	$L__BB2_102;
	add.s32 	%r1167, %r1167, 1;
	setp.ne.s32 	%p96, %r1167, %r184;
	@%p96 bra 	$L__BB2_101;
	and.b16  	%rs16, %rs22, 255;
	setp.eq.s16 	%p97, %rs16, 0;
	@%p97 bra 	$L__BB2_121;
	bra.uni 	$L__BB2_100;
$L__BB2_121:
	shl.b32 	%r1108, %r1148, 7;
	mov.u32 	%r1109, %tid.x;
	add.s32 	%r1110, %r1108, %r1109;
	mul.wide.s32 	%rd419, %r1110, 4;
	add.s64 	%rd420, %rd3, %rd419;
	st.global.u32 	[%rd420], %r1182;
	add.s32 	%r1148, %r1148, 1;
	setp.eq.s32 	%p98, %r1148, %r183;
	@%p98 bra 	$L__BB2_122;
	bra.uni 	$L__BB2_72;
$L__BB2_122:
	ret;

}


// ===== COMPILED SASS (sm_100) =====

	.target	sm_100

	.elftype	@"ET_EXEC"


//--------------------- .note.nv.tkinfo           --------------------------
	.section	.note.nv.tkinfo,"",@"SHT_NOTE"
	.sectionflags	@"SHF_NOTE_NV_TKINFO"
	.tkinfo
        /*0018*/ 	.word	0x00000002
        /*0030*/ 	.string	""
        /*0030*/ 	.string	"ptxas"
        /*0030*/ 	.string	"Cuda compilation tools, release 13.0, V13.0.88"
        /*0030*/ 	.string	"Build cuda_13.0.r13.0/compiler.36424714_0"
        /*0030*/ 	.string	"-arch sm_100 -m 64 "



//--------------------- .note.nv.cuinfo           --------------------------
	.section	.note.nv.cuinfo,"",@"SHT_NOTE"
	.sectionflags	@"SHF_NOTE_NV_CUINFO"
        /*0018*/ 	.short	0x0002
        /*001a*/ 	.short	0x0064
        /*001c*/ 	.short	0x0082
	.zero		2


//--------------------- .nv.info                  --------------------------
	.section	.nv.info,"",@"SHT_CUDA_INFO"
	.align	4


	//----- nvinfo : EIATTR_REGCOUNT
	.align		4
        /*0000*/ 	.byte	0x04, 0x2f
        /*0002*/ 	.short	(.L_44 - .L_43)
	.align		4
.L_43:
        /*0004*/ 	.word	index@(_ZN3cub18CUB_300001_SM_10006detail11EmptyKernelIvEEvv)
        /*0008*/ 	.word	0x00000004


	//----- nvinfo : EIATTR_FRAME_SIZE
	.align		4
.L_44:
        /*000c*/ 	.byte	0x04, 0x11
        /*000e*/ 	.short	(.L_46 - .L_45)
	.align		4
.L_45:
        /*0010*/ 	.word	index@(_ZN3cub18CUB_300001_SM_10006detail11EmptyKernelIvEEvv)
        /*0014*/ 	.word	0x00000000


	//----- nvinfo : EIATTR_REGCOUNT
	.align		4
.L_46:
        /*0018*/ 	.byte	0x04, 0x2f
        /*001a*/ 	.short	(.L_48 - .L_47)
	.align		4
.L_47:
        /*001c*/ 	.word	index@(_ZN3cub18CUB_300001_SM_10006detail9transform16transform_kernelINS2_10policy_hubILb1EN4cuda3std3__45tupleIJN6thrust24THRUST_300001_SM_1000_NS17counting_iteratorIiNSA_11use_defaultESC_SC_EEEEEE10policy1000Ei14escolhe_alunosNSA_6detail15normal_iteratorINSA_10device_ptrIiEEEEJSD_EEEvT0_iT1_T2_DpNS2_10kernel_argIT3_EE)
        /*0020*/ 	.word	0x00000028


	//----- nvinfo : EIATTR_FRAME_SIZE
	.align		4
.L_48:
        /*0024*/ 	.byte	0x04, 0x11
        /*0026*/ 	.short	(.L_50 - .L_49)
	.align		4
.L_49:
        /*0028*/ 	.word	index@($__internal_1_$__cuda_sm20_div_rn_f64_full)
        /*002c*/ 	.word	0x00000000


	//----- nvinfo : EIATTR_FRAME_SIZE
	.align		4
.L_50:
        /*0030*/ 	.byte	0x04, 0x11
        /*0032*/ 	.short	(.L_52 - .L_51)
	.align		4
.L_51:
        /*0034*/ 	.word	index@(_ZN3cub18CUB_300001_SM_10006detail9transform16transform_kernelINS2_10policy_hubILb1EN4cuda3std3__45tupleIJN6thrust24THRUST_300001_SM_1000_NS17counting_iteratorIiNSA_11use_defaultESC_SC_EEEEEE10policy1000Ei14escolhe_alunosNSA_6detail15normal_iteratorINSA_10device_ptrIiEEEEJSD_EEEvT0_iT1_T2_DpNS2_10kernel_argIT3_EE)
        /*0038*/ 	.word	0x00000000


	//----- nvinfo : EIATTR_REGCOUNT
	.align		4
.L_52:
        /*003c*/ 	.byte	0x04, 0x2f
        /*003e*/ 	.short	(.L_54 - .L_53)
	.align		4
.L_53:
        /*0040*/ 	.word	index@(_ZN3cub18CUB_300001_SM_10006detail9transform16transform_kernelINS2_10policy_hubILb1EN4cuda3std3__45tupleIJN6thrust24THRUST_300001_SM_1000_NS17counting_iteratorIiNSA_11use_defaultESC_SC_EEEEEE10policy1000El14escolhe_alunosNSA_6detail15normal_iteratorINSA_10device_ptrIiEEEEJSD_EEEvT0_iT1_T2_DpNS2_10kernel_argIT3_EE)
        /*0044*/ 	.word	0x00000028


	//----- nvinfo : EIATTR_FRAME_SIZE
	.align		4
.L_54:
        /*0048*/ 	.byte	0x04, 0x11
        /*004a*/ 	.short	(.L_56 - .L_55)
	.align		4
.L_55:
        /*004c*/ 	.word	index@($__internal_0_$__cuda_sm20_div_rn_f64_full)
        /*0050*/ 	.word	0x00000000


	//----- nvinfo : EIATTR_FRAME_SIZE
	.align		4
.L_56:
        /*0054*/ 	.byte	0x04, 0x11
        /*0056*/ 	.short	(.L_58 - .L_57)
	.align		4
.L_57:
        /*0058*/ 	.word	index@(_ZN3cub18CUB_300001_SM_10006detail9transform16transform_kernelINS2_10policy_hubILb1EN4cuda3std3__45tupleIJN6thrust24THRUST_300001_SM_1000_NS17counting_iteratorIiNSA_11use_defaultESC_SC_EEEEEE10policy1000El14escolhe_alunosNSA_6detail15normal_iteratorINSA_10device_ptrIiEEEEJSD_EEEvT0_iT1_T2_DpNS2_10kernel_argIT3_EE)
        /*005c*/ 	.word	0x00000000


	//----- nvinfo : EIATTR_MIN_STACK_SIZE
	.align		4
.L_58:
        /*0060*/ 	.byte	0x04, 0x12
        /*0062*/ 	.short	(.L_60 - .L_59)
	.align		4
.L_59:
        /*0064*/ 	.word	index@(_ZN3cub18CUB_300001_SM_10006detail9transform16transform_kernelINS2_10policy_hubILb1EN4cuda3std3__45tupleIJN6thrust24THRUST_300001_SM_1000_NS17counting_iteratorIiNSA_11use_defaultESC_SC_EEEEEE10policy1000El14escolhe_alunosNSA_6detail15normal_iteratorINSA_10device_ptrIiEEEEJSD_EEEvT0_iT1_T2_DpNS2_10kernel_argIT3_EE)
        /*0068*/ 	.word	0x00000000


	//----- nvinfo : EIATTR_MIN_STACK_SIZE
	.align		4
.L_60:
        /*006c*/ 	.byte	0x04, 0x12
        /*006e*/ 	.short	(.L_62 - .L_61)
	.align		4
.L_61:
        /*0070*/ 	.word	index@(_ZN3cub18CUB_300001_SM_10006detail9transform16transform_kernelINS2_10policy_hubILb1EN4cuda3std3__45tupleIJN6thrust24THRUST_300001_SM_1000_NS17counting_iteratorIiNSA_11use_defaultESC_SC_EEEEEE10policy1000Ei14escolhe_alunosNSA_6detail15normal_iteratorINSA_10device_ptrIiEEEEJSD_EEEvT0_iT1_T2_DpNS2_10kernel_argIT3_EE)
        /*0074*/ 	.word	0x00000000


	//----- nvinfo : EIATTR_MIN_STACK_SIZE
	.align		4
.L_62:
        /*0078*/ 	.byte	0x04, 0x12
        /*007a*/ 	.short	(.L_64 - .L_63)
	.align		4
.L_63:
        /*007c*/ 	.word	index@(_ZN3cub18CUB_300001_SM_10006detail11EmptyKernelIvEEvv)
        /*0080*/ 	.word	0x00000000
.L_64:


//--------------------- .nv.compat                --------------------------
	.section	.nv.compat,"",@"SHT_CUDA_COMPAT_INFO"
	.align	4
        /*0000*/ 	.byte	0x02, 0x09, 0x00, 0x00, 0x02, 0x02, 0x01, 0x00, 0x02, 0x05, 0x05, 0x00, 0x03, 0x07, 0x01, 0x01
        /*0010*/ 	.byte	0x02, 0x03, 0x00, 0x00, 0x02, 0x06, 0x01, 0x00, 0x04, 0x0b, 0x08, 0x00, 0x01, 0x00, 0x00, 0x00
        /*0020*/ 	.byte	0x00, 0x00, 0x00, 0x00


//--------------------- .nv.info._ZN3cub18CUB_300001_SM_10006detail9transform16transform_kernelINS2_10policy_hubILb1EN4cuda3std3__45tupleIJN6thrust24THRUST_300001_SM_1000_NS17counting_iteratorIiNSA_11use_defaultESC_SC_EEEEEE10policy1000El14escolhe_alunosNSA_6detail15normal_iteratorINSA_10device_ptrIiEEEEJSD_EEEvT0_iT1_T2_DpNS2_10kernel_argIT3_EE --------------------------
	.section	.nv.info._ZN3cub18CUB_300001_SM_10006detail9transform16transform_kernelINS2_10policy_hubILb1EN4cuda3std3__45tupleIJN6thrust24THRUST_300001_SM_1000_NS17counting_iteratorIiNSA_11use_defaultESC_SC_EEEEEE10policy1000El14escolhe_alunosNSA_6detail15normal_iteratorINSA_10device_ptrIiEEEEJSD_EEEvT0_iT1_T2_DpNS2_10kernel_argIT3_EE,"",@"SHT_CUDA_INFO"
	.sectionflags	@""
	.align	4


	//----- nvinfo : EIATTR_CUDA_API_VERSION
	.align		4
        /*0000*/ 	.byte	0x04, 0x37
        /*0002*/ 	.short	(.L_66 - .L_65)
.L_65:
        /*0004*/ 	.word	0x00000082


	//----- nvinfo : EIATTR_KPARAM_INFO
	.align		4
.L_66:
        /*0008*/ 	.byte	0x04, 0x17
        /*000a*/ 	.short	(.L_68 - .L_67)
.L_67:
        /*000c*/ 	.word	0x00000000
        /*0010*/ 	.short	0x0004
        /*0012*/ 	.short	0x0040
        /*0014*/ 	.byte	0x00, 0xf0, 0x41, 0x00


	//----- nvinfo : EIATTR_KPARAM_INFO
	.align		4
.L_68:
        /*0018*/ 	.byte	0x04, 0x17
        /*001a*/ 	.short	(.L_70 - .L_69)
.L_69:
        /*001c*/ 	.word	0x00000000
        /*0020*/ 	.short	0x0003
        /*0022*/ 	.short	0x0038
        /*0024*/ 	.byte	0x00, 0xf0, 0x21, 0x00


	//----- nvinfo : EIATTR_KPARAM_INFO
	.align		4
.L_70:
        /*0028*/ 	.byte	0x04, 0x17
        /*002a*/ 	.short	(.L_72 - .L_71)
.L_71:
        /*002c*/ 	.word	0x00000000
        /*0030*/ 	.short	0x0002
        /*0032*/ 	.short	0x0010
        /*0034*/ 	.byte	0x00, 0xf0, 0xa1, 0x00


	//----- nvinfo : EIATTR_KPARAM_INFO
	.align		4
.L_72:
        /*0038*/ 	.byte	0x04, 0x17
        /*003a*/ 	.short	(.L_74 - .L_73)
.L_73:
        /*003c*/ 	.word	0x00000000
        /*0040*/ 	.short	0x0001
        /*0042*/ 	.short	0x0008
        /*0044*/ 	.byte	0x00, 0xf0, 0x11, 0x00


	//----- nvinfo : EIATTR_KPARAM_INFO
	.align		4
.L_74:
        /*0048*/ 	.byte	0x04, 0x17
        /*004a*/ 	.short	(.L_76 - .L_75)
.L_75:
        /*004c*/ 	.word	0x00000000
        /*0050*/ 	.short	0x0000
        /*0052*/ 	.short	0x0000
        /*0054*/ 	.byte	0x00, 0xf0, 0x21, 0x00


	//----- nvinfo : EIATTR_SPARSE_MMA_MASK
	.align		4
.L_76:
        /*0058*/ 	.byte	0x03, 0x50
        /*005a*/ 	.short	0x0000


	//----- nvinfo : EIATTR_MAXREG_COUNT
	.align		4
        /*005c*/ 	.byte	0x03, 0x1b
        /*005e*/ 	.short	0x00ff


	//----- nvinfo : EIATTR_MERCURY_ISA_VERSION
	.align		4
        /*0060*/ 	.byte	0x03, 0x5f
        /*0062*/ 	.short	0x0101


	//----- nvinfo : EIATTR_VRC_CTA_INIT_COUNT
	.align		4
        /*0064*/ 	.byte	0x02, 0x4a
	.zero		1
	.zero		1


	//----- nvinfo : EIATTR_EXIT_INSTR_OFFSETS
	.align		4
        /*0068*/ 	.byte	0x04, 0x1c
        /*006a*/ 	.short	(.L_78 - .L_77)


	//   ....[0]....
.L_77:
        /*006c*/ 	.word	0x00000180


	//   ....[1]....
        /*0070*/ 	.word	0x00003930


	//   ....[2]....
        /*0074*/ 	.word	0x00003b00


	//   ....[3]....
        /*0078*/ 	.word	0x00003bb0


	//   ....[4]....
        /*007c*/ 	.word	0x00003be0


	//   ....[5]....
        /*0080*/ 	.word	0x00007380


	//----- nvinfo : EIATTR_MAX_THREADS
	.align		4
.L_78:
        /*0084*/ 	.byte	0x04, 0x05
        /*0086*/ 	.short	(.L_80 - .L_79)
.L_79:
        /*0088*/ 	.word	0x00000080
        /*008c*/ 	.word	0x00000001
        /*0090*/ 	.word	0x00000001


	//----- nvinfo : EIATTR_CRS_STACK_SIZE
	.align		4
.L_80:
        /*0094*/ 	.byte	0x04, 0x1e
        /*0096*/ 	.short	(.L_82 - .L_81)
.L_81:
        /*0098*/ 	.word	0x00000000


	//----- nvinfo : EIATTR_CBANK_PARAM_SIZE
	.align		4
.L_82:
        /*009c*/ 	.byte	0x03, 0x19
        /*009e*/ 	.short	0x0050


	//----- nvinfo : EIATTR_PARAM_CBANK
	.align		4
        /*00a0*/ 	.byte	0x04, 0x0a
        /*00a2*/ 	.short	(.L_84 - .L_83)
	.align		4
.L_83:
        /*00a4*/ 	.word	index@(.nv.constant0._ZN3cub18CUB_300001_SM_10006detail9transform16transform_kernelINS2_10policy_hubILb1EN4cuda3std3__45tupleIJN6thrust24THRUST_300001_SM_1000_NS17counting_iteratorIiNSA_11use_defaultESC_SC_EEEEEE10policy1000El14escolhe_alunosNSA_6detail15normal_iteratorINSA_10device_ptrIiEEEEJSD_EEEvT0_iT1_T2_DpNS2_10kernel_argIT3_EE)
        /*00a8*/ 	.short	0x0380
        /*00aa*/ 	.short	0x0050


	//----- nvinfo : EIATTR_SW_WAR
	.align		4
.L_84:
        /*00ac*/ 	.byte	0x04, 0x36
        /*00ae*/ 	.short	(.L_86 - .L_85)
.L_85:
        /*00b0*/ 	.word	0x00000008
.L_86:


//--------------------- .nv.info._ZN3cub18CUB_300001_SM_10006detail9transform16transform_kernelINS2_10policy_hubILb1EN4cuda3std3__45tupleIJN6thrust24THRUST_300001_SM_1000_NS17counting_iteratorIiNSA_11use_defaultESC_SC_EEEEEE10policy1000Ei14escolhe_alunosNSA_6detail15normal_iteratorINSA_10device_ptrIiEEEEJSD_EEEvT0_iT1_T2_DpNS2_10kernel_argIT3_EE --------------------------
	.section	.nv.info._ZN3cub18CUB_300001_SM_10006detail9transform16transform_kernelINS2_10policy_hubILb1EN4cuda3std3__45tupleIJN6thrust24THRUST_300001_SM_1000_NS17counting_iteratorIiNSA_11use_defaultESC_SC_EEEEEE10policy1000Ei14escolhe_alunosNSA_6detail15normal_iteratorINSA_10device_ptrIiEEEEJSD_EEEvT0_iT1_T2_DpNS2_10kernel_argIT3_EE,"",@"SHT_CUDA_INFO"
	.sectionflags	@""
	.align	4


	//----- nvinfo : EIATTR_CUDA_API_VERSION
	.align		4
        /*0000*/ 	.byte	0x04, 0x37
        /*0002*/ 	.short	(.L_88 - .L_87)
.L_87:
        /*0004*/ 	.word	0x00000082


	//----- nvinfo : EIATTR_KPARAM_INFO
	.align		4
.L_88:
        /*0008*/ 	.byte	0x04, 0x17
        /*000a*/ 	.short	(.L_90 - .L_89)
.L_89:
        /*000c*/ 	.word	0x00000000
        /*0010*/ 	.short	0x0004
        /*0012*/ 	.short	0x0038
        /*0014*/ 	.byte	0x00, 0xf0, 0x41, 0x00


	//----- nvinfo : EIATTR_KPARAM_INFO
	.align		4
.L_90:
        /*0018*/ 	.byte	0x04, 0x17
        /*001a*/ 	.short	(.L_92 - .L_91)
.L_91:
        /*001c*/ 	.word	0x00000000
        /*0020*/ 	.short	0x0003
        /*0022*/ 	.short	0x0030
        /*0024*/ 	.byte	0x00, 0xf0, 0x21, 0x00


	//----- nvinfo : EIATTR_KPARAM_INFO
	.align		4
.L_92:
        /*0028*/ 	.byte	0x04, 0x17
        /*002a*/ 	.short	(.L_94 - .L_93)
.L_93:
        /*002c*/ 	.word	0x00000000
        /*0030*/ 	.short	0x0002
        /*0032*/ 	.short	0x0008
        /*0034*/ 	.byte	0x00, 0xf0, 0xa1, 0x00


	//----- nvinfo : EIATTR_KPARAM_INFO
	.align		4
.L_94:
        /*0038*/ 	.byte	0x04, 0x17
        /*003a*/ 	.short	(.L_96 - .L_95)
.L_95:
        /*003c*/ 	.word	0x00000000
        /*0040*/ 	.short	0x0001
        /*0042*/ 	.short	0x0004
        /*0044*/ 	.byte	0x00, 0xf0, 0x11, 0x00


	//----- nvinfo : EIATTR_KPARAM_INFO
	.align		4
.L_96:
        /*0048*/ 	.byte	0x04, 0x17
        /*004a*/ 	.short	(.L_98 - .L_97)
.L_97:
        /*004c*/ 	.word	0x00000000
        /*0050*/ 	.short	0x0000
        /*0052*/ 	.short	0x0000
        /*0054*/ 	.byte	0x00, 0xf0, 0x11, 0x00


	//----- nvinfo : EIATTR_SPARSE_MMA_MASK
	.align		4
.L_98:
        /*0058*/ 	.byte	0x03, 0x50
        /*005a*/ 	.short	0x0000


	//----- nvinfo : EIATTR_MAXREG_COUNT
	.align		4
        /*005c*/ 	.byte	0x03, 0x1b
        /*005e*/ 	.short	0x00ff


	//----- nvinfo : EIATTR_MERCURY_ISA_VERSION
	.align		4
        /*0060*/ 	.byte	0x03, 0x5f
        /*0062*/ 	.short	0x0101


	//----- nvinfo : EIATTR_VRC_CTA_INIT_COUNT
	.align		4
        /*0064*/ 	.byte	0x02, 0x4a
	.zero		1
	.zero		1


	//----- nvinfo : EIATTR_EXIT_INSTR_OFFSETS
	.align		4
        /*0068*/ 	.byte	0x04, 0x1c
        /*006a*/ 	.short	(.L_100 - .L_99)


	//   ....[0]....
.L_99:
        /*006c*/ 	.word	0x00000130


	//   ....[1]....
        /*0070*/ 	.word	0x00003810


	//   ....[2]....
        /*0074*/ 	.word	0x00003d20


	//   ....[3]....
        /*0078*/ 	.word	0x00003dc0


	//   ....[4]....
        /*007c*/ 	.word	0x00003df0


	//   ....[5]....
        /*0080*/ 	.word	0x000075b0


	//----- nvinfo : EIATTR_MAX_THREADS
	.align		4
.L_100:
        /*0084*/ 	.byte	0x04, 0x05
        /*0086*/ 	.short	(.L_102 - .L_101)
.L_101:
        /*0088*/ 	.word	0x00000080
        /*008c*/ 	.word	0x00000001
        /*0090*/ 	.word	0x00000001


	//----- nvinfo : EIATTR_CRS_STACK_SIZE
	.align		4
.L_102:
        /*0094*/ 	.byte	0x04, 0x1e
        /*0096*/ 	.short	(.L_104 - .L_103)
.L_103:
        /*0098*/ 	.word	0x00000000


	//----- nvinfo : EIATTR_CBANK_PARAM_SIZE
	.align		4
.L_104:
        /*009c*/ 	.byte	0x03, 0x19
        /*009e*/ 	.short	0x0048


	//----- nvinfo : EIATTR_PARAM_CBANK
	.align		4
        /*00a0*/ 	.byte	0x04, 0x0a
        /*00a2*/ 	.short	(.L_106 - .L_105)
	.align		4
.L_105:
        /*00a4*/ 	.word	index@(.nv.constant0._ZN3cub18CUB_300001_SM_10006detail9transform16transform_kernelINS2_10policy_hubILb1EN4cuda3std3__45tupleIJN6thrust24THRUST_300001_SM_1000_NS17counting_iteratorIiNSA_11use_defaultESC_SC_EEEEEE10policy1000Ei14escolhe_alunosNSA_6detail15normal_iteratorINSA_10device_ptrIiEEEEJSD_EEEvT0_iT1_T2_DpNS2_10kernel_argIT3_EE)
        /*00a8*/ 	.short	0x0380
        /*00aa*/ 	.short	0x0048


	//----- nvinfo : EIATTR_SW_WAR
	.align		4
.L_106:
        /*00ac*/ 	.byte	0x04, 0x36
        /*00ae*/ 	.short	(.L_108 - .L_107)
.L_107:
        /*00b0*/ 	.word	0x00000008
.L_108:


//--------------------- .nv.info._ZN3cub18CUB_300001_SM_10006detail11EmptyKernelIvEEvv --------------------------
	.section	.nv.info._ZN3cub18CUB_300001_SM_10006detail11EmptyKernelIvEEvv,"",@"SHT_CUDA_INFO"
	.sectionflags	@""
	.align	4


	//----- nvinfo : EIATTR_CUDA_API_VERSION
	.align		4
        /*0000*/ 	.byte	0x04, 0x37
        /*0002*/ 	.short	(.L_110 - .L_109)
.L_109:
        /*0004*/ 	.word	0x00000082


	//----- nvinfo : EIATTR_SPARSE_MMA_MASK
	.align		4
.L_110:
        /*0008*/ 	.byte	0x03, 0x50
        /*000a*/ 	.short	0x0000


	//----- nvinfo : EIATTR_MAXREG_COUNT
	.align		4
        /*000c*/ 	.byte	0x03, 0x1b
        /*000e*/ 	.short	0x00ff


	//----- nvinfo : EIATTR_MERCURY_ISA_VERSION
	.align		4
        /*0010*/ 	.byte	0x03, 0x5f
        /*0012*/ 	.short	0x0101


	//----- nvinfo : EIATTR_VRC_CTA_INIT_COUNT
	.align		4
        /*0014*/ 	.byte	0x02, 0x4a
	.zero		1
	.zero		1


	//----- nvinfo : EIATTR_EXIT_INSTR_OFFSETS
	.align		4
        /*0018*/ 	.byte	0x04, 0x1c
        /*001a*/ 	.short	(.L_112 - .L_111)


	//   ....[0]....
.L_111:
        /*001c*/ 	.word	0x00000010


	//----- nvinfo : EIATTR_SW_WAR
	.align		4
.L_112:
        /*0020*/ 	.byte	0x04, 0x36
        /*0022*/ 	.short	(.L_114 - .L_113)
.L_113:
        /*0024*/ 	.word	0x00000008
.L_114:


//--------------------- .nv.callgraph             --------------------------
	.section	.nv.callgraph,"",@"SHT_CUDA_CALLGRAPH"
	.align	4
	.sectionentsize	8
	.align		4
        /*0000*/ 	.word	0x00000000
	.align		4
        /*0004*/ 	.word	0xffffffff
	.align		4
        /*0008*/ 	.word	0x00000000
	.align		4
        /*000c*/ 	.word	0xfffffffe
	.align		4
        /*0010*/ 	.word	0x00000000
	.align		4
        /*0014*/ 	.word	0xfffffffd
	.align		4
        /*0018*/ 	.word	0x00000000
	.align		4
        /*001c*/ 	.word	0xfffffffc


//--------------------- .nv.constant4             --------------------------
	.section	.nv.constant4,"a",@progbits
	.align	8
	.align		8
.nv.constant4:
        /*0000*/ 	.dword	_ZN34_INTERNAL_13719d2a_4_k_cu_42e5c3664cuda3std3__45__cpo5beginE
	.align		8
        /*0008*/ 	.dword	_ZN34_INTERNAL_13719d2a_4_k_cu_42e5c3664cuda3std3__45__cpo3endE
	.align		8
        /*0010*/ 	.dword	_ZN34_INTERNAL_13719d2a_4_k_cu_42e5c3664cuda3std3__45__cpo6cbeginE
	.align		8
        /*0018*/ 	.dword	_ZN34_INTERNAL_13719d2a_4_k_cu_42e5c3664cuda3std3__45__cpo4cendE
	.align		8
        /*0020*/ 	.dword	_ZN34_INTERNAL_13719d2a_4_k_cu_42e5c3664cuda3std3__45__cpo6rbeginE
	.align		8
        /*0028*/ 	.dword	_ZN34_INTERNAL_13719d2a_4_k_cu_42e5c3664cuda3std3__45__cpo4rendE
	.align		8
        /*0030*/ 	.dword	_ZN34_INTERNAL_13719d2a_4_k_cu_42e5c3664cuda3std3__45__cpo7crbeginE
	.align		8
        /*0038*/ 	.dword	_ZN34_INTERNAL_13719d2a_4_k_cu_42e5c3664cuda3std3__45__cpo5crendE
	.align		8
        /*0040*/ 	.dword	_ZN34_INTERNAL_13719d2a_4_k_cu_42e5c3664cuda3std3__436_GLOBAL__N__13719d2a_4_k_cu_42e5c3666ignoreE
	.align		8
        /*0048*/ 	.dword	_ZN34_INTERNAL_13719d2a_4_k_cu_42e5c3664cuda3std3__419piecewise_constructE
	.align		8
        /*0050*/ 	.dword	_ZN34_INTERNAL_13719d2a_4_k_cu_42e5c3664cuda3std3__48in_placeE
	.align		8
        /*0058*/ 	.dword	_ZN34_INTERNAL_13719d2a_4_k_cu_42e5c3664cuda3std3__420unreachable_sentinelE
	.align		8
        /*0060*/ 	.dword	_ZN34_INTERNAL_13719d2a_4_k_cu_42e5c3664cuda3std3__47nulloptE
	.align		8
        /*0068*/ 	.dword	_ZN34_INTERNAL_13719d2a_4_k_cu_42e5c3664cuda3std3__48unexpectE
	.align		8
        /*0070*/ 	.dword	_ZN34_INTERNAL_13719d2a_4_k_cu_42e5c3664cuda3std6ranges3__45__cpo4swapE
	.align		8
        /*0078*/ 	.dword	_ZN34_INTERNAL_13719d2a_4_k_cu_42e5c3664cuda3std6ranges3__45__cpo9iter_moveE
	.align		8
        /*0080*/ 	.dword	_ZN34_INTERNAL_13719d2a_4_k_cu_42e5c3664cuda3std6ranges3__45__cpo5beginE
	.align		8
        /*0088*/ 	.dword	_ZN34_INTERNAL_13719d2a_4_k_cu_42e5c3664cuda3std6ranges3__45__cpo3endE
	.align		8
        /*0090*/ 	.dword	_ZN34_INTERNAL_13719d2a_4_k_cu_42e5c3664cuda3std6ranges3__45__cpo6cbeginE
	.align		8
        /*0098*/ 	.dword	_ZN34_INTERNAL_13719d2a_4_k_cu_42e5c3664cuda3std6ranges3__45__cpo4cendE
	.align		8
        /*00a0*/ 	.dword	_ZN34_INTERNAL_13719d2a_4_k_cu_42e5c3664cuda3std6ranges3__45__cpo7advanceE
	.align		8
        /*00a8*/ 	.dword	_ZN34_INTERNAL_13719d2a_4_k_cu_42e5c3664cuda3std6ranges3__45__cpo9iter_swapE
	.align		8
        /*00b0*/ 	.dword	_ZN34_INTERNAL_13719d2a_4_k_cu_42e5c3664cuda3std6ranges3__45__cpo4nextE
	.align		8
        /*00b8*/ 	.dword	_ZN34_INTERNAL_13719d2a_4_k_cu_42e5c3664cuda3std6ranges3__45__cpo4prevE
	.align		8
        /*00c0*/ 	.dword	_ZN34_INTERNAL_13719d2a_4_k_cu_42e5c3664cuda3std6ranges3__45__cpo4dataE
	.align		8
        /*00c8*/ 	.dword	_ZN34_INTERNAL_13719d2a_4_k_cu_42e5c3664cuda3std6ranges3__45__cpo5cdataE
	.align		8
        /*00d0*/ 	.dword	_ZN34_INTERNAL_13719d2a_4_k_cu_42e5c3664cuda3std6ranges3__45__cpo4sizeE
	.align		8
        /*00d8*/ 	.dword	_ZN34_INTERNAL_13719d2a_4_k_cu_42e5c3664cuda3std6ranges3__45__cpo5ssizeE
	.align		8
        /*00e0*/ 	.dword	_ZN34_INTERNAL_13719d2a_4_k_cu_42e5c3664cuda3std6ranges3__45__cpo8distanceE
	.align		8
        /*00e8*/ 	.dword	_ZN34_INTERNAL_13719d2a_4_k_cu_42e5c3666thrust24THRUST_300001_SM_1000_NS8cuda_cub3parE
	.align		8
        /*00f0*/ 	.dword	_ZN34_INTERNAL_13719d2a_4_k_cu_42e5c3666thrust24THRUST_300001_SM_1000_NS8cuda_cub10par_nosyncE
	.align		8
        /*00f8*/ 	.dword	_ZN34_INTERNAL_13719d2a_4_k_cu_42e5c3666thrust24THRUST_300001_SM_1000_NS6system6detail10sequential3seqE
	.align		8
        /*0100*/ 	.dword	_ZN34_INTERNAL_13719d2a_4_k_cu_42e5c3666thrust24THRUST_300001_SM_1000_NS12placeholders2_1E
	.align		8
        /*0108*/ 	.dword	_ZN34_INTERNAL_13719d2a_4_k_cu_42e5c3666thrust24THRUST_300001_SM_1000_NS12placeholders2_2E
	.align		8
        /*0110*/ 	.dword	_ZN34_INTERNAL_13719d2a_4_k_cu_42e5c3666thrust24THRUST_300001_SM_1000_NS12placeholders2_3E
	.align		8
        /*0118*/ 	.dword	_ZN34_INTERNAL_13719d2a_4_k_cu_42e5c3666thrust24THRUST_300001_SM_1000_NS12placeholders2_4E
	.align		8
        /*0120*/ 	.dword	_ZN34_INTERNAL_13719d2a_4_k_cu_42e5c3666thrust24THRUST_300001_SM_1000_NS12placeholders2_5E
	.align		8
        /*0128*/ 	.dword	_ZN34_INTERNAL_13719d2a_4_k_cu_42e5c3666thrust24THRUST_300001_SM_1000_NS12placeholders2_6E
	.align		8
        /*0130*/ 	.dword	_ZN34_INTERNAL_13719d2a_4_k_cu_42e5c3666thrust24THRUST_300001_SM_1000_NS12placeholders2_7E
	.align		8
        /*0138*/ 	.dword	_ZN34_INTERNAL_13719d2a_4_k_cu_42e5c3666thrust24THRUST_300001_SM_1000_NS12placeholders2_8E
	.align		8
        /*0140*/ 	.dword	_ZN34_INTERNAL_13719d2a_4_k_cu_42e5c3666thrust24THRUST_300001_SM_1000_NS12placeholders2_9E
	.align		8
        /*0148*/ 	.dword	_ZN34_INTERNAL_13719d2a_4_k_cu_42e5c3666thrust24THRUST_300001_SM_1000_NS12placeholders3_10E
	.align		8
        /*0150*/ 	.dword	_ZN34_INTERNAL_13719d2a_4_k_cu_42e5c3666thrust24THRUST_300001_SM_1000_NS3seqE


//--------------------- .text._ZN3cub18CUB_300001_SM_10006detail9transform16transform_kernelINS2_10policy_hubILb1EN4cuda3std3__45tupleIJN6thrust24THRUST_300001_SM_1000_NS17counting_iteratorIiNSA_11use_defaultESC_SC_EEEEEE10policy1000El14escolhe_alunosNSA_6detail15normal_iteratorINSA_10device_ptrIiEEEEJSD_EEEvT0_iT1_T2_DpNS2_10kernel_argIT3_EE --------------------------
	.section	.text._ZN3cub18CUB_300001_SM_10006detail9transform16transform_kernelINS2_10policy_hubILb1EN4cuda3std3__45tupleIJN6thrust24THRUST_300001_SM_1000_NS17counting_iteratorIiNSA_11use_defaultESC_SC_EEEEEE10policy1000El14escolhe_alunosNSA_6detail15normal_iteratorINSA_10device_ptrIiEEEEJSD_EEEvT0_iT1_T2_DpNS2_10kernel_argIT3_EE,"ax",@progbits
	.align	128
        .global         _ZN3cub18CUB_300001_SM_10006detail9transform16transform_kernelINS2_10policy_hubILb1EN4cuda3std3__45tupleIJN6thrust24THRUST_300001_SM_1000_NS17counting_iteratorIiNSA_11use_defaultESC_SC_EEEEEE10policy1000El14escolhe_alunosNSA_6detail15normal_iteratorINSA_10device_ptrIiEEEEJSD_EEEvT0_iT1_T2_DpNS2_10kernel_argIT3_EE
        .type           _ZN3cub18CUB_300001_SM_10006detail9transform16transform_kernelINS2_10policy_hubILb1EN4cuda3std3__45tupleIJN6thrust24THRUST_300001_SM_1000_NS17counting_iteratorIiNSA_11use_defaultESC_SC_EEEEEE10policy1000El14escolhe_alunosNSA_6detail15normal_iteratorINSA_10device_ptrIiEEEEJSD_EEEvT0_iT1_T2_DpNS2_10kernel_argIT3_EE,@function
        .size           _ZN3cub18CUB_300001_SM_10006detail9transform16transform_kernelINS2_10policy_hubILb1EN4cuda3std3__45tupleIJN6thrust24THRUST_300001_SM_1000_NS17counting_iteratorIiNSA_11use_defaultESC_SC_EEEEEE10policy1000El14escolhe_alunosNSA_6detail15normal_iteratorINSA_10device_ptrIiEEEEJSD_EEEvT0_iT1_T2_DpNS2_10kernel_argIT3_EE,(.L_x_190 - _ZN3cub18CUB_300001_SM_10006detail9transform16transform_kernelINS2_10policy_hubILb1EN4cuda3std3__45tupleIJN6thrust24THRUST_300001_SM_1000_NS17counting_iteratorIiNSA_11use_defaultESC_SC_EEEEEE10policy1000El14escolhe_alunosNSA_6detail15normal_iteratorINSA_10device_ptrIiEEEEJSD_EEEvT0_iT1_T2_DpNS2_10kernel_argIT3_EE)
        .other          _ZN3cub18CUB_300001_SM_10006detail9transform16transform_kernelINS2_10policy_hubILb1EN4cuda3std3__45tupleIJN6thrust24THRUST_300001_SM_1000_NS17counting_iteratorIiNSA_11use_defaultESC_SC_EEEEEE10policy1000El14escolhe_alunosNSA_6detail15normal_iteratorINSA_10device_ptrIiEEEEJSD_EEEvT0_iT1_T2_DpNS2_10kernel_argIT3_EE,@"STO_CUDA_ENTRY STV_DEFAULT"
_ZN3cub18CUB_300001_SM_10006detail9transform16transform_kernelINS2_10policy_hubILb1EN4cuda3std3__45tupleIJN6thrust24THRUST_300001_SM_1000_NS17counting_iteratorIiNSA_11use_defaultESC_SC_EEEEEE10policy1000El14escolhe_alunosNSA_6detail15normal_iteratorINSA_10device_ptrIiEEEEJSD_EEEvT0_iT1_T2_DpNS2_10kernel_argIT3_EE:
.text._ZN3cub18CUB_300001_SM_10006detail9transform16transform_kernelINS2_10policy_hubILb1EN4cuda3std3__45tupleIJN6thrust24THRUST_300001_SM_1000_NS17counting_iteratorIiNSA_11use_defaultESC_SC_EEEEEE10policy1000El14escolhe_alunosNSA_6detail15normal_iteratorINSA_10device_ptrIiEEEEJSD_EEEvT0_iT1_T2_DpNS2_10kernel_argIT3_EE:
[----:B------:R-:W-:Y:S01]  /*0000*/  LDC R1, c[0x0][0x37c] ;  /* 0x0000df00ff017b82 */ /* 0x000fe20000000800 */
[----:B------:R-:W0:Y:S07]  /*0010*/  LDCU UR8, c[0x0][0x388] ;  /* 0x00007100ff0877ac */ /* 0x000e2e0008000800 */
[----:B------:R-:W1:Y:S01]  /*0020*/  S2UR UR4, SR_CTAID.X ;  /* 0x00000000000479c3 */ /* 0x000e620000002500 */
[----:B------:R-:W-:Y:S01]  /*0030*/  MOV R3, 0x41dfffff ;  /* 0x41dfffff00037802 */ /* 0x000fe20000000f00 */
[----:B------:R-:W2:Y:S01]  /*0040*/  LDCU.64 UR6, c[0x0][0x380] ;  /* 0x00007000ff0677ac */ /* 0x000ea20008000a00 */
[----:B------:R-:W3:Y:S01]  /*0050*/  LDCU.64 UR10, c[0x0][0x3b8] ;  /* 0x00007700ff0a77ac */ /* 0x000ee20008000a00 */
[----:B0-----:R-:W-:-:S04]  /*0060*/  USHF.L.U32 UR14, UR8, 0x7, URZ ;  /* 0x00000007080e7899 */ /* 0x001fc800080006ff */
[----:B------:R-:W-:Y:S02]  /*0070*/  USHF.R.S32.HI UR12, URZ, 0x1f, UR14 ;  /* 0x0000001fff0c7899 */ /* 0x000fe4000801140e */
[----:B-1----:R-:W-:Y:S02]  /*0080*/  UIMAD.WIDE.U32 UR16, UR14, UR4, URZ ;  /* 0x000000040e1072a5 */ /* 0x002fe4000f8e00ff */
[----:B------:R-:W-:Y:S02]  /*0090*/  UIMAD UR5, UR12, UR4, URZ ;  /* 0x000000040c0572a4 */ /* 0x000fe4000f8e02ff */
[----:B--2---:R-:W-:Y:S02]  /*00a0*/  UIADD3 UR9, UP1, UPT, -UR16, UR6, URZ ;  /* 0x0000000610097290 */ /* 0x004fe4000ff3e1ff */
[----:B------:R-:W-:Y:S02]  /*00b0*/  UIADD3 UR5, UPT, UPT, UR17, UR5, URZ ;  /* 0x0000000511057290 */ /* 0x000fe4000fffe0ff */
[----:B------:R-:W-:-:S02]  /*00c0*/  UISETP.LT.U32.AND UP0, UPT, UR9, UR14, UPT ;  /* 0x0000000e0900728c */ /* 0x000fc4000bf01070 */
[----:B------:R-:W-:Y:S02]  /*00d0*/  UIADD3.X UR4, UPT, UPT, ~UR5, UR7, URZ, UP1, !UPT ;  /* 0x0000000705047290 */ /* 0x000fe40008ffe5ff */
[----:B---3--:R-:W-:Y:S02]  /*00e0*/  ULEA UR6, UP1, UR16, UR10, 0x2 ;  /* 0x0000000a10067291 */ /* 0x008fe4000f8210ff */
[----:B------:R-:W-:Y:S01]  /*00f0*/  UISETP.LT.AND.EX UP0, UPT, UR4, UR12, UPT, UP0 ;  /* 0x0000000c0400728c */ /* 0x000fe2000bf01300 */
[----:B------:R-:W0:Y:S03]  /*0100*/  LDCU.64 UR12, c[0x0][0x358] ;  /* 0x00006b00ff0c77ac */ /* 0x000e260008000a00 */
[----:B------:R-:W-:Y:S02]  /*0110*/  USEL UR9, UR9, UR14, UP0 ;  /* 0x0000000e09097287 */ /* 0x000fe40008000000 */
[----:B------:R-:W-:-:S02]  /*0120*/  ULEA.HI.X UR7, UR16, UR11, UR5, 0x2, UP1 ;  /* 0x0000000b10077291 */ /* 0x000fc400088f1405 */
[----:B------:R-:W-:-:S03]  /*0130*/  UISETP.NE.AND UP0, UPT, UR14, UR9, UPT ;  /* 0x000000090e00728c */ /* 0x000fc6000bf05270 */
[----:B------:R-:W-:-:S06]  /*0140*/  UMOV UR14, 0xff800000 ;  /* 0xff800000000e7882 */ /* 0x000fcc0000000000 */
[----:B------:R-:W-:Y:S05]  /*0150*/  BRA.U !UP0, `(.L_x_0) ;  /* 0x0000003908987547 */ /* 0x000fea000b800000 */
[----:B------:R-:W-:-:S06]  /*0160*/  UISETP.GE.AND UP0, UPT, UR8, 0x1, UPT ;  /* 0x000000010800788c */ /* 0x000fcc000bf06270 */
[----:B------:R-:W-:-:S13]  /*0170*/  PLOP3.LUT P0, PT, PT, PT, UP0, 0x80, 0x8 ;  /* 0x000000000008781c */ /* 0x000fda0003f0f008 */
[----:B0-----:R-:W-:Y:S05]  /*0180*/  @!P0 EXIT ;  /* 0x000000000000894d */ /* 0x001fea0003800000 */
[----:B------:R-:W0:Y:S02]  /*0190*/  LDCU UR4, c[0x0][0x3a0] ;  /* 0x00007400ff0477ac */ /* 0x000e240008000800 */
[----:B0-----:R-:W-:-:S09]  /*01a0*/  UISETP.GE.AND UP0, UPT, UR4, 0x1, UPT ;  /* 0x000000010400788c */ /* 0x001fd2000bf06270 */
[----:B------:R-:W-:Y:S05]  /*01b0*/  BRA.U !UP0, `(.L_x_1) ;  /* 0x0000003508e87547 */ /* 0x000fea000b800000 */
[----:B------:R-:W0:Y:S01]  /*01c0*/  LDCU UR8, c[0x0][0x3b0] ;  /* 0x00007600ff0877ac */ /* 0x000e220008000800 */
[----:B------:R-:W1:Y:S01]  /*01d0*/  LDCU UR5, c[0x0][0x3ac] ;  /* 0x00007580ff0577ac */ /* 0x000e620008000800 */
[----:B------:R-:W-:Y:S02]  /*01e0*/  ULOP3.LUT UR17, UR4, 0xf, URZ, 0xc0, !UPT ;  /* 0x0000000f04117892 */ /* 0x000fe4000f8ec0ff */
[----:B------:R-:W-:Y:S02]  /*01f0*/  ULOP3.LUT UR19, UR4, 0x7, URZ, 0xc0, !UPT ;  /* 0x0000000704137892 */ /* 0x000fe4000f8ec0ff */
[----:B------:R-:W-:Y:S02]  /*0200*/  UIADD3 UR15, UPT, UPT, UR4, -0x1, URZ ;  /* 0xffffffff040f7890 */ /* 0x000fe4000fffe0ff */
[----:B------:R-:W-:Y:S02]  /*0210*/  ULOP3.LUT UR16, UR4, 0x3, URZ, 0xc0, !UPT ;  /* 0x0000000304107892 */ /* 0x000fe4000f8ec0ff */
[----:B------:R-:W-:Y:S01]  /*0220*/  UIADD3 UR18, UPT, UPT, UR17, -0x1, URZ ;  /* 0xffffffff11127890 */ /* 0x000fe2000fffe0ff */
[----:B0-----:R-:W0:Y:S01]  /*0230*/  I2F.F64 R4, UR8 ;  /* 0x0000000800047d12 */ /* 0x001e220008201c00 */
[----:B------:R-:W-:-:S02]  /*0240*/  ULOP3.LUT UR8, UR4, 0x7ffffff0, URZ, 0xc0, !UPT ;  /* 0x7ffffff004087892 */ /* 0x000fc4000f8ec0ff */
[----:B------:R-:W-:Y:S01]  /*0250*/  UIADD3 UR20, UPT, UPT, UR19, -0x1, URZ ;  /* 0xffffffff13147890 */ /* 0x000fe2000fffe0ff */
[----:B------:R-:W-:-:S04]  /*0260*/  UMOV UR4, URZ ;  /* 0x000000ff00047c82 */ /* 0x000fc80008000000 */
[----:B-1----:R-:W1:Y:S01]  /*0270*/  I2F.F64 R20, UR5 ;  /* 0x0000000500147d12 */ /* 0x002e620008201c00 */
[----:B0-----:R-:W-:-:S08]  /*0280*/  DADD R4, R4, 1 ;  /* 0x3ff0000004047429 */ /* 0x001fd00000000000 */
[----:B-1----:R-:W-:-:S11]  /*0290*/  DADD R6, -R20, R4 ;  /* 0x0000000014067229 */ /* 0x002fd60000000104 */
.L_x_43:
[----:B0-----:R-:W0:Y:S01]  /*02a0*/  S2R R8, SR_TID.X ;  /* 0x0000000000087919 */ /* 0x001e220000002100 */
[----:B------:R-:W-:Y:S01]  /*02b0*/  IMAD.U32 R5, RZ, RZ, UR4 ;  /* 0x00000004ff057e24 */ /* 0x000fe2000f8e00ff */
[----:B------:R-:W1:Y:S01]  /*02c0*/  LDCU UR23, c[0x0][0x3a0] ;  /* 0x00007400ff1777ac */ /* 0x000e620008000800 */
[----:B------:R-:W-:Y:S03]  /*02d0*/  BSSY.RECONVERGENT B0, `(.L_x_2) ;  /* 0x0000361000007945 */ /* 0x000fe60003800200 */
[----:B0-----:R-:W-:-:S04]  /*02e0*/  LEA R8, R5, R8, 0x7 ;  /* 0x0000000805087211 */ /* 0x001fc800078e38ff */
[----:B------:R-:W-:-:S13]  /*02f0*/  ISETP.GE.AND P0, PT, R8, UR9, PT ;  /* 0x0000000908007c0c */ /* 0x000fda000bf06270 */
[----:B-1----:R-:W-:Y:S05]  /*0300*/  @P0 BRA `(.L_x_3) ;  /* 0x0000003400740947 */ /* 0x002fea0003800000 */
[----:B------:R-:W0:Y:S01]  /*0310*/  S2UR UR11, SR_CTAID.X ;  /* 0x00000000000b79c3 */ /* 0x000e220000002500 */
[----:B------:R-:W1:Y:S01]  /*0320*/  LDCU UR10, c[0x0][0x388] ;  /* 0x00007100ff0a77ac */ /* 0x000e620008000800 */
[----:B------:R-:W-:Y:S01]  /*0330*/  BSSY.RECONVERGENT B1, `(.L_x_4) ;  /* 0x0000042000017945 */ /* 0x000fe20003800200 */
[----:B------:R-:W-:Y:S02]  /*0340*/  HFMA2 R4, -RZ, RZ, 0, 5.9604644775390625e-08 ;  /* 0x00000001ff047431 */ /* 0x000fe400000001ff */
[----:B------:R-:W-:Y:S01]  /*0350*/  IMAD.MOV.U32 R2, RZ, RZ, RZ ;  /* 0x000000ffff027224 */ /* 0x000fe200078e00ff */
[----:B------:R-:W0:Y:S01]  /*0360*/  LDCU UR5, c[0x0][0x3c0] ;  /* 0x00007800ff0577ac */ /* 0x000e220008000800 */
[----:B-1----:R-:W-:-:S04]  /*0370*/  USHF.L.U32 UR10, UR10, 0x7, URZ ;  /* 0x000000070a0a7899 */ /* 0x002fc800080006ff */
[----:B0-----:R-:W-:-:S06]  /*0380*/  UIMAD UR5, UR10, UR11, UR5 ;  /* 0x0000000b0a0572a4 */ /* 0x001fcc000f8e0205 */
[----:B------:R-:W-:-:S05]  /*0390*/  VIADD R5, R8, UR5 ;  /* 0x0000000508057c36 */ /* 0x000fca0008000000 */
[----:B------:R-:W-:-:S13]  /*03a0*/  ISETP.NE.AND P0, PT, R5, RZ, PT ;  /* 0x000000ff0500720c */ /* 0x000fda0003f05270 */
[----:B------:R-:W-:Y:S05]  /*03b0*/  @!P0 BRA `(.L_x_5) ;  /* 0x0000000000e48947 */ /* 0x000fea0003800000 */
[----:B------:R-:W-:Y:S01]  /*03c0*/  SHF.R.S32.HI R0, RZ, 0x1f, R5 ;  /* 0x0000001fff007819 */ /* 0x000fe20000011405 */
[----:B------:R-:W-:Y:S01]  /*03d0*/  IMAD.MOV.U32 R14, RZ, RZ, 0xbc8f ;  /* 0x0000bc8fff0e7424 */ /* 0x000fe200078e00ff */
[----:B------:R-:W-:Y:S01]  /*03e0*/  MOV R9, R5 ;  /* 0x0000000500097202 */ /* 0x000fe20000000f00 */
[----:B------:R-:W-:Y:S01]  /*03f0*/  IMAD.MOV.U32 R4, RZ, RZ, 0x1 ;  /* 0x00000001ff047424 */ /* 0x000fe200078e00ff */
[----:B------:R-:W-:Y:S02]  /*0400*/  MOV R17, RZ ;  /* 0x000000ff00117202 */ /* 0x000fe40000000f00 */
[----:B------:R-:W-:-:S07]  /*0410*/  MOV R2, RZ ;  /* 0x000000ff00027202 */ /* 0x000fce0000000f00 */
.L_x_8:
[-C--:B------:R-:W-:Y:S01]  /*0420*/  IMAD R12, R17, R14.reuse, RZ ;  /* 0x0000000e110c7224 */ /* 0x080fe200078e02ff */
[----:B------:R-:W-:Y:S01]  /*0430*/  BSSY.RECONVERGENT B2, `(.L_x_6) ;  /* 0x000002b000027945 */ /* 0x000fe20003800200 */
[----:B------:R-:W-:-:S04]  /*0440*/  IMAD.WIDE.U32 R10, R14, R14, RZ ;  /* 0x0000000e0e0a7225 */ /* 0x000fc800078e00ff */
[----:B------:R-:W-:-:S04]  /*0450*/  IMAD R13, R14, R17, R12 ;  /* 0x000000110e0d7224 */ /* 0x000fc800078e020c */
[----:B------:R-:W-:-:S04]  /*0460*/  IMAD.IADD R11, R11, 0x1, R13 ;  /* 0x000000010b0b7824 */ /* 0x000fc800078e020d */
[----:B------:R-:W-:-:S04]  /*0470*/  IMAD.WIDE.U32 R12, R11, 0x3, RZ ;  /* 0x000000030b0c7825 */ /* 0x000fc800078e00ff */
[----:B------:R-:W-:-:S04]  /*0480*/  IMAD.WIDE.U32 R18, P0, R10, -0x7fffffff, R12 ;  /* 0x800000010a127825 */ /* 0x000fc8000780000c */
[----:B------:R-:W-:Y:S01]  /*0490*/  IMAD.WIDE.U32 R12, R10, 0x3, RZ ;  /* 0x000000030a0c7825 */ /* 0x000fe200078e00ff */
[----:B------:R-:W-:Y:S02]  /*04a0*/  LOP3.LUT R12, R9, 0x1, RZ, 0xc0, !PT ;  /* 0x00000001090c7812 */ /* 0x000fe400078ec0ff */
[----:B------:R-:W-:Y:S01]  /*04b0*/  IADD3.X R23, PT, PT, RZ, RZ, RZ, P0, !PT ;  /* 0x000000ffff177210 */ /* 0x000fe200007fe4ff */
[----:B------:R-:W-:Y:S01]  /*04c0*/  IMAD.MOV.U32 R22, RZ, RZ, R19 ;  /* 0x000000ffff167224 */ /* 0x000fe200078e0013 */
[----:B------:R-:W-:Y:S02]  /*04d0*/  ISETP.NE.U32.AND P1, PT, R12, 0x1, PT ;  /* 0x000000010c00780c */ /* 0x000fe40003f25070 */
[----:B------:R-:W-:Y:S02]  /*04e0*/  IADD3 RZ, P0, PT, R13, R18, RZ ;  /* 0x000000120dff7210 */ /* 0x000fe40007f1e0ff */
[----:B------:R-:W-:-:S03]  /*04f0*/  ISETP.NE.U32.AND.EX P1, PT, RZ, RZ, PT, P1 ;  /* 0x000000ffff00720c */ /* 0x000fc60003f25110 */
[----:B------:R-:W-:Y:S01]  /*0500*/  IMAD.WIDE.U32.X R18, R11, -0x7fffffff, R22, P0 ;  /* 0x800000010b127825 */ /* 0x000fe200000e0416 */
[----:B------:R-:W-:-:S04]  /*0510*/  ISETP.GT.U32.AND P0, PT, R9, 0x1, PT ;  /* 0x000000010900780c */ /* 0x000fc80003f04070 */
[--C-:B------:R-:W-:Y:S02]  /*0520*/  SHF.R.U64 R13, R18, 0x1e, R19.reuse ;  /* 0x0000001e120d7819 */ /* 0x100fe40000001213 */
[----:B------:R-:W-:-:S03]  /*0530*/  SHF.R.U32.HI R12, RZ, 0x1e, R19 ;  /* 0x0000001eff0c7819 */ /* 0x000fc60000011613 */
[----:B------:R-:W-:-:S04]  /*0540*/  IMAD.WIDE.U32 R10, R13, -0x7fffffff, R10 ;  /* 0x800000010d0a7825 */ /* 0x000fc800078e000a */
[----:B------:R-:W-:Y:S01]  /*0550*/  IMAD R12, R12, -0x7fffffff, RZ ;  /* 0x800000010c0c7824 */ /* 0x000fe200078e02ff */
[----:B------:R-:W-:Y:S06]  /*0560*/  @P1 BRA `(.L_x_7) ;  /* 0x00000000005c1947 */ /* 0x000fec0003800000 */
[-C--:B------:R-:W-:Y:S02]  /*0570*/  IMAD R2, R2, R14.reuse, RZ ;  /* 0x0000000e02027224 */ /* 0x080fe400078e02ff */
[----:B------:R-:W-:-:S04]  /*0580*/  IMAD.WIDE.U32 R14, R4, R14, RZ ;  /* 0x0000000e040e7225 */ /* 0x000fc800078e00ff */
[----:B------:R-:W-:-:S05]  /*0590*/  IMAD R17, R17, R4, R2 ;  /* 0x0000000411117224 */ /* 0x000fca00078e0202 */
[----:B------:R-:W-:-:S05]  /*05a0*/  IADD3 R15, PT, PT, R15, R17, RZ ;  /* 0x000000110f0f7210 */ /* 0x000fca0007ffe0ff */
[----:B------:R-:W-:-:S04]  /*05b0*/  IMAD.WIDE.U32 R16, R15, 0x5, RZ ;  /* 0x000000050f107825 */ /* 0x000fc800078e00ff */
[----:B------:R-:W-:-:S04]  /*05c0*/  IMAD.WIDE.U32 R18, P1, R14, 0x2, R16 ;  /* 0x000000020e127825 */ /* 0x000fc80007820010 */
[----:B------:R-:W-:Y:S01]  /*05d0*/  IMAD.WIDE.U32 R16, R14, 0x5, RZ ;  /* 0x000000050e107825 */ /* 0x000fe200078e00ff */
[----:B------:R-:W-:-:S03]  /*05e0*/  MOV R22, R19 ;  /* 0x0000001300167202 */ /* 0x000fc60000000f00 */
[----:B------:R-:W-:Y:S01]  /*05f0*/  IMAD.X R23, RZ, RZ, RZ, P1 ;  /* 0x000000ffff177224 */ /* 0x000fe200008e06ff */
[----:B------:R-:W-:-:S05]  /*0600*/  IADD3 RZ, P1, PT, R17, R18, RZ ;  /* 0x0000001211ff7210 */ /* 0x000fca0007f3e0ff */
[----:B------:R-:W-:-:S03]  /*0610*/  IMAD.WIDE.U32.X R16, R15, 0x2, R22, P1 ;  /* 0x000000020f107825 */ /* 0x000fc600008e0416 */
[----:B------:R-:W-:-:S05]  /*0620*/  IADD3 R19, P1, PT, R14, -R16, RZ ;  /* 0x800000100e137210 */ /* 0x000fca0007f3e0ff */
[----:B------:R-:W-:-:S05]  /*0630*/  IMAD.X R2, R15, 0x1, ~R17, P1 ;  /* 0x000000010f027824 */ /* 0x000fca00008e0e11 */
[--C-:B------:R-:W-:Y:S02]  /*0640*/  SHF.R.U64 R19, R19, 0x1, R2.reuse ;  /* 0x0000000113137819 */ /* 0x100fe40000001202 */
[----:B------:R-:W-:Y:S02]  /*0650*/  SHF.R.U32.HI R23, RZ, 0x1, R2 ;  /* 0x00000001ff177819 */ /* 0x000fe40000011602 */
[----:B------:R-:W-:-:S04]  /*0660*/  IADD3 R2, P1, PT, R19, R16, RZ ;  /* 0x0000001013027210 */ /* 0x000fc80007f3e0ff */
[----:B------:R-:W-:-:S04]  /*0670*/  IADD3.X R19, PT, PT, R23, R17, RZ, P1, !PT ;  /* 0x0000001117137210 */ /* 0x000fc80000ffe4ff */
[--C-:B------:R-:W-:Y:S02]  /*0680*/  SHF.R.U64 R17, R2, 0x1e, R19.reuse ;  /* 0x0000001e02117819 */ /* 0x100fe40000001213 */
[----:B------:R-:W-:-:S03]  /*0690*/  SHF.R.U32.HI R2, RZ, 0x1e, R19 ;  /* 0x0000001eff027819 */ /* 0x000fc60000011613 */
[----:B------:R-:W-:-:S04]  /*06a0*/  IMAD.WIDE.U32 R14, R17, -0x7fffffff, R14 ;  /* 0x80000001110e7825 */ /* 0x000fc800078e000e */
[----:B------:R-:W-:Y:S02]  /*06b0*/  IMAD R2, R2, -0x7fffffff, RZ ;  /* 0x8000000102027824 */ /* 0x000fe400078e02ff */
[----:B------:R-:W-:-:S03]  /*06c0*/  IMAD.MOV.U32 R4, RZ, RZ, R14 ;  /* 0x000000ffff047224 */ /* 0x000fc600078e000e */
[----:B------:R-:W-:-:S07]  /*06d0*/  IADD3 R2, PT, PT, R15, -R17, R2 ;  /* 0x800000110f027210 */ /* 0x000fce0007ffe002 */
.L_x_7:
[----:B------:R-:W-:Y:S05]  /*06e0*/  BSYNC.RECONVERGENT B2 ;  /* 0x0000000000027941 */ /* 0x000fea0003800200 */
.L_x_6:
[----:B------:R-:W-:Y:S02]  /*06f0*/  ISETP.GT.U32.AND.EX P0, PT, R0, RZ, PT, P0 ;  /* 0x000000ff0000720c */ /* 0x000fe40003f04100 */
[--C-:B------:R-:W-:Y:S02]  /*0700*/  SHF.R.U64 R9, R9, 0x1, R0.reuse ;  /* 0x0000000109097819 */ /* 0x100fe40000001200 */
[----:B------:R-:W-:Y:S02]  /*0710*/  SHF.R.U32.HI R0, RZ, 0x1, R0 ;  /* 0x00000001ff007819 */ /* 0x000fe40000011600 */
[----:B------:R-:W-:Y:S02]  /*0720*/  IADD3 R17, PT, PT, R11, -R13, R12 ;  /* 0x8000000d0b117210 */ /* 0x000fe40007ffe00c */
[----:B------:R-:W-:-:S05]  /*0730*/  MOV R14, R10 ;  /* 0x0000000a000e7202 */ /* 0x000fca0000000f00 */
[----:B------:R-:W-:Y:S05]  /*0740*/  @P0 BRA `(.L_x_8) ;  /* 0xfffffffc00340947 */ /* 0x000fea000383ffff */
.L_x_5:
[----:B------:R-:W-:Y:S05]  /*0750*/  BSYNC.RECONVERGENT B1 ;  /* 0x0000000000017941 */ /* 0x000fea0003800200 */
.L_x_4:
[----:B------:R-:W0:Y:S01]  /*0760*/  LDCU UR5, c[0x0][0x3a8] ;  /* 0x00007500ff0577ac */ /* 0x000e220008000800 */
[----:B------:R-:W-:Y:S01]  /*0770*/  HFMA2 R18, -RZ, RZ, 0, 0 ;  /* 0x00000000ff127431 */ /* 0x000fe200000001ff */
[----:B------:R-:W-:Y:S01]  /*0780*/  UISETP.GE.U32.AND UP0, UPT, UR15, 0x3, UPT ;  /* 0x000000030f00788c */ /* 0x000fe2000bf06070 */
[----:B0-----:R-:W-:-:S04]  /*0790*/  VIADD R0, R5, UR5 ;  /* 0x0000000505007c36 */ /* 0x001fc80008000000 */
[----:B------:R-:W-:-:S05]  /*07a0*/  IMAD.HI.U32 R9, R0, 0x3, RZ ;  /* 0x0000000300097827 */ /* 0x000fca00078e00ff */
[----:B------:R-:W-:-:S04]  /*07b0*/  IADD3 R10, PT, PT, R0, -R9, RZ ;  /* 0x80000009000a7210 */ /* 0x000fc80007ffe0ff */
[----:B------:R-:W-:-:S04]  /*07c0*/  LEA.HI R10, R10, R9, RZ, 0x1f ;  /* 0x000000090a0a7211 */ /* 0x000fc800078ff8ff */
[----:B------:R-:W-:-:S05]  /*07d0*/  SHF.R.U32.HI R9, RZ, 0x1e, R10 ;  /* 0x0000001eff097819 */ /* 0x000fca000001160a */
[----:B------:R-:W-:-:S05]  /*07e0*/  IMAD R9, R9, -0x7fffffff, R0 ;  /* 0x8000000109097824 */ /* 0x000fca00078e0200 */
[----:B------:R-:W-:-:S05]  /*07f0*/  VIMNMX.U32 R9, PT, PT, R9, 0x1, !PT ;  /* 0x0000000109097848 */ /* 0x000fca0007fe0000 */
[-C--:B------:R-:W-:Y:S02]  /*0800*/  IMAD R13, R2, R9.reuse, RZ ;  /* 0x00000009020d7224 */ /* 0x080fe400078e02ff */
[----:B------:R-:W-:-:S04]  /*0810*/  IMAD.WIDE.U32 R10, R4, R9, RZ ;  /* 0x00000009040a7225 */ /* 0x000fc800078e00ff */
[----:B------:R-:W-:-:S04]  /*0820*/  IMAD.IADD R9, R11, 0x1, R13 ;  /* 0x000000010b097824 */ /* 0x000fc800078e020d */
[----:B------:R-:W-:-:S04]  /*0830*/  IMAD.WIDE.U32 R12, R9, 0x5, RZ ;  /* 0x00000005090c7825 */ /* 0x000fc800078e00ff */
[----:B------:R-:W-:-:S04]  /*0840*/  IMAD.WIDE.U32 R14, P0, R10, 0x2, R12 ;  /* 0x000000020a0e7825 */ /* 0x000fc8000780000c */
[----:B------:R-:W-:Y:S01]  /*0850*/  IMAD.WIDE.U32 R12, R10, 0x5, RZ ;  /* 0x000000050a0c7825 */ /* 0x000fe200078e00ff */
[----:B------:R-:W-:-:S03]  /*0860*/  IADD3.X R17, PT, PT, RZ, RZ, RZ, P0, !PT ;  /* 0x000000ffff117210 */ /* 0x000fc600007fe4ff */
[----:B------:R-:W-:Y:S01]  /*0870*/  IMAD.MOV.U32 R16, RZ, RZ, R15 ;  /* 0x000000ffff107224 */ /* 0x000fe200078e000f */
[----:B------:R-:W-:-:S05]  /*0880*/  IADD3 RZ, P0, PT, R13, R14, RZ ;  /* 0x0000000e0dff7210 */ /* 0x000fca0007f1e0ff */
[----:B------:R-:W-:-:S03]  /*0890*/  IMAD.WIDE.U32.X R12, R9, 0x2, R16, P0 ;  /* 0x00000002090c7825 */ /* 0x000fc600000e0410 */
[----:B------:R-:W-:-:S04]  /*08a0*/  IADD3 R19, P0, PT, R10, -R12, RZ ;  /* 0x8000000c0a137210 */ /* 0x000fc80007f1e0ff */
[----:B------:R-:W-:-:S04]  /*08b0*/  IADD3.X R0, PT, PT, R9, ~R13, RZ, P0, !PT ;  /* 0x8000000d09007210 */ /* 0x000fc800007fe4ff */
[--C-:B------:R-:W-:Y:S02]  /*08c0*/  SHF.R.U64 R19, R19, 0x1, R0.reuse ;  /* 0x0000000113137819 */ /* 0x100fe40000001200 */
[----:B------:R-:W-:Y:S02]  /*08d0*/  SHF.R.U32.HI R9, RZ, 0x1, R0 ;  /* 0x00000001ff097819 */ /* 0x000fe40000011600 */
[----:B------:R-:W-:-:S05]  /*08e0*/  IADD3 R19, P0, PT, R19, R12, RZ ;  /* 0x0000000c13137210 */ /* 0x000fca0007f1e0ff */
[----:B------:R-:W-:-:S05]  /*08f0*/  IMAD.X R12, R9, 0x1, R13, P0 ;  /* 0x00000001090c7824 */ /* 0x000fca00000e060d */
[----:B------:R-:W-:-:S05]  /*0900*/  SHF.R.U64 R19, R19, 0x1e, R12 ;  /* 0x0000001e13137819 */ /* 0x000fca000000120c */
[----:B------:R-:W-:Y:S01]  /*0910*/  IMAD R19, R19, -0x7fffffff, R10 ;  /* 0x8000000113137824 */ /* 0x000fe200078e020a */
[----:B------:R-:W-:Y:S06]  /*0920*/  BRA.U !UP0, `(.L_x_9) ;  /* 0x00000009089c7547 */ /* 0x000fec000b800000 */
[----:B------:R-:W0:Y:S01]  /*0930*/  LDC.64 R22, c[0x0][0x398] ;  /* 0x0000e600ff167b82 */ /* 0x000e220000000a00 */
[----:B------:R-:W-:-:S07]  /*0940*/  IMAD.MOV.U32 R18, RZ, RZ, RZ ;  /* 0x000000ffff127224 */ /* 0x000fce00078e00ff */
.L_x_18:
[----:B------:R-:W-:Y:S01]  /*0950*/  IMAD.HI.U32 R0, R19, -0x4370ec6f, RZ ;  /* 0xbc8f139113007827 */ /* 0x000fe200078e00ff */
[----:B-1----:R-:W1:Y:S03]  /*0960*/  MUFU.RCP64H R13, 2.14748262400000000000e+09 ;  /* 0x41dfffff000d7908 */ /* 0x002e660000001800 */
[----:B------:R-:W-:Y:S01]  /*0970*/  HFMA2 R12, -RZ, RZ, 0, 5.9604644775390625e-08 ;  /* 0x00000001ff0c7431 */ /* 0x000fe200000001ff */
[----:B------:R-:W-:Y:S01]  /*0980*/  MOV R10, 0xff800000 ;  /* 0xff800000000a7802 */ /* 0x000fe20000000f00 */
[----:B------:R-:W-:Y:S01]  /*0990*/  IMAD.MOV.U32 R11, RZ, RZ, 0x41dfffff ;  /* 0x41dfffffff0b7424 */ /* 0x000fe200078e00ff */
[----:B------:R-:W-:Y:S01]  /*09a0*/  SHF.R.U32.HI R0, RZ, 0xf, R0 ;  /* 0x0000000fff007819 */ /* 0x000fe20000011600 */
[----:B------:R-:W-:Y:S04]  /*09b0*/  BSSY.RECONVERGENT B2, `(.L_x_10) ;  /* 0x000001a000027945 */ /* 0x000fe80003800200 */
[----:B------:R-:W-:-:S02]  /*09c0*/  IMAD R19, R0, -0xadc8, R19 ;  /* 0xffff523800137824 */ /* 0x000fc400078e0213 */
[----:B------:R-:W-:Y:S02]  /*09d0*/  IMAD R0, R0, 0xd47, RZ ;  /* 0x00000d4700007824 */ /* 0x000fe400078e02ff */
[----:B------:R-:W-:-:S03]  /*09e0*/  IMAD R19, R19, 0xbc8f, RZ ;  /* 0x0000bc8f13137824 */ /* 0x000fc600078e02ff */
[----:B------:R-:W-:Y:S01]  /*09f0*/  LOP3.LUT R2, R0, 0x7fffffff, RZ, 0x3c, !PT ;  /* 0x7fffffff00027812 */ /* 0x000fe200078e3cff */
[----:B-1----:R-:W-:Y:S01]  /*0a00*/  DFMA R14, R12, -R10, 1 ;  /* 0x3ff000000c0e742b */ /* 0x002fe2000000080a */
[----:B------:R-:W-:-:S07]  /*0a10*/  ISETP.GE.U32.AND P0, PT, R19, R0, PT ;  /* 0x000000001300720c */ /* 0x000fce0003f06070 */
[----:B------:R-:W-:-:S06]  /*0a20*/  DFMA R14, R14, R14, R14 ;  /* 0x0000000e0e0e722b */ /* 0x000fcc000000000e */
[----:B------:R-:W-:Y:S02]  /*0a30*/  @P0 IMAD.MOV R2, RZ, RZ, -R0 ;  /* 0x000000ffff020224 */ /* 0x000fe400078e0a00 */
[----:B------:R-:W-:-:S03]  /*0a40*/  DFMA R14, R12, R14, R12 ;  /* 0x0000000e0c0e722b */ /* 0x000fc6000000000c */
[----:B------:R-:W-:-:S05]  /*0a50*/  IADD3 R19, PT, PT, R19, R2, RZ ;  /* 0x0000000213137210 */ /* 0x000fca0007ffe0ff */
[----:B------:R-:W-:Y:S01]  /*0a60*/  VIADD R16, R19, 0xffffffff ;  /* 0xffffffff13107836 */ /* 0x000fe20000000000 */
[----:B------:R-:W-:-:S05]  /*0a70*/  DFMA R12, R14, -R10, 1 ;  /* 0x3ff000000e0c742b */ /* 0x000fca000000080a */
[----:B------:R-:W1:Y:S03]  /*0a80*/  I2F.F64.U32 R16, R16 ;  /* 0x0000001000107312 */ /* 0x000e660000201800 */
[----:B------:R-:W-:-:S08]  /*0a90*/  DFMA R12, R14, R12, R14 ;  /* 0x0000000c0e0c722b */ /* 0x000fd0000000000e */
[----:B-1----:R-:W-:Y:S01]  /*0aa0*/  DMUL R30, R16, R12 ;  /* 0x0000000c101e7228 */ /* 0x002fe20000000000 */
[----:B------:R-:W-:-:S07]  /*0ab0*/  FSETP.GEU.AND P1, PT, |R17|, 6.5827683646048100446e-37, PT ;  /* 0x036000001100780b */ /* 0x000fce0003f2e200 */
[----:B------:R-:W-:-:S08]  /*0ac0*/  DFMA R10, R30, -R10, R16 ;  /* 0x8000000a1e0a722b */ /* 0x000fd00000000010 */
[----:B------:R-:W-:-:S10]  /*0ad0*/  DFMA R30, R12, R10, R30 ;  /* 0x0000000a0c1e722b */ /* 0x000fd4000000001e */
[----:B------:R-:W-:-:S05]  /*0ae0*/  FFMA R0, RZ, 27.999998092651367188, R31 ;  /* 0x41dfffffff007823 */ /* 0x000fca000000001f */
[----:B------:R-:W-:-:S13]  /*0af0*/  FSETP.GT.AND P0, PT, |R0|, 1.469367938527859385e-39, PT ;  /* 0x001000000000780b */ /* 0x000fda0003f04200 */
[----:B------:R-:W-:Y:S05]  /*0b00*/  @P0 BRA P1, `(.L_x_11) ;  /* 0x0000000000100947 */ /* 0x000fea0000800000 */
[----:B------:R-:W-:Y:S01]  /*0b10*/  MOV R12, R16 ;  /* 0x00000010000c7202 */ /* 0x000fe20000000f00 */
[----:B------:R-:W-:Y:S01]  /*0b20*/  IMAD.MOV.U32 R13, RZ, RZ, R17 ;  /* 0x000000ffff0d7224 */ /* 0x000fe200078e0011 */
[----:B------:R-:W-:-:S07]  /*0b30*/  MOV R0, 0xb50 ;  /* 0x00000b5000007802 */ /* 0x000fce0000000f00 */
[----:B0-----:R-:W-:Y:S05]  /*0b40*/  CALL.REL.NOINC `($__internal_0_$__cuda_sm20_div_rn_f64_full) ;  /* 0x0000006800187944 */ /* 0x001fea0003c00000 */
.L_x_11:
[----:B------:R-:W-:Y:S05]  /*0b50*/  BSYNC.RECONVERGENT B2 ;  /* 0x0000000000027941 */ /* 0x000fea0003800200 */
.L_x_10:
[----:B------:R-:W-:Y:S01]  /*0b60*/  DFMA R30, R6, R30, R20 ;  /* 0x0000001e061e722b */ /* 0x000fe20000000014 */
[----:B------:R-:W-:-:S04]  /*0b70*/  IMAD R25, R5, UR23, R18 ;  /* 0x0000001705197c24 */ /* 0x000fc8000f8e0212 */
[----:B0-----:R-:W-:-:S05]  /*0b80*/  IMAD.WIDE R24, R25, 0x4, R22 ;  /* 0x0000000419187825 */ /* 0x001fca00078e0216 */
[----:B------:R-:W0:Y:S01]  /*0b90*/  F2I.F64.TRUNC R30, R30 ;  /* 0x0000001e001e7311 */ /* 0x000e22000030d100 */
[----:B------:R-:W2:Y:S01]  /*0ba0*/  LDG.E R17, desc[UR12][R24.64] ;  /* 0x0000000c18117981 */ /* 0x000ea2000c1e1900 */
[----:B0-----:R-:W-:-:S04]  /*0bb0*/  IMAD R11, R5, UR23, R30 ;  /* 0x00000017050b7c24 */ /* 0x001fc8000f8e021e */
[----:B------:R-:W-:-:S05]  /*0bc0*/  IMAD.WIDE R10, R11, 0x4, R22 ;  /* 0x000000040b0a7825 */ /* 0x000fca00078e0216 */
[----:B------:R-:W3:Y:S01]  /*0bd0*/  LDG.E R9, desc[UR12][R10.64] ;  /* 0x0000000c0a097981 */ /* 0x000ee2000c1e1900 */
[----:B------:R-:W-:Y:S01]  /*0be0*/  IMAD.HI.U32 R0, R19, -0x4370ec6f, RZ ;  /* 0xbc8f139113007827 */ /* 0x000fe200078e00ff */
[----:B------:R-:W0:Y:S04]  /*0bf0*/  MUFU.RCP64H R13, 2.14748262400000000000e+09 ;  /* 0x41dfffff000d7908 */ /* 0x000e280000001800 */
[----:B------:R-:W-:-:S05]  /*0c00*/  SHF.R.U32.HI R0, RZ, 0xf, R0 ;  /* 0x0000000fff007819 */ /* 0x000fca0000011600 */
[C---:B------:R-:W-:Y:S02]  /*0c10*/  IMAD R19, R0.reuse, -0xadc8, R19 ;  /* 0xffff523800137824 */ /* 0x040fe400078e0213 */
[----:B------:R-:W-:Y:S02]  /*0c20*/  HFMA2 R12, -RZ, RZ, 0, 5.9604644775390625e-08 ;  /* 0x00000001ff0c7431 */ /* 0x000fe400000001ff */
[----:B------:R-:W-:Y:S02]  /*0c30*/  IMAD R0, R0, 0xd47, RZ ;  /* 0x00000d4700007824 */ /* 0x000fe400078e02ff */
[----:B------:R-:W-:Y:S01]  /*0c40*/  IMAD R19, R19, 0xbc8f, RZ ;  /* 0x0000bc8f13137824 */ /* 0x000fe200078e02ff */
[----:B------:R-:W-:Y:S01]  /*0c50*/  MOV R14, 0xff800000 ;  /* 0xff800000000e7802 */ /* 0x000fe20000000f00 */
[----:B------:R-:W-:-:S03]  /*0c60*/  IMAD.MOV.U32 R15, RZ, RZ, 0x41dfffff ;  /* 0x41dfffffff0f7424 */ /* 0x000fc600078e00ff */
[----:B------:R-:W-:-:S03]  /*0c70*/  ISETP.GE.U32.AND P0, PT, R19, R0, PT ;  /* 0x000000001300720c */ /* 0x000fc60003f06070 */
[----:B0-----:R-:W-:Y:S01]  /*0c80*/  DFMA R26, R12, -R14, 1 ;  /* 0x3ff000000c1a742b */ /* 0x001fe2000000080e */
[----:B------:R-:W-:-:S07]  /*0c90*/  LOP3.LUT R2, R0, 0x7fffffff, RZ, 0x3c, !PT ;  /* 0x7fffffff00027812 */ /* 0x000fce00078e3cff */
[----:B------:R-:W-:Y:S02]  /*0ca0*/  DFMA R26, R26, R26, R26 ;  /* 0x0000001a1a1a722b */ /* 0x000fe4000000001a */
[----:B------:R-:W-:-:S05]  /*0cb0*/  @P0 IMAD.MOV R2, RZ, RZ, -R0 ;  /* 0x000000ffff020224 */ /* 0x000fca00078e0a00 */
[----:B------:R-:W-:Y:S01]  /*0cc0*/  IADD3 R19, PT, PT, R19, R2, RZ ;  /* 0x0000000213137210 */ /* 0x000fe20007ffe0ff */
[----:B------:R-:W-:-:S04]  /*0cd0*/  DFMA R26, R12, R26, R12 ;  /* 0x0000001a0c1a722b */ /* 0x000fc8000000000c */
[----:B------:R-:W-:-:S04]  /*0ce0*/  VIADD R12, R19, 0xffffffff ;  /* 0xffffffff130c7836 */ /* 0x000fc80000000000 */
[C---:B------:R-:W-:Y:S02]  /*0cf0*/  DFMA R28, R26.reuse, -R14, 1 ;  /* 0x3ff000001a1c742b */ /* 0x040fe4000000080e */
[----:B------:R-:W0:Y:S06]  /*0d00*/  I2F.F64.U32 R12, R12 ;  /* 0x0000000c000c7312 */ /* 0x000e2c0000201800 */
[----:B------:R-:W-:-:S08]  /*0d10*/  DFMA R28, R26, R28, R26 ;  /* 0x0000001c1a1c722b */ /* 0x000fd0000000001a */
[----:B0-----:R-:W-:-:S08]  /*0d20*/  DMUL R30, R28, R12 ;  /* 0x0000000c1c1e7228 */ /* 0x001fd00000000000 */
[----:B------:R-:W-:-:S08]  /*0d30*/  DFMA R14, R30, -R14, R12 ;  /* 0x8000000e1e0e722b */ /* 0x000fd0000000000c */
[----:B------:R-:W-:Y:S01]  /*0d40*/  DFMA R30, R28, R14, R30 ;  /* 0x0000000e1c1e722b */ /* 0x000fe2000000001e */
[----:B------:R-:W-:-:S09]  /*0d50*/  FSETP.GEU.AND P1, PT, |R13|, 6.5827683646048100446e-37, PT ;  /* 0x036000000d00780b */ /* 0x000fd20003f2e200 */
[----:B------:R-:W-:-:S05]  /*0d60*/  FFMA R0, RZ, 27.999998092651367188, R31 ;  /* 0x41dfffffff007823 */ /* 0x000fca000000001f */
[----:B------:R-:W-:Y:S01]  /*0d70*/  FSETP.GT.AND P0, PT, |R0|, 1.469367938527859385e-39, PT ;  /* 0x001000000000780b */ /* 0x000fe20003f04200 */
[----:B------:R-:W-:Y:S01]  /*0d80*/  BSSY.RECONVERGENT B2, `(.L_x_12) ;  /* 0x0000006000027945 */ /* 0x000fe20003800200 */
[----:B---3--:R0:W-:Y:S04]  /*0d90*/  STG.E desc[UR12][R24.64], R9 ;  /* 0x0000000918007986 */ /* 0x0081e8000c10190c */
[----:B--2---:R0:W-:Y:S07]  /*0da0*/  STG.E desc[UR12][R10.64], R17 ;  /* 0x000000110a007986 */ /* 0x0041ee000c10190c */
[----:B------:R-:W-:Y:S05]  /*0db0*/  @P0 BRA P1, `(.L_x_13) ;  /* 0x0000000000080947 */ /* 0x000fea0000800000 */
[----:B------:R-:W-:-:S07]  /*0dc0*/  MOV R0, 0xde0 ;  /* 0x00000de000007802 */ /* 0x000fce0000000f00 */
[----:B0-----:R-:W-:Y:S05]  /*0dd0*/  CALL.REL.NOINC `($__internal_0_$__cuda_sm20_div_rn_f64_full) ;  /* 0x0000006400747944 */ /* 0x001fea0003c00000 */
.L_x_13:
[----:B------:R-:W-:Y:S05]  /*0de0*/  BSYNC.RECONVERGENT B2 ;  /* 0x0000000000027941 */ /* 0x000fea0003800200 */
.L_x_12:
[----:B------:R-:W-:Y:S01]  /*0df0*/  DFMA R30, R6, R30, R20 ;  /* 0x0000001e061e722b */ /* 0x000fe20000000014 */
[----:B0-----:R-:W2:Y:S09]  /*0e00*/  LDG.E R17, desc[UR12][R24.64+0x4] ;  /* 0x0000040c18117981 */ /* 0x001eb2000c1e1900 */
[----:B------:R-:W0:Y:S02]  /*0e10*/  F2I.F64.TRUNC R30, R30 ;  /* 0x0000001e001e7311 */ /* 0x000e24000030d100 */
        /* <DEDUP_REMOVED lines=35> */
.L_x_15:
[----:B------:R-:W-:Y:S05]  /*1050*/  BSYNC.RECONVERGENT B2 ;  /* 0x0000000000027941 */ /* 0x000fea0003800200 */
.L_x_14:
        /* <DEDUP_REMOVED lines=38> */
.L_x_17:
[----:B------:R-:W-:Y:S05]  /*12c0*/  BSYNC.RECONVERGENT B2 ;  /* 0x0000000000027941 */ /* 0x000fea0003800200 */
.L_x_16:
[----:B------:R-:W-:Y:S01]  /*12d0*/  DFMA R30, R6, R30, R20 ;  /* 0x0000001e061e722b */ /* 0x000fe20000000014 */
[----:B0-----:R-:W2:Y:S09]  /*12e0*/  LDG.E R9, desc[UR12][R24.64+0xc] ;  /* 0x00000c0c18097981 */ /* 0x001eb2000c1e1900 */
[----:B------:R-:W0:Y:S02]  /*12f0*/  F2I.F64.TRUNC R30, R30 ;  /* 0x0000001e001e7311 */ /* 0x000e24000030d100 */
[----:B0-----:R-:W-:-:S04]  /*1300*/  IMAD R11, R5, UR23, R30 ;  /* 0x00000017050b7c24 */ /* 0x001fc8000f8e021e */
[----:B------:R-:W-:-:S05]  /*1310*/  IMAD.WIDE R10, R11, 0x4, R22 ;  /* 0x000000040b0a7825 */ /* 0x000fca00078e0216 */
[----:B------:R-:W3:Y:S01]  /*1320*/  LDG.E R13, desc[UR12][R10.64] ;  /* 0x0000000c0a0d7981 */ /* 0x000ee2000c1e1900 */
[----:B------:R-:W-:Y:S01]  /*1330*/  ULOP3.LUT UR5, UR23, 0x7ffffffc, URZ, 0xc0, !UPT ;  /* 0x7ffffffc17057892 */ /* 0x000fe2000f8ec0ff */
[----:B------:R-:W-:-:S05]  /*1340*/  IADD3 R18, PT, PT, R18, 0x4, RZ ;  /* 0x0000000412127810 */ /* 0x000fca0007ffe0ff */
[----:B------:R-:W-:Y:S01]  /*1350*/  ISETP.NE.AND P0, PT, R18, UR5, PT ;  /* 0x0000000512007c0c */ /* 0x000fe2000bf05270 */
[----:B---3--:R1:W-:Y:S04]  /*1360*/  STG.E desc[UR12][R24.64+0xc], R13 ;  /* 0x00000c0d18007986 */ /* 0x0083e8000c10190c */
[----:B--2---:R1:W-:Y:S08]  /*1370*/  STG.E desc[UR12][R10.64], R9 ;  /* 0x000000090a007986 */ /* 0x0043f0000c10190c */
[----:B------:R-:W-:Y:S05]  /*1380*/  @P0 BRA `(.L_x_18) ;  /* 0xfffffff400700947 */ /* 0x000fea000383ffff */
[----:B------:R-:W-:-:S07]  /*1390*/  IMAD.U32 R18, RZ, RZ, UR5 ;  /* 0x00000005ff127e24 */ /* 0x000fce000f8e00ff */
.L_x_9:
[----:B------:R-:W-:-:S09]  /*13a0*/  UISETP.NE.AND UP0, UPT, UR16, URZ, UPT ;  /* 0x000000ff1000728c */ /* 0x000fd2000bf05270 */
[----:B------:R-:W-:Y:S05]  /*13b0*/  BRA.U !UP0, `(.L_x_19) ;  /* 0x0000000908147547 */ /* 0x000fea000b800000 */
[----:B------:R-:W-:-:S09]  /*13c0*/  UISETP.NE.AND UP0, UPT, UR16, 0x1, UPT ;  /* 0x000000011000788c */ /* 0x000fd2000bf05270 */
[----:B------:R-:W-:Y:S05]  /*13d0*/  BRA.U !UP0, `(.L_x_20) ;  /* 0x0000000508547547 */ /* 0x000fea000b800000 */
[----:B------:R-:W-:Y:S01]  /*13e0*/  IMAD.HI.U32 R0, R19, -0x4370ec6f, RZ ;  /* 0xbc8f139113007827 */ /* 0x000fe200078e00ff */
[----:B-1----:R-:W0:Y:S03]  /*13f0*/  MUFU.RCP64H R13, 2.14748262400000000000e+09 ;  /* 0x41dfffff000d7908 */ /* 0x002e260000001800 */
        /* <DEDUP_REMOVED lines=9> */
[----:B0-----:R-:W-:Y:S01]  /*1490*/  DFMA R14, R12, -R10, 1 ;  /* 0x3ff000000c0e742b */ /* 0x001fe2000000080a */
[----:B------:R-:W-:-:S07]  /*14a0*/  ISETP.GE.U32.AND P0, PT, R19, R0, PT ;  /* 0x000000001300720c */ /* 0x000fce0003f06070 */
[----:B------:R-:W-:-:S06]  /*14b0*/  DFMA R14, R14, R14, R14 ;  /* 0x0000000e0e0e722b */ /* 0x000fcc000000000e */
[----:B------:R-:W-:Y:S02]  /*14c0*/  @P0 IMAD.MOV R2, RZ, RZ, -R0 ;  /* 0x000000ffff020224 */ /* 0x000fe400078e0a00 */
[----:B------:R-:W-:-:S03]  /*14d0*/  DFMA R14, R12, R14, R12 ;  /* 0x0000000e0c0e722b */ /* 0x000fc6000000000c */
[----:B------:R-:W-:-:S05]  /*14e0*/  IADD3 R19, PT, PT, R19, R2, RZ ;  /* 0x0000000213137210 */ /* 0x000fca0007ffe0ff */
[----:B------:R-:W-:Y:S01]  /*14f0*/  VIADD R12, R19, 0xffffffff ;  /* 0xffffffff130c7836 */ /* 0x000fe20000000000 */
[----:B------:R-:W-:-:S05]  /*1500*/  DFMA R16, R14, -R10, 1 ;  /* 0x3ff000000e10742b */ /* 0x000fca000000080a */
[----:B------:R-:W0:Y:S03]  /*1510*/  I2F.F64.U32 R12, R12 ;  /* 0x0000000c000c7312 */ /* 0x000e260000201800 */
[----:B------:R-:W-:-:S08]  /*1520*/  DFMA R16, R14, R16, R14 ;  /* 0x000000100e10722b */ /* 0x000fd0000000000e */
[----:B0-----:R-:W-:Y:S01]  /*1530*/  DMUL R30, R16, R12 ;  /* 0x0000000c101e7228 */ /* 0x001fe20000000000 */
[----:B------:R-:W-:-:S07]  /*1540*/  FSETP.GEU.AND P1, PT, |R13|, 6.5827683646048100446e-37, PT ;  /* 0x036000000d00780b */ /* 0x000fce0003f2e200 */
[----:B------:R-:W-:-:S08]  /*1550*/  DFMA R10, R30, -R10, R12 ;  /* 0x8000000a1e0a722b */ /* 0x000fd0000000000c */
[----:B------:R-:W-:-:S10]  /*1560*/  DFMA R30, R16, R10, R30 ;  /* 0x0000000a101e722b */ /* 0x000fd4000000001e */
[----:B------:R-:W-:-:S05]  /*1570*/  FFMA R0, RZ, 27.999998092651367188, R31 ;  /* 0x41dfffffff007823 */ /* 0x000fca000000001f */
[----:B------:R-:W-:-:S13]  /*1580*/  FSETP.GT.AND P0, PT, |R0|, 1.469367938527859385e-39, PT ;  /* 0x001000000000780b */ /* 0x000fda0003f04200 */
[----:B------:R-:W-:Y:S05]  /*1590*/  @P0 BRA P1, `(.L_x_22) ;  /* 0x0000000000080947 */ /* 0x000fea0000800000 */
[----:B------:R-:W-:-:S07]  /*15a0*/  MOV R0, 0x15c0 ;  /* 0x000015c000007802 */ /* 0x000fce0000000f00 */
[----:B------:R-:W-:Y:S05]  /*15b0*/  CALL.REL.NOINC `($__internal_0_$__cuda_sm20_div_rn_f64_full) ;  /* 0x0000005c007c7944 */ /* 0x000fea0003c00000 */
.L_x_22:
[----:B------:R-:W-:Y:S05]  /*15c0*/  BSYNC.RECONVERGENT B2 ;  /* 0x0000000000027941 */ /* 0x000fea0003800200 */
.L_x_21:
[----:B------:R-:W-:Y:S01]  /*15d0*/  DFMA R30, R6, R30, R20 ;  /* 0x0000001e061e722b */ /* 0x000fe20000000014 */
[----:B------:R-:W0:Y:S01]  /*15e0*/  LDC.64 R22, c[0x0][0x398] ;  /* 0x0000e600ff167b82 */ /* 0x000e220000000a00 */
[----:B------:R-:W1:Y:S08]  /*15f0*/  LDCU UR5, c[0x0][0x3a0] ;  /* 0x00007400ff0577ac */ /* 0x000e700008000800 */
[----:B------:R-:W2:Y:S01]  /*1600*/  F2I.F64.TRUNC R30, R30 ;  /* 0x0000001e001e7311 */ /* 0x000ea2000030d100 */
[----:B-1----:R-:W-:-:S02]  /*1610*/  IMAD R9, R5, UR5, R18 ;  /* 0x0000000505097c24 */ /* 0x002fc4000f8e0212 */
[----:B--2---:R-:W-:-:S04]  /*1620*/  IMAD R11, R5, UR5, R30 ;  /* 0x00000005050b7c24 */ /* 0x004fc8000f8e021e */
[----:B0-----:R-:W-:-:S04]  /*1630*/  IMAD.WIDE R10, R11, 0x4, R22 ;  /* 0x000000040b0a7825 */ /* 0x001fc800078e0216 */
[----:B------:R-:W-:Y:S02]  /*1640*/  IMAD.WIDE R22, R9, 0x4, R22 ;  /* 0x0000000409167825 */ /* 0x000fe400078e0216 */
[----:B------:R-:W2:Y:S04]  /*1650*/  LDG.E R9, desc[UR12][R10.64] ;  /* 0x0000000c0a097981 */ /* 0x000ea8000c1e1900 */
[----:B------:R-:W3:Y:S01]  /*1660*/  LDG.E R17, desc[UR12][R22.64] ;  /* 0x0000000c16117981 */ /* 0x000ee2000c1e1900 */
[----:B------:R-:W-:Y:S01]  /*1670*/  IMAD.HI.U32 R0, R19, -0x4370ec6f, RZ ;  /* 0xbc8f139113007827 */ /* 0x000fe200078e00ff */
[----:B------:R-:W0:Y:S03]  /*1680*/  MUFU.RCP64H R13, 2.14748262400000000000e+09 ;  /* 0x41dfffff000d7908 */ /* 0x000e260000001800 */
        /* <DEDUP_REMOVED lines=24> */
[----:B------:R-:W-:Y:S01]  /*1810*/  FSETP.GT.AND P0, PT, |R0|, 1.469367938527859385e-39, PT ;  /* 0x001000000000780b */ /* 0x000fe20003f04200 */
[----:B--2---:R0:W-:Y:S04]  /*1820*/  STG.E desc[UR12][R22.64], R9 ;  /* 0x0000000916007986 */ /* 0x0041e8000c10190c */
[----:B---3--:R0:W-:Y:S08]  /*1830*/  STG.E desc[UR12][R10.64], R17 ;  /* 0x000000110a007986 */ /* 0x0081f0000c10190c */
[----:B------:R-:W-:Y:S05]  /*1840*/  @P0 BRA P1, `(.L_x_24) ;  /* 0x0000000000080947 */ /* 0x000fea0000800000 */
[----:B------:R-:W-:-:S07]  /*1850*/  MOV R0, 0x1870 ;  /* 0x0000187000007802 */ /* 0x000fce0000000f00 */
[----:B0-----:R-:W-:Y:S05]  /*1860*/  CALL.REL.NOINC `($__internal_0_$__cuda_sm20_div_rn_f64_full) ;  /* 0x0000005800d07944 */ /* 0x001fea0003c00000 */
.L_x_24:
[----:B------:R-:W-:Y:S05]  /*1870*/  BSYNC.RECONVERGENT B2 ;  /* 0x0000000000027941 */ /* 0x000fea0003800200 */
.L_x_23:
[----:B------:R-:W-:Y:S01]  /*1880*/  DFMA R30, R6, R30, R20 ;  /* 0x0000001e061e722b */ /* 0x000fe20000000014 */
[----:B0-----:R-:W0:Y:S01]  /*1890*/  LDC.64 R10, c[0x0][0x398] ;  /* 0x0000e600ff0a7b82 */ /* 0x001e220000000a00 */
[----:B------:R-:W1:Y:S08]  /*18a0*/  LDCU UR5, c[0x0][0x3a0] ;  /* 0x00007400ff0577ac */ /* 0x000e700008000800 */
[----:B------:R-:W1:Y:S02]  /*18b0*/  F2I.F64.TRUNC R30, R30 ;  /* 0x0000001e001e7311 */ /* 0x000e64000030d100 */
[----:B-1----:R-:W-:-:S04]  /*18c0*/  IMAD R9, R5, UR5, R30 ;  /* 0x0000000505097c24 */ /* 0x002fc8000f8e021e */
[----:B0-----:R-:W-:Y:S02]  /*18d0*/  IMAD.WIDE R10, R9, 0x4, R10 ;  /* 0x00000004090a7825 */ /* 0x001fe400078e020a */
[----:B------:R-:W2:Y:S04]  /*18e0*/  LDG.E R9, desc[UR12][R22.64+0x4] ;  /* 0x0000040c16097981 */ /* 0x000ea8000c1e1900 */
[----:B------:R-:W3:Y:S01]  /*18f0*/  LDG.E R13, desc[UR12][R10.64] ;  /* 0x0000000c0a0d7981 */ /* 0x000ee2000c1e1900 */
[----:B------:R-:W-:-:S03]  /*1900*/  IADD3 R18, PT, PT, R18, 0x2, RZ ;  /* 0x0000000212127810 */ /* 0x000fc60007ffe0ff */
[----:B---3--:R0:W-:Y:S04]  /*1910*/  STG.E desc[UR12][R22.64+0x4], R13 ;  /* 0x0000040d16007986 */ /* 0x0081e8000c10190c */
[----:B--2---:R0:W-:Y:S02]  /*1920*/  STG.E desc[UR12][R10.64], R9 ;  /* 0x000000090a007986 */ /* 0x0041e4000c10190c */
.L_x_20:
[----:B------:R-:W2:Y:S02]  /*1930*/  LDCU UR5, c[0x0][0x3a0] ;  /* 0x00007400ff0577ac */ /* 0x000ea40008000800 */
[----:B--2---:R-:W-:-:S04]  /*1940*/  ULOP3.LUT UR5, UR5, 0x1, URZ, 0xc0, !UPT ;  /* 0x0000000105057892 */ /* 0x004fc8000f8ec0ff */
[----:B------:R-:W-:-:S09]  /*1950*/  UISETP.NE.U32.AND UP0, UPT, UR5, 0x1, UPT ;  /* 0x000000010500788c */ /* 0x000fd2000bf05070 */
[----:B------:R-:W-:Y:S05]  /*1960*/  BRA.U UP0, `(.L_x_19) ;  /* 0x0000000100a87547 */ /* 0x000fea000b800000 */
[----:B01----:R-:W0:Y:S01]  /*1970*/  MUFU.RCP64H R13, 2.14748262400000000000e+09 ;  /* 0x41dfffff000d7908 */ /* 0x003e220000001800 */
[----:B------:R-:W-:Y:S01]  /*1980*/  IMAD.HI.U32 R0, R19, -0x4370ec6f, RZ ;  /* 0xbc8f139113007827 */ /* 0x000fe200078e00ff */
[----:B------:R-:W-:Y:S01]  /*1990*/  MOV R11, 0x41dfffff ;  /* 0x41dfffff000b7802 */ /* 0x000fe20000000f00 */
[----:B------:R-:W-:Y:S02]  /*19a0*/  BSSY.RECONVERGENT B2, `(.L_x_25) ;  /* 0x000001a000027945 */ /* 0x000fe40003800200 */
[----:B------:R-:W-:Y:S01]  /*19b0*/  IMAD.MOV.U32 R10, RZ, RZ, -0x800000 ;  /* 0xff800000ff0a7424 */ /* 0x000fe200078e00ff */
[----:B------:R-:W-:Y:S01]  /*19c0*/  SHF.R.U32.HI R0, RZ, 0xf, R0 ;  /* 0x0000000fff007819 */ /* 0x000fe20000011600 */
[----:B------:R-:W-:-:S04]  /*19d0*/  IMAD.MOV.U32 R12, RZ, RZ, 0x1 ;  /* 0x00000001ff0c7424 */ /* 0x000fc800078e00ff */
[C---:B------:R-:W-:Y:S02]  /*19e0*/  IMAD R19, R0.reuse, -0xadc8, R19 ;  /* 0xffff523800137824 */ /* 0x040fe400078e0213 */
[----:B------:R-:W-:Y:S02]  /*19f0*/  IMAD R0, R0, 0xd47, RZ ;  /* 0x00000d4700007824 */ /* 0x000fe400078e02ff */
[----:B------:R-:W-:Y:S01]  /*1a00*/  IMAD R19, R19, 0xbc8f, RZ ;  /* 0x0000bc8f13137824 */ /* 0x000fe200078e02ff */
[----:B0-----:R-:W-:Y:S02]  /*1a10*/  DFMA R14, R12, -R10, 1 ;  /* 0x3ff000000c0e742b */ /* 0x001fe4000000080a */
[----:B------:R-:W-:Y:S02]  /*1a20*/  LOP3.LUT R2, R0, 0x7fffffff, RZ, 0x3c, !PT ;  /* 0x7fffffff00027812 */ /* 0x000fe400078e3cff */
[----:B------:R-:W-:-:S04]  /*1a30*/  ISETP.GE.U32.AND P0, PT, R19, R0, PT ;  /* 0x000000001300720c */ /* 0x000fc80003f06070 */
[----:B------:R-:W-:-:S08]  /*1a40*/  DFMA R14, R14, R14, R14 ;  /* 0x0000000e0e0e722b */ /* 0x000fd0000000000e */
[----:B------:R-:W-:Y:S01]  /*1a50*/  DFMA R14, R12, R14, R12 ;  /* 0x0000000e0c0e722b */ /* 0x000fe2000000000c */
[----:B------:R-:W-:-:S04]  /*1a60*/  @P0 IADD3 R2, PT, PT, -R0, RZ, RZ ;  /* 0x000000ff00020210 */ /* 0x000fc80007ffe1ff */
[----:B------:R-:W-:-:S03]  /*1a70*/  IADD3 R2, PT, PT, R2, -0x1, R19 ;  /* 0xffffffff02027810 */ /* 0x000fc60007ffe013 */
[C---:B------:R-:W-:Y:S01]  /*1a80*/  DFMA R16, R14.reuse, -R10, 1 ;  /* 0x3ff000000e10742b */ /* 0x040fe2000000080a */
[----:B------:R-:W0:Y:S07]  /*1a90*/  I2F.F64.U32 R12, R2 ;  /* 0x00000002000c7312 */ /* 0x000e2e0000201800 */
        /* <DEDUP_REMOVED lines=10> */
.L_x_26:
[----:B------:R-:W-:Y:S05]  /*1b40*/  BSYNC.RECONVERGENT B2 ;  /* 0x0000000000027941 */ /* 0x000fea0003800200 */
.L_x_25:
[----:B------:R-:W-:Y:S01]  /*1b50*/  DFMA R30, R6, R30, R20 ;  /* 0x0000001e061e722b */ /* 0x000fe20000000014 */
[----:B------:R-:W0:Y:S01]  /*1b60*/  LDC.64 R10, c[0x0][0x398] ;  /* 0x0000e600ff0a7b82 */ /* 0x000e220000000a00 */
[----:B------:R-:W1:Y:S08]  /*1b70*/  LDCU UR5, c[0x0][0x3a0] ;  /* 0x00007400ff0577ac */ /* 0x000e700008000800 */
[----:B------:R-:W2:Y:S01]  /*1b80*/  F2I.F64.TRUNC R30, R30 ;  /* 0x0000001e001e7311 */ /* 0x000ea2000030d100 */
[----:B-1----:R-:W-:-:S02]  /*1b90*/  IMAD R9, R5, UR5, R18 ;  /* 0x0000000505097c24 */ /* 0x002fc4000f8e0212 */
[----:B--2---:R-:W-:-:S04]  /*1ba0*/  IMAD R13, R5, UR5, R30 ;  /* 0x00000005050d7c24 */ /* 0x004fc8000f8e021e */
[----:B0-----:R-:W-:-:S04]  /*1bb0*/  IMAD.WIDE R12, R13, 0x4, R10 ;  /* 0x000000040d0c7825 */ /* 0x001fc800078e020a */
[----:B------:R-:W-:Y:S01]  /*1bc0*/  IMAD.WIDE R10, R9, 0x4, R10 ;  /* 0x00000004090a7825 */ /* 0x000fe200078e020a */
[----:B------:R-:W2:Y:S04]  /*1bd0*/  LDG.E R15, desc[UR12][R12.64] ;  /* 0x0000000c0c0f7981 */ /* 0x000ea8000c1e1900 */
[----:B------:R-:W3:Y:S04]  /*1be0*/  LDG.E R9, desc[UR12][R10.64] ;  /* 0x0000000c0a097981 */ /* 0x000ee8000c1e1900 */
[----:B--2---:R2:W-:Y:S04]  /*1bf0*/  STG.E desc[UR12][R10.64], R15 ;  /* 0x0000000f0a007986 */ /* 0x0045e8000c10190c */
[----:B---3--:R2:W-:Y:S02]  /*1c00*/  STG.E desc[UR12][R12.64], R9 ;  /* 0x000000090c007986 */ /* 0x0085e4000c10190c */
.L_x_19:
[----:B------:R-:W-:Y:S01]  /*1c10*/  UISETP.GE.U32.AND UP0, UPT, UR15, 0xf, UPT ;  /* 0x0000000f0f00788c */ /* 0x000fe2000bf06070 */
[----:B0-----:R-:W-:Y:S01]  /*1c20*/  IMAD.MOV.U32 R23, RZ, RZ, RZ ;  /* 0x000000ffff177224 */ /* 0x001fe200078e00ff */
[----:B------:R-:W-:-:S07]  /*1c30*/  UMOV UR5, URZ ;  /* 0x000000ff00057c82 */ /* 0x000fce0008000000 */
[----:B------:R-:W-:Y:S05]  /*1c40*/  BRA.U !UP0, `(.L_x_27) ;  /* 0x00000005088c7547 */ /* 0x000fea000b800000 */
[----:B------:R-:W-:Y:S01]  /*1c50*/  MOV R23, RZ ;  /* 0x000000ff00177202 */ /* 0x000fe20000000f00 */
[----:B------:R-:W0:Y:S01]  /*1c60*/  LDCU.64 UR24, c[0x0][0x3a0] ;  /* 0x00007400ff1877ac */ /* 0x000e220008000a00 */
[----:B------:R-:W-:-:S05]  /*1c70*/  UMOV UR5, URZ ;  /* 0x000000ff00057c82 */ /* 0x000fca0008000000 */
.L_x_28:
[----:B--2---:R-:W2:Y:S01]  /*1c80*/  LDC.64 R14, c[0x0][0x398] ;  /* 0x0000e600ff0e7b82 */ /* 0x004ea20000000a00 */
[----:B-1----:R-:W-:-:S04]  /*1c90*/  IMAD.U32 R13, RZ, RZ, UR5 ;  /* 0x00000005ff0d7e24 */ /* 0x002fc8000f8e00ff */
[----:B0-----:R-:W-:-:S03]  /*1ca0*/  IMAD R9, R5, UR24, R13 ;  /* 0x0000001805097c24 */ /* 0x001fc6000f8e020d */
[----:B------:R-:W0:Y:S01]  /*1cb0*/  LDC.64 R10, c[0x0][0x390] ;  /* 0x0000e400ff0a7b82 */ /* 0x000e220000000a00 */
[----:B--2---:R-:W-:-:S05]  /*1cc0*/  IMAD.WIDE R14, R9, 0x4, R14 ;  /* 0x00000004090e7825 */ /* 0x004fca00078e020e */
[----:B------:R-:W2:Y:S04]  /*1cd0*/  LDG.E R17, desc[UR12][R14.64+0x4] ;  /* 0x0000040c0e117981 */ /* 0x000ea8000c1e1900 */
[----:B------:R-:W3:Y:S04]  /*1ce0*/  LDG.E R18, desc[UR12][R14.64+0x8] ;  /* 0x0000080c0e127981 */ /* 0x000ee8000c1e1900 */
[----:B------:R-:W4:Y:S04]  /*1cf0*/  LDG.E R4, desc[UR12][R14.64+0xc] ;  /* 0x00000c0c0e047981 */ /* 0x000f28000c1e1900 */
[----:B------:R-:W5:Y:S04]  /*1d00*/  LDG.E R16, desc[UR12][R14.64+0x14] ;  /* 0x0000140c0e107981 */ /* 0x000f68000c1e1900 */
        /* <DEDUP_REMOVED lines=11> */
[----:B------:R4:W5:Y:S01]  /*1dc0*/  LDG.E R26, desc[UR12][R14.64+0x3c] ;  /* 0x00003c0c0e1a7981 */ /* 0x000962000c1e1900 */
[----:B------:R-:W-:-:S04]  /*1dd0*/  UIMAD UR10, UR5, UR25, UR25 ;  /* 0x00000019050a72a4 */ /* 0x000fc8000f8e0219 */
[----:B------:R-:W-:-:S04]  /*1de0*/  UIADD3 UR11, UPT, UPT, UR10, UR25, URZ ;  /* 0x000000190a0b7290 */ /* 0x000fc8000fffe0ff */
[----:B------:R-:W-:-:S04]  /*1df0*/  UIADD3 UR21, UPT, UPT, UR11, UR25, URZ ;  /* 0x000000190b157290 */ /* 0x000fc8000fffe0ff */
[----:B------:R-:W-:Y:S01]  /*1e00*/  UIADD3 UR22, UPT, UPT, UR21, UR25, URZ ;  /* 0x0000001915167290 */ /* 0x000fe2000fffe0ff */
[----:B--2---:R-:W-:-:S03]  /*1e10*/  IADD3 R17, PT, PT, R17, UR10, RZ ;  /* 0x0000000a11117c10 */ /* 0x004fc6000fffe0ff */
[----:B------:R-:W-:Y:S01]  /*1e20*/  UIADD3 UR10, UPT, UPT, UR22, UR25, URZ ;  /* 0x00000019160a7290 */ /* 0x000fe2000fffe0ff */
[----:B---3--:R-:W-:-:S03]  /*1e30*/  VIADD R19, R18, UR11 ;  /* 0x0000000b12137c36 */ /* 0x008fc60008000000 */
[----:B------:R-:W-:Y:S01]  /*1e40*/  UIADD3 UR11, UPT, UPT, UR10, UR25, URZ ;  /* 0x000000190a0b7290 */ /* 0x000fe2000fffe0ff */
[----:B----4-:R-:W-:-:S03]  /*1e50*/  IADD3 R15, PT, PT, R4, UR21, RZ ;  /* 0x00000015040f7c10 */ /* 0x010fc6000fffe0ff */
[----:B------:R-:W-:Y:S01]  /*1e60*/  UIADD3 UR21, UPT, UPT, UR11, UR25, URZ ;  /* 0x000000190b157290 */ /* 0x000fe2000fffe0ff */
[--C-:B0-----:R-:W-:Y:S01]  /*1e70*/  IMAD.WIDE R24, R17, 0x4, R10.reuse ;  /* 0x0000000411187825 */ /* 0x101fe200078e020a */
[----:B-----5:R-:W-:Y:S02]  /*1e80*/  IADD3 R27, PT, PT, R16, UR10, RZ ;  /* 0x0000000a101b7c10 */ /* 0x020fe4000fffe0ff */
[----:B------:R-:W-:Y:S02]  /*1e90*/  UIADD3 UR10, UPT, UPT, UR21, UR25, URZ ;  /* 0x00000019150a7290 */ /* 0x000fe4000fffe0ff */
[----:B------:R0:W2:Y:S01]  /*1ea0*/  LDG.E R4, desc[UR12][R24.64] ;  /* 0x0000000c18047981 */ /* 0x0000a2000c1e1900 */
[----:B------:R-:W-:Y:S01]  /*1eb0*/  VIADD R37, R2, UR11 ;  /* 0x0000000b02257c36 */ /* 0x000fe20008000000 */
[----:B------:R-:W-:Y:S01]  /*1ec0*/  UIADD3 UR11, UPT, UPT, UR10, UR25, URZ ;  /* 0x000000190a0b7290 */ /* 0x000fe2000fffe0ff */
[----:B------:R-:W-:Y:S01]  /*1ed0*/  IMAD.WIDE R18, R19, 0x4, R10 ;  /* 0x0000000413127825 */ /* 0x000fe200078e020a */
[----:B0-----:R-:W-:-:S02]  /*1ee0*/  IADD3 R25, PT, PT, R31, UR21, RZ ;  /* 0x000000151f197c10 */ /* 0x001fc4000fffe0ff */
[----:B------:R-:W-:Y:S02]  /*1ef0*/  UIADD3 UR21, UPT, UPT, UR11, UR25, URZ ;  /* 0x000000190b157290 */ /* 0x000fe4000fffe0ff */
[----:B------:R-:W-:Y:S02]  /*1f00*/  IMAD R13, R13, UR25, R12 ;  /* 0x000000190d0d7c24 */ /* 0x000fe4000f8e020c */
[----:B------:R-:W-:Y:S01]  /*1f10*/  VIADD R35, R35, UR10 ;  /* 0x0000000a23237c36 */ /* 0x000fe20008000000 */
[----:B------:R-:W-:Y:S01]  /*1f20*/  UIADD3 UR10, UPT, UPT, UR21, UR25, URZ ;  /* 0x00000019150a7290 */ /* 0x000fe2000fffe0ff */
[----:B------:R-:W-:-:S04]  /*1f30*/  IMAD.WIDE R14, R15, 0x4, R10 ;  /* 0x000000040f0e7825 */ /* 0x000fc800078e020a */
[----:B------:R-:W-:Y:S01]  /*1f40*/  VIADD R17, R9, UR22 ;  /* 0x0000001609117c36 */ /* 0x000fe20008000000 */
[----:B------:R0:W3:Y:S01]  /*1f50*/  LDG.E R2, desc[UR12][R14.64] ;  /* 0x0000000c0e027981 */ /* 0x0000e2000c1e1900 */
[----:B------:R-:W-:-:S03]  /*1f60*/  IMAD.WIDE R12, R13, 0x4, R10 ;  /* 0x000000040d0c7825 */ /* 0x000fc600078e020a */
[----:B------:R1:W3:Y:S01]  /*1f70*/  LDG.E R9, desc[UR12][R18.64] ;  /* 0x0000000c12097981 */ /* 0x0002e2000c1e1900 */
[----:B------:R-:W-:-:S03]  /*1f80*/  IMAD.WIDE R16, R17, 0x4, R10 ;  /* 0x0000000411107825 */ /* 0x000fc600078e020a */
[----:B------:R4:W2:Y:S01]  /*1f90*/  LDG.E R22, desc[UR12][R12.64] ;  /* 0x0000000c0c167981 */ /* 0x0008a2000c1e1900 */
[----:B0-----:R-:W-:-:S04]  /*1fa0*/  IMAD.WIDE R14, R35, 0x4, R10 ;  /* 0x00000004230e7825 */ /* 0x001fc800078e020a */
[--C-:B-1----:R-:W-:Y:S01]  /*1fb0*/  IMAD.WIDE R18, R37, 0x4, R10.reuse ;  /* 0x0000000425127825 */ /* 0x102fe200078e020a */
[----:B------:R-:W-:Y:S01]  /*1fc0*/  IADD3 R37, PT, PT, R34, UR11, RZ ;  /* 0x0000000b22257c10 */ /* 0x000fe2000fffe0ff */
[----:B------:R-:W-:Y:S02]  /*1fd0*/  UIADD3 UR11, UPT, UPT, UR10, UR25, URZ ;  /* 0x000000190a0b7290 */ /* 0x000fe4000fffe0ff */
[----:B------:R-:W-:Y:S01]  /*1fe0*/  VIADD R35, R33, UR21 ;  /* 0x0000001521237c36 */ /* 0x000fe20008000000 */
[----:B------:R0:W5:Y:S01]  /*1ff0*/  LDG.E R31, desc[UR12][R18.64] ;  /* 0x0000000c121f7981 */ /* 0x000162000c1e1900 */
[----:B------:R-:W-:Y:S01]  /*2000*/  UIADD3 UR21, UPT, UPT, UR11, UR25, URZ ;  /* 0x000000190b157290 */ /* 0x000fe2000fffe0ff */
[--C-:B----4-:R-:W-:Y:S02]  /*2010*/  IMAD.WIDE R12, R27, 0x4, R10.reuse ;  /* 0x000000041b0c7825 */ /* 0x110fe400078e020a */
[----:B------:R1:W4:Y:S02]  /*2020*/  LDG.E R27, desc[UR12][R16.64] ;  /* 0x0000000c101b7981 */ /* 0x000324000c1e1900 */
[----:B------:R-:W-:-:S02]  /*2030*/  IMAD.WIDE R24, R25, 0x4, R10 ;  /* 0x0000000419187825 */ /* 0x000fc400078e020a */
[----:B------:R1:W4:Y:S01]  /*2040*/  LDG.E R32, desc[UR12][R12.64] ;  /* 0x0000000c0c207981 */ /* 0x000322000c1e1900 */
[----:B0-----:R-:W-:Y:S01]  /*2050*/  IADD3 R19, PT, PT, R29, UR10, RZ ;  /* 0x0000000a1d137c10 */ /* 0x001fe2000fffe0ff */
[----:B------:R-:W-:Y:S01]  /*2060*/  UIADD3 UR10, UPT, UPT, UR21, UR25, URZ ;  /* 0x00000019150a7290 */ /* 0x000fe2000fffe0ff */
[----:B------:R-:W-:Y:S01]  /*2070*/  VIADD R29, R30, UR11 ;  /* 0x0000000b1e1d7c36 */ /* 0x000fe20008000000 */
[----:B------:R0:W5:Y:S01]  /*2080*/  LDG.E R34, desc[UR12][R24.64] ;  /* 0x0000000c18227981 */ /* 0x000162000c1e1900 */
[----:B-1----:R-:W-:-:S03]  /*2090*/  IMAD.WIDE R16, R37, 0x4, R10 ;  /* 0x0000000425107825 */ /* 0x002fc600078e020a */
[----:B------:R1:W5:Y:S01]  /*20a0*/  LDG.E R33, desc[UR12][R14.64] ;  /* 0x0000000c0e217981 */ /* 0x000362000c1e1900 */
[--C-:B------:R-:W-:Y:S01]  /*20b0*/  IMAD.WIDE R12, R35, 0x4, R10.reuse ;  /* 0x00000004230c7825 */ /* 0x100fe200078e020a */
[----:B------:R-:W-:Y:S02]  /*20c0*/  IADD3 R35, PT, PT, R28, UR21, RZ ;  /* 0x000000151c237c10 */ /* 0x000fe4000fffe0ff */
[----:B------:R1:W5:Y:S01]  /*20d0*/  LDG.E R36, desc[UR12][R16.64] ;  /* 0x0000000c10247981 */ /* 0x000362000c1e1900 */
[----:B------:R-:W-:Y:S02]  /*20e0*/  IMAD.U32 R37, RZ, RZ, UR10 ;  /* 0x0000000aff257e24 */ /* 0x000fe4000f8e00ff */
[--C-:B------:R-:W-:Y:S01]  /*20f0*/  IMAD.WIDE R18, R19, 0x4, R10.reuse ;  /* 0x0000000413127825 */ /* 0x100fe200078e020a */
[----:B------:R-:W5:Y:S03]  /*2100*/  LDG.E R12, desc[UR12][R12.64] ;  /* 0x0000000c0c0c7981 */ /* 0x000f66000c1e1900 */
[--C-:B0-----:R-:W-:Y:S01]  /*2110*/  IMAD.WIDE R24, R29, 0x4, R10.reuse ;  /* 0x000000041d187825 */ /* 0x101fe200078e020a */
[----:B------:R-:W-:Y:S01]  /*2120*/  IADD3 R29, PT, PT, R0, UR10, RZ ;  /* 0x0000000a001d7c10 */ /* 0x000fe2000fffe0ff */
[----:B------:R-:W5:Y:S02]  /*2130*/  LDG.E R19, desc[UR12][R18.64] ;  /* 0x0000000c12137981 */ /* 0x000f64000c1e1900 */
[----:B-1----:R-:W-:Y:S01]  /*2140*/  IMAD.WIDE R14, R35, 0x4, R10 ;  /* 0x00000004230e7825 */ /* 0x002fe200078e020a */
[----:B------:R-:W-:Y:S01]  /*2150*/  IADD3 R35, PT, PT, R26, UR25, R37 ;  /* 0x000000191a237c10 */ /* 0x000fe2000fffe025 */
[----:B------:R-:W5:Y:S02]  /*2160*/  LDG.E R24, desc[UR12][R24.64] ;  /* 0x0000000c18187981 */ /* 0x000f64000c1e1900 */
[----:B------:R-:W-:-:S02]  /*2170*/  IMAD.WIDE R16, R29, 0x4, R10 ;  /* 0x000000041d107825 */ /* 0x000fc400078e020a */
[----:B------:R-:W5:Y:S02]  /*2180*/  LDG.E R15, desc[UR12][R14.64] ;  /* 0x0000000c0e0f7981 */ /* 0x000f64000c1e1900 */
[----:B------:R-:W-:Y:S02]  /*2190*/  IMAD.WIDE R10, R35, 0x4, R10 ;  /* 0x00000004230a7825 */ /* 0x000fe400078e020a */
[----:B------:R-:W5:Y:S04]  /*21a0*/  LDG.E R17, desc[UR12][R16.64] ;  /* 0x0000000c10117981 */ /* 0x000f68000c1e1900 */
[----:B------:R-:W5:Y:S01]  /*21b0*/  LDG.E R10, desc[UR12][R10.64] ;  /* 0x0000000c0a0a7981 */ /* 0x000f62000c1e1900 */
[----:B------:R-:W-:-:S04]  /*21c0*/  UIADD3 UR5, UPT, UPT, UR5, 0x10, URZ ;  /* 0x0000001005057890 */ /* 0x000fc8000fffe0ff */
[----:B------:R-:W-:Y:S01]  /*21d0*/  UISETP.NE.AND UP0, UPT, UR5, UR8, UPT ;  /* 0x000000080500728c */ /* 0x000fe2000bf05270 */
[----:B--2---:R-:W-:-:S04]  /*21e0*/  IADD3 R4, PT, PT, R4, R22, R23 ;  /* 0x0000001604047210 */ /* 0x004fc80007ffe017 */
[----:B---3--:R-:W-:-:S04]  /*21f0*/  IADD3 R2, PT, PT, R2, R9, R4 ;  /* 0x0000000902027210 */ /* 0x008fc80007ffe004 */
[----:B----4-:R-:W-:-:S04]  /*2200*/  IADD3 R2, PT, PT, R32, R27, R2 ;  /* 0x0000001b20027210 */ /* 0x010fc80007ffe002 */
[----:B-----5:R-:W-:-:S04]  /*2210*/  IADD3 R2, PT, PT, R34, R31, R2 ;  /* 0x0000001f22027210 */ /* 0x020fc80007ffe002 */
[----:B------:R-:W-:-:S04]  /*2220*/  IADD3 R2, PT, PT, R36, R33, R2 ;  /* 0x0000002124027210 */ /* 0x000fc80007ffe002 */
[----:B------:R-:W-:-:S04]  /*2230*/  IADD3 R2, PT, PT, R19, R12, R2 ;  /* 0x0000000c13027210 */ /* 0x000fc80007ffe002 */
[----:B------:R-:W-:-:S04]  /*2240*/  IADD3 R2, PT, PT, R15, R24, R2 ;  /* 0x000000180f027210 */ /* 0x000fc80007ffe002 */
[----:B------:R-:W-:Y:S01]  /*2250*/  IADD3 R23, PT, PT, R10, R17, R2 ;  /* 0x000000110a177210 */ /* 0x000fe20007ffe002 */
[----:B------:R-:W-:Y:S06]  /*2260*/  BRA.U UP0, `(.L_x_28) ;  /* 0xfffffff900847547 */ /* 0x000fec000b83ffff */
[----:B------:R-:W-:-:S05]  /*2270*/  UMOV UR5, UR8 ;  /* 0x0000000800057c82 */ /* 0x000fca0008000000 */
.L_x_27:
[----:B------:R-:W-:-:S09]  /*2280*/  UISETP.NE.AND UP0, UPT, UR17, URZ, UPT ;  /* 0x000000ff1100728c */ /* 0x000fd2000bf05270 */
[----:B------:R-:W-:Y:S05]  /*2290*/  BRA.U !UP0, `(.L_x_29) ;  /* 0x0000000508ac7547 */ /* 0x000fea000b800000 */
[----:B------:R-:W-:Y:S02]  /*22a0*/  UISETP.GE.U32.AND UP0, UPT, UR18, 0x7, UPT ;  /* 0x000000071200788c */ /* 0x000fe4000bf06070 */
[----:B------:R-:W-:-:S07]  /*22b0*/  UISETP.NE.AND UP1, UPT, UR19, URZ, UPT ;  /* 0x000000ff1300728c */ /* 0x000fce000bf25270 */
[----:B------:R-:W-:Y:S05]  /*22c0*/  BRA.U !UP0, `(.L_x_30) ;  /* 0x0000000108c07547 */ /* 0x000fea000b800000 */
[----:B-12---:R-:W0:Y:S08]  /*22d0*/  LDC.64 R12, c[0x0][0x3a0] ;  /* 0x0000e800ff0c7b82 */ /* 0x006e300000000a00 */
[----:B------:R-:W1:Y:S08]  /*22e0*/  LDC.64 R18, c[0x0][0x398] ;  /* 0x0000e600ff127b82 */ /* 0x000e700000000a00 */
[----:B------:R-:W2:Y:S01]  /*22f0*/  LDC.64 R10, c[0x0][0x390] ;  /* 0x0000e400ff0a7b82 */ /* 0x000ea20000000a00 */
[----:B0-----:R-:W-:-:S04]  /*2300*/  IMAD R9, R5, R12, UR5 ;  /* 0x0000000505097e24 */ /* 0x001fc8000f8e020c */
[----:B-1----:R-:W-:-:S05]  /*2310*/  IMAD.WIDE R18, R9, 0x4, R18 ;  /* 0x0000000409127825 */ /* 0x002fca00078e0212 */
[----:B------:R-:W3:Y:S04]  /*2320*/  LDG.E R12, desc[UR12][R18.64] ;  /* 0x0000000c120c7981 */ /* 0x000ee8000c1e1900 */
[----:B------:R-:W4:Y:S04]  /*2330*/  LDG.E R25, desc[UR12][R18.64+0x8] ;  /* 0x0000080c12197981 */ /* 0x000f28000c1e1900 */
[----:B------:R-:W5:Y:S04]  /*2340*/  LDG.E R17, desc[UR12][R18.64+0x4] ;  /* 0x0000040c12117981 */ /* 0x000f68000c1e1900 */
[----:B------:R-:W2:Y:S04]  /*2350*/  LDG.E R27, desc[UR12][R18.64+0xc] ;  /* 0x00000c0c121b7981 */ /* 0x000ea8000c1e1900 */
[----:B------:R-:W2:Y:S04]  /*2360*/  LDG.E R9, desc[UR12][R18.64+0x10] ;  /* 0x0000100c12097981 */ /* 0x000ea8000c1e1900 */
[----:B------:R-:W2:Y:S04]  /*2370*/  LDG.E R4, desc[UR12][R18.64+0x14] ;  /* 0x0000140c12047981 */ /* 0x000ea8000c1e1900 */
[----:B------:R-:W2:Y:S04]  /*2380*/  LDG.E R0, desc[UR12][R18.64+0x18] ;  /* 0x0000180c12007981 */ /* 0x000ea8000c1e1900 */
[----:B------:R2:W2:Y:S01]  /*2390*/  LDG.E R2, desc[UR12][R18.64+0x1c] ;  /* 0x00001c0c12027981 */ /* 0x0004a2000c1e1900 */
[----:B------:R-:W-:-:S04]  /*23a0*/  IMAD R14, R13, UR5, R13 ;  /* 0x000000050d0e7c24 */ /* 0x000fc8000f8e020d */
[--C-:B------:R-:W-:Y:S02]  /*23b0*/  IMAD.IADD R16, R14, 0x1, R13.reuse ;  /* 0x000000010e107824 */ /* 0x100fe400078e020d */
[----:B---3--:R-:W-:Y:S02]  /*23c0*/  IMAD R15, R13, UR5, R12 ;  /* 0x000000050d0f7c24 */ /* 0x008fe4000f8e020c */
[C---:B------:R-:W-:Y:S01]  /*23d0*/  IMAD.IADD R12, R16.reuse, 0x1, R13 ;  /* 0x00000001100c7824 */ /* 0x040fe200078e020d */
[----:B----4-:R-:W-:-:S03]  /*23e0*/  IADD3 R25, PT, PT, R16, R25, RZ ;  /* 0x0000001910197210 */ /* 0x010fc60007ffe0ff */
[----:B------:R-:W-:Y:S01]  /*23f0*/  IMAD.IADD R22, R12, 0x1, R13 ;  /* 0x000000010c167824 */ /* 0x000fe200078e020d */
[----:B-----5:R-:W-:Y:S01]  /*2400*/  IADD3 R17, PT, PT, R14, R17, RZ ;  /* 0x000000110e117210 */ /* 0x020fe20007ffe0ff */
[----:B--2---:R-:W-:-:S03]  /*2410*/  IMAD.WIDE R18, R25, 0x4, R10 ;  /* 0x0000000419127825 */ /* 0x004fc600078e020a */
[C---:B------:R-:W-:Y:S01]  /*2420*/  IADD3 R24, PT, PT, R22.reuse, R13, RZ ;  /* 0x0000000d16187210 */ /* 0x040fe20007ffe0ff */
[--C-:B------:R-:W-:Y:S02]  /*2430*/  IMAD.WIDE R14, R15, 0x4, R10.reuse ;  /* 0x000000040f0e7825 */ /* 0x100fe400078e020a */
[----:B------:R-:W2:Y:S01]  /*2440*/  LDG.E R18, desc[UR12][R18.64] ;  /* 0x0000000c12127981 */ /* 0x000ea2000c1e1900 */
[----:B------:R-:W-:Y:S01]  /*2450*/  IADD3 R9, PT, PT, R22, R9, RZ ;  /* 0x0000000916097210 */ /* 0x000fe20007ffe0ff */
[----:B------:R-:W-:Y:S02]  /*2460*/  IMAD.WIDE R16, R17, 0x4, R10 ;  /* 0x0000000411107825 */ /* 0x000fe400078e020a */
[----:B------:R-:W3:Y:S02]  /*2470*/  LDG.E R14, desc[UR12][R14.64] ;  /* 0x0000000c0e0e7981 */ /* 0x000ee4000c1e1900 */
[----:B------:R-:W-:Y:S01]  /*2480*/  IMAD.IADD R25, R12, 0x1, R27 ;  /* 0x000000010c197824 */ /* 0x000fe200078e021b */
[C---:B------:R-:W-:Y:S01]  /*2490*/  IADD3 R29, PT, PT, R24.reuse, R4, RZ ;  /* 0x00000004181d7210 */ /* 0x040fe20007ffe0ff */
[----:B------:R-:W-:Y:S01]  /*24a0*/  IMAD.IADD R31, R24, 0x1, R13 ;  /* 0x00000001181f7824 */ /* 0x000fe200078e020d */
[----:B------:R-:W3:Y:S01]  /*24b0*/  LDG.E R16, desc[UR12][R16.64] ;  /* 0x0000000c10107981 */ /* 0x000ee2000c1e1900 */
[----:B------:R-:W-:-:S04]  /*24c0*/  IMAD.WIDE R24, R25, 0x4, R10 ;  /* 0x0000000419187825 */ /* 0x000fc800078e020a */
[----:B------:R-:W-:Y:S02]  /*24d0*/  IMAD.WIDE R26, R9, 0x4, R10 ;  /* 0x00000004091a7825 */ /* 0x000fe400078e020a */
[----:B------:R-:W2:Y:S02]  /*24e0*/  LDG.E R24, desc[UR12][R24.64] ;  /* 0x0000000c18187981 */ /* 0x000ea4000c1e1900 */
[----:B------:R-:W-:Y:S01]  /*24f0*/  IMAD.IADD R9, R31, 0x1, R0 ;  /* 0x000000011f097824 */ /* 0x000fe200078e0200 */
[----:B------:R-:W-:Y:S01]  /*2500*/  IADD3 R31, PT, PT, R2, R13, R31 ;  /* 0x0000000d021f7210 */ /* 0x000fe20007ffe01f */
[--C-:B------:R-:W-:Y:S01]  /*2510*/  IMAD.WIDE R12, R29, 0x4, R10.reuse ;  /* 0x000000041d0c7825 */ /* 0x100fe200078e020a */
[----:B------:R-:W4:Y:S03]  /*2520*/  LDG.E R27, desc[UR12][R26.64] ;  /* 0x0000000c1a1b7981 */ /* 0x000f26000c1e1900 */
[----:B------:R-:W-:-:S02]  /*2530*/  IMAD.WIDE R28, R9, 0x4, R10 ;  /* 0x00000004091c7825 */ /* 0x000fc400078e020a */
[----:B------:R-:W4:Y:S02]  /*2540*/  LDG.E R12, desc[UR12][R12.64] ;  /* 0x0000000c0c0c7981 */ /* 0x000f24000c1e1900 */
[----:B------:R-:W-:Y:S02]  /*2550*/  IMAD.WIDE R10, R31, 0x4, R10 ;  /* 0x000000041f0a7825 */ /* 0x000fe400078e020a */
[----:B------:R-:W5:Y:S04]  /*2560*/  LDG.E R29, desc[UR12][R28.64] ;  /* 0x0000000c1c1d7981 */ /* 0x000f68000c1e1900 */
[----:B------:R-:W5:Y:S01]  /*2570*/  LDG.E R10, desc[UR12][R10.64] ;  /* 0x0000000c0a0a7981 */ /* 0x000f62000c1e1900 */
[----:B------:R-:W-:Y:S01]  /*2580*/  UIADD3 UR5, UPT, UPT, UR5, 0x8, URZ ;  /* 0x0000000805057890 */ /* 0x000fe2000fffe0ff */
[----:B---3--:R-:W-:-:S04]  /*2590*/  IADD3 R23, PT, PT, R16, R14, R23 ;  /* 0x0000000e10177210 */ /* 0x008fc80007ffe017 */
[----:B--2---:R-:W-:-:S04]  /*25a0*/  IADD3 R18, PT, PT, R24, R18, R23 ;  /* 0x0000001218127210 */ /* 0x004fc80007ffe017 */
[----:B----4-:R-:W-:-:S04]  /*25b0*/  IADD3 R18, PT, PT, R12, R27, R18 ;  /* 0x0000001b0c127210 */ /* 0x010fc80007ffe012 */
[----:B-----5:R-:W-:-:S07]  /*25c0*/  IADD3 R23, PT, PT, R10, R29, R18 ;  /* 0x0000001d0a177210 */ /* 0x020fce0007ffe012 */
.L_x_30:
[----:B------:R-:W-:Y:S05]  /*25d0*/  BRA.U !UP1, `(.L_x_29) ;  /* 0x0000000109dc7547 */ /* 0x000fea000b800000 */
[----:B------:R-:W-:Y:S02]  /*25e0*/  UISETP.GE.U32.AND UP0, UPT, UR20, 0x3, UPT ;  /* 0x000000031400788c */ /* 0x000fe4000bf06070 */
[----:B------:R-:W-:-:S07]  /*25f0*/  UISETP.NE.AND UP1, UPT, UR16, URZ, UPT ;  /* 0x000000ff1000728c */ /* 0x000fce000bf25270 */
[----:B------:R-:W-:Y:S05]  /*2600*/  BRA.U !UP0, `(.L_x_31) ;  /* 0x0000000108687547 */ /* 0x000fea000b800000 */
[----:B-12---:R-:W0:Y:S08]  /*2610*/  LDC.64 R12, c[0x0][0x3a0] ;  /* 0x0000e800ff0c7b82 */ /* 0x006e300000000a00 */
[----:B------:R-:W1:Y:S01]  /*2620*/  LDC.64 R10, c[0x0][0x398] ;  /* 0x0000e600ff0a7b82 */ /* 0x000e620000000a00 */
[----:B0-----:R-:W-:-:S04]  /*2630*/  IMAD R15, R5, R12, UR5 ;  /* 0x00000005050f7e24 */ /* 0x001fc8000f8e020c */
[----:B-1----:R-:W-:-:S03]  /*2640*/  IMAD.WIDE R14, R15, 0x4, R10 ;  /* 0x000000040f0e7825 */ /* 0x002fc600078e020a */
[----:B------:R-:W0:Y:S02]  /*2650*/  LDC.64 R10, c[0x0][0x390] ;  /* 0x0000e400ff0a7b82 */ /* 0x000e240000000a00 */
[----:B------:R-:W2:Y:S04]  /*2660*/  LDG.E R0, desc[UR12][R14.64] ;  /* 0x0000000c0e007981 */ /* 0x000ea8000c1e1900 */
[----:B------:R-:W3:Y:S04]  /*2670*/  LDG.E R9, desc[UR12][R14.64+0x4] ;  /* 0x0000040c0e097981 */ /* 0x000ee8000c1e1900 */
[----:B------:R-:W4:Y:S04]  /*2680*/  LDG.E R25, desc[UR12][R14.64+0x8] ;  /* 0x0000080c0e197981 */ /* 0x000f28000c1e1900 */
[----:B------:R-:W5:Y:S01]  /*2690*/  LDG.E R12, desc[UR12][R14.64+0xc] ;  /* 0x00000c0c0e0c7981 */ /* 0x000f62000c1e1900 */
[----:B------:R-:W-:-:S05]  /*26a0*/  IMAD R2, R13, UR5, R13 ;  /* 0x000000050d027c24 */ /* 0x000fca000f8e020d */
[C---:B------:R-:W-:Y:S01]  /*26b0*/  IADD3 R4, PT, PT, R2.reuse, R13, RZ ;  /* 0x0000000d02047210 */ /* 0x040fe20007ffe0ff */
[----:B--2---:R-:W-:Y:S02]  /*26c0*/  IMAD R17, R13, UR5, R0 ;  /* 0x000000050d117c24 */ /* 0x004fe4000f8e0200 */
[----:B---3--:R-:W-:Y:S01]  /*26d0*/  IMAD.IADD R19, R2, 0x1, R9 ;  /* 0x0000000102137824 */ /* 0x008fe200078e0209 */
[----:B----4-:R-:W-:Y:S02]  /*26e0*/  IADD3 R25, PT, PT, R4, R25, RZ ;  /* 0x0000001904197210 */ /* 0x010fe40007ffe0ff */
[----:B-----5:R-:W-:Y:S01]  /*26f0*/  IADD3 R9, PT, PT, R12, R13, R4 ;  /* 0x0000000d0c097210 */ /* 0x020fe20007ffe004 */
[----:B0-----:R-:W-:-:S04]  /*2700*/  IMAD.WIDE R12, R17, 0x4, R10 ;  /* 0x00000004110c7825 */ /* 0x001fc800078e020a */
[--C-:B------:R-:W-:Y:S02]  /*2710*/  IMAD.WIDE R16, R19, 0x4, R10.reuse ;  /* 0x0000000413107825 */ /* 0x100fe400078e020a */
[----:B------:R-:W2:Y:S02]  /*2720*/  LDG.E R12, desc[UR12][R12.64] ;  /* 0x0000000c0c0c7981 */ /* 0x000ea4000c1e1900 */
[--C-:B------:R-:W-:Y:S02]  /*2730*/  IMAD.WIDE R18, R25, 0x4, R10.reuse ;  /* 0x0000000419127825 */ /* 0x100fe400078e020a */
[----:B------:R-:W2:Y:S02]  /*2740*/  LDG.E R16, desc[UR12][R16.64] ;  /* 0x0000000c10107981 */ /* 0x000ea4000c1e1900 */
[----:B------:R-:W-:Y:S02]  /*2750*/  IMAD.WIDE R10, R9, 0x4, R10 ;  /* 0x00000004090a7825 */ /* 0x000fe400078e020a */
[----:B------:R-:W3:Y:S04]  /*2760*/  LDG.E R18, desc[UR12][R18.64] ;  /* 0x0000000c12127981 */ /* 0x000ee8000c1e1900 */
[----:B------:R-:W3:Y:S01]  /*2770*/  LDG.E R10, desc[UR12][R10.64] ;  /* 0x0000000c0a0a7981 */ /* 0x000ee2000c1e1900 */
[----:B------:R-:W-:Y:S01]  /*2780*/  UIADD3 UR5, UPT, UPT, UR5, 0x4, URZ ;  /* 0x0000000405057890 */ /* 0x000fe2000fffe0ff */
[----:B--2---:R-:W-:-:S04]  /*2790*/  IADD3 R23, PT, PT, R16, R12, R23 ;  /* 0x0000000c10177210 */ /* 0x004fc80007ffe017 */
[----:B---3--:R-:W-:-:S07]  /*27a0*/  IADD3 R23, PT, PT, R10, R18, R23 ;  /* 0x000000120a177210 */ /* 0x008fce0007ffe017 */
.L_x_31:
[----:B------:R-:W-:Y:S05]  /*27b0*/  BRA.U !UP1, `(.L_x_29) ;  /* 0x0000000109647547 */ /* 0x000fea000b800000 */
[----:B-12---:R-:W0:Y:S08]  /*27c0*/  LDC.64 R12, c[0x0][0x3a0] ;  /* 0x0000e800ff0c7b82 */ /* 0x006e300000000a00 */
[----:B------:R-:W1:Y:S08]  /*27d0*/  LDC.64 R16, c[0x0][0x398] ;  /* 0x0000e600ff107b82 */ /* 0x000e700000000a00 */
[----:B------:R-:W2:Y:S01]  /*27e0*/  LDC.64 R10, c[0x0][0x390] ;  /* 0x0000e400ff0a7b82 */ /* 0x000ea20000000a00 */
[----:B0-----:R-:W-:-:S04]  /*27f0*/  IMAD R9, R5, R12, UR5 ;  /* 0x0000000505097e24 */ /* 0x001fc8000f8e020c */
[----:B-1----:R-:W-:-:S05]  /*2800*/  IMAD.WIDE R16, R9, 0x4, R16 ;  /* 0x0000000409107825 */ /* 0x002fca00078e0210 */
[----:B------:R-:W3:Y:S01]  /*2810*/  LDG.E R0, desc[UR12][R16.64] ;  /* 0x0000000c10007981 */ /* 0x000ee2000c1e1900 */
[----:B------:R-:W-:Y:S01]  /*2820*/  UISETP.NE.AND UP0, UPT, UR16, 0x1, UPT ;  /* 0x000000011000788c */ /* 0x000fe2000bf05270 */
[----:B---3--:R-:W-:-:S04]  /*2830*/  IMAD R15, R13, UR5, R0 ;  /* 0x000000050d0f7c24 */ /* 0x008fc8000f8e0200 */
[----:B--2---:R-:W-:-:S06]  /*2840*/  IMAD.WIDE R14, R15, 0x4, R10 ;  /* 0x000000040f0e7825 */ /* 0x004fcc00078e020a */
[----:B------:R-:W2:Y:S02]  /*2850*/  LDG.E R14, desc[UR12][R14.64] ;  /* 0x0000000c0e0e7981 */ /* 0x000ea4000c1e1900 */
[----:B--2---:R-:W-:Y:S01]  /*2860*/  IMAD.IADD R23, R23, 0x1, R14 ;  /* 0x0000000117177824 */ /* 0x004fe200078e020e */
[----:B------:R-:W-:Y:S06]  /*2870*/  BRA.U !UP0, `(.L_x_29) ;  /* 0x0000000108347547 */ /* 0x000fec000b800000 */
[----:B------:R-:W-:Y:S01]  /*2880*/  UISETP.NE.AND UP0, UPT, UR16, 0x2, UPT ;  /* 0x000000021000788c */ /* 0x000fe2000bf05270 */
[----:B------:R-:W2:Y:S05]  /*2890*/  LDG.E R0, desc[UR12][R16.64+0x4] ;  /* 0x0000040c10007981 */ /* 0x000eaa000c1e1900 */
[----:B------:R-:W-:-:S13]  /*28a0*/  PLOP3.LUT P0, PT, PT, PT, UP0, 0x80, 0x8 ;  /* 0x000000000008781c */ /* 0x000fda0003f0f008 */
[----:B------:R-:W3:Y:S01]  /*28b0*/  @P0 LDG.E R2, desc[UR12][R16.64+0x8] ;  /* 0x0000080c10020981 */ /* 0x000ee2000c1e1900 */
[----:B------:R-:W-:-:S05]  /*28c0*/  IMAD R15, R13, UR5, R13 ;  /* 0x000000050d0f7c24 */ /* 0x000fca000f8e020d */
[----:B--2---:R-:W-:Y:S02]  /*28d0*/  IADD3 R9, PT, PT, R15, R0, RZ ;  /* 0x000000000f097210 */ /* 0x004fe40007ffe0ff */
[----:B---3--:R-:W-:-:S03]  /*28e0*/  @P0 IADD3 R15, PT, PT, R2, R13, R15 ;  /* 0x0000000d020f0210 */ /* 0x008fc60007ffe00f */
[----:B------:R-:W-:-:S04]  /*28f0*/  IMAD.WIDE R12, R9, 0x4, R10 ;  /* 0x00000004090c7825 */ /* 0x000fc800078e020a */
[----:B------:R-:W-:Y:S02]  /*2900*/  @P0 IMAD.WIDE R10, R15, 0x4, R10 ;  /* 0x000000040f0a0825 */ /* 0x000fe400078e020a */
[----:B------:R-:W2:Y:S04]  /*2910*/  LDG.E R12, desc[UR12][R12.64] ;  /* 0x0000000c0c0c7981 */ /* 0x000ea8000c1e1900 */
[----:B------:R-:W3:Y:S01]  /*2920*/  @P0 LDG.E R10, desc[UR12][R10.64] ;  /* 0x0000000c0a0a0981 */ /* 0x000ee2000c1e1900 */
[----:B--2---:R-:W-:-:S05]  /*2930*/  IMAD.IADD R23, R23, 0x1, R12 ;  /* 0x0000000117177824 */ /* 0x004fca00078e020c */
[----:B---3--:R-:W-:-:S07]  /*2940*/  @P0 IADD3 R23, PT, PT, R23, R10, RZ ;  /* 0x0000000a17170210 */ /* 0x008fce0007ffe0ff */
.L_x_29:
[----:B------:R-:W-:Y:S01]  /*2950*/  BSSY.RECONVERGENT B1, `(.L_x_32) ;  /* 0x00000f5000017945 */ /* 0x000fe20003800200 */
.L_x_42:
[----:B------:R-:W-:Y:S01]  /*2960*/  PRMT R16, RZ, 0x7610, R16 ;  /* 0x00007610ff107816 */ /* 0x000fe20000000010 */
[----:B01----:R-:W-:-:S07]  /*2970*/  IMAD.MOV.U32 R22, RZ, RZ, RZ ;  /* 0x000000ffff167224 */ /* 0x003fce00078e00ff */
.L_x_41:
[----:B012---:R-:W0:Y:S01]  /*2980*/  LDC.64 R10, c[0x0][0x398] ;  /* 0x0000e600ff0a7b82 */ /* 0x007e220000000a00 */
[----:B------:R-:W1:Y:S01]  /*2990*/  LDCU UR5, c[0x0][0x3a0] ;  /* 0x00007400ff0577ac */ /* 0x000e620008000800 */
[----:B------:R-:W-:Y:S02]  /*29a0*/  HFMA2 R4, -RZ, RZ, 0, 0 ;  /* 0x00000000ff047431 */ /* 0x000fe400000001ff */
[----:B-1----:R-:W-:-:S04]  /*29b0*/  IMAD R9, R5, UR5, R22 ;  /* 0x0000000505097c24 */ /* 0x002fc8000f8e0216 */
[----:B0-----:R-:W-:-:S07]  /*29c0*/  IMAD.WIDE R10, R9, 0x4, R10 ;  /* 0x00000004090a7825 */ /* 0x001fce00078e020a */
.L_x_40:
[----:B------:R-:W-:-:S13]  /*29d0*/  ISETP.GT.U32.AND P0, PT, R4, R22, PT ;  /* 0x000000160400720c */ /* 0x000fda0003f04070 */
[----:B01----:R-:W-:Y:S05]  /*29e0*/  @!P0 BRA `(.L_x_33) ;  /* 0x0000000c00888947 */ /* 0x003fea0003800000 */
[----:B------:R-:W0:Y:S01]  /*29f0*/  LDC R2, c[0x0][0x3a0] ;  /* 0x0000e800ff027b82 */ /* 0x000e220000000800 */
[----:B------:R-:W2:Y:S07]  /*2a00*/  LDG.E R9, desc[UR12][R10.64] ;  /* 0x0000000c0a097981 */ /* 0x000eae000c1e1900 */
[----:B------:R-:W1:Y:S01]  /*2a10*/  LDC.64 R12, c[0x0][0x398] ;  /* 0x0000e600ff0c7b82 */ /* 0x000e620000000a00 */
[----:B0-----:R-:W-:-:S04]  /*2a20*/  IMAD R15, R5, R2, R4 ;  /* 0x00000002050f7224 */ /* 0x001fc800078e0204 */
[----:B-1----:R-:W-:-:S05]  /*2a30*/  IMAD.WIDE R14, R15, 0x4, R12 ;  /* 0x000000040f0e7825 */ /* 0x002fca00078e020c */
[----:B------:R-:W3:Y:S01]  /*2a40*/  LDG.E R17, desc[UR12][R14.64] ;  /* 0x0000000c0e117981 */ /* 0x000ee2000c1e1900 */
[----:B------:R-:W-:Y:S01]  /*2a50*/  UISETP.GE.U32.AND UP0, UPT, UR15, 0xf, UPT ;  /* 0x0000000f0f00788c */ /* 0x000fe2000bf06070 */
[----:B------:R-:W-:Y:S01]  /*2a60*/  IMAD.MOV.U32 R0, RZ, RZ, R23 ;  /* 0x000000ffff007224 */ /* 0x000fe200078e0017 */
[----:B------:R-:W-:Y:S01]  /*2a70*/  PRMT R37, R16, 0x7610, R37 ;  /* 0x0000761010257816 */ /* 0x000fe20000000025 */
[----:B------:R-:W-:Y:S01]  /*2a80*/  IMAD.MOV.U32 R23, RZ, RZ, RZ ;  /* 0x000000ffff177224 */ /* 0x000fe200078e00ff */
[----:B------:R-:W-:Y:S01]  /*2a90*/  MOV R30, RZ ;  /* 0x000000ff001e7202 */ /* 0x000fe20000000f00 */
[----:B---3--:R0:W-:Y:S04]  /*2aa0*/  STG.E desc[UR12][R10.64], R17 ;  /* 0x000000110a007986 */ /* 0x0081e8000c10190c */
[----:B--2---:R0:W-:Y:S01]  /*2ab0*/  STG.E desc[UR12][R14.64], R9 ;  /* 0x000000090e007986 */ /* 0x0041e2000c10190c */
[----:B------:R-:W-:Y:S05]  /*2ac0*/  BRA.U !UP0, `(.L_x_34) ;  /* 0x0000000508807547 */ /* 0x000fea000b800000 */
[----:B------:R-:W-:Y:S02]  /*2ad0*/  HFMA2 R30, -RZ, RZ, 0, 0 ;  /* 0x00000000ff1e7431 */ /* 0x000fe400000001ff */
[----:B------:R-:W-:-:S07]  /*2ae0*/  IMAD.MOV.U32 R23, RZ, RZ, RZ ;  /* 0x000000ffff177224 */ /* 0x000fce00078e00ff */
.L_x_35:
[----:B------:R-:W-:Y:S01]  /*2af0*/  IMAD R19, R5, R2, R30 ;  /* 0x0000000205137224 */ /* 0x000fe200078e021e */
[----:B------:R-:W1:Y:S03]  /*2b00*/  LDC R35, c[0x0][0x3a4] ;  /* 0x0000e900ff237b82 */ /* 0x000e660000000800 */
[----:B------:R-:W-:-:S05]  /*2b10*/  IMAD.WIDE R18, R19, 0x4, R12 ;  /* 0x0000000413127825 */ /* 0x000fca00078e020c */
[----:B------:R-:W2:Y:S01]  /*2b20*/  LDG.E R25, desc[UR12][R18.64+0x4] ;  /* 0x0000040c12197981 */ /* 0x000ea2000c1e1900 */
[----:B0-----:R-:W0:Y:S03]  /*2b30*/  LDC.64 R16, c[0x0][0x390] ;  /* 0x0000e400ff107b82 */ /* 0x001e260000000a00 */
[----:B------:R-:W3:Y:S04]  /*2b40*/  LDG.E R24, desc[UR12][R18.64] ;  /* 0x0000000c12187981 */ /* 0x000ee8000c1e1900 */
[----:B------:R-:W4:Y:S04]  /*2b50*/  LDG.E R36, desc[UR12][R18.64+0x8] ;  /* 0x0000080c12247981 */ /* 0x000f28000c1e1900 */
[----:B------:R-:W5:Y:S01]  /*2b60*/  LDG.E R31, desc[UR12][R18.64+0xc] ;  /* 0x00000c0c121f7981 */ /* 0x000f62000c1e1900 */
[----:B-1----:R-:W-:-:S03]  /*2b70*/  IMAD R34, R30, R35, R35 ;  /* 0x000000231e227224 */ /* 0x002fc600078e0223 */
[----:B------:R-:W5:Y:S04]  /*2b80*/  LDG.E R29, desc[UR12][R18.64+0x10] ;  /* 0x0000100c121d7981 */ /* 0x000f68000c1e1900 */
[----:B------:R-:W5:Y:S04]  /*2b90*/  LDG.E R28, desc[UR12][R18.64+0x14] ;  /* 0x0000140c121c7981 */ /* 0x000f68000c1e1900 */
[----:B------:R-:W5:Y:S04]  /*2ba0*/  LDG.E R32, desc[UR12][R18.64+0x18] ;  /* 0x0000180c12207981 */ /* 0x000f68000c1e1900 */
[----:B------:R-:W5:Y:S01]  /*2bb0*/  LDG.E R33, desc[UR12][R18.64+0x1c] ;  /* 0x00001c0c12217981 */ /* 0x000f62000c1e1900 */
[----:B--2---:R-:W-:Y:S01]  /*2bc0*/  IADD3 R25, PT, PT, R34, R25, RZ ;  /* 0x0000001922197210 */ /* 0x004fe20007ffe0ff */
[----:B---3--:R-:W-:-:S04]  /*2bd0*/  IMAD R27, R30, R35, R24 ;  /* 0x000000231e1b7224 */ /* 0x008fc800078e0218 */
[----:B0-----:R-:W-:-:S04]  /*2be0*/  IMAD.WIDE R24, R25, 0x4, R16 ;  /* 0x0000000419187825 */ /* 0x001fc800078e0210 */
[----:B------:R-:W-:Y:S02]  /*2bf0*/  IMAD.WIDE R26, R27, 0x4, R16 ;  /* 0x000000041b1a7825 */ /* 0x000fe400078e0210 */
[----:B------:R-:W2:Y:S04]  /*2c00*/  LDG.E R24, desc[UR12][R24.64] ;  /* 0x0000000c18187981 */ /* 0x000ea8000c1e1900 */
[----:B------:R-:W2:Y:S01]  /*2c10*/  LDG.E R26, desc[UR12][R26.64] ;  /* 0x0000000c1a1a7981 */ /* 0x000ea2000c1e1900 */
[----:B------:R-:W-:-:S05]  /*2c20*/  IMAD.IADD R34, R34, 0x1, R35 ;  /* 0x0000000122227824 */ /* 0x000fca00078e0223 */
[----:B----4-:R-:W-:Y:S02]  /*2c30*/  IADD3 R36, PT, PT, R34, R36, RZ ;  /* 0x0000002422247210 */ /* 0x010fe40007ffe0ff */
[----:B--2---:R-:W-:Y:S01]  /*2c40*/  IADD3 R23, PT, PT, R24, R26, R23 ;  /* 0x0000001a18177210 */ /* 0x004fe20007ffe017 */
[----:B------:R-:W-:Y:S02]  /*2c50*/  IMAD.IADD R26, R34, 0x1, R35 ;  /* 0x00000001221a7824 */ /* 0x000fe400078e0223 */
[----:B------:R-:W-:-:S03]  /*2c60*/  IMAD.WIDE R24, R36, 0x4, R16 ;  /* 0x0000000424187825 */ /* 0x000fc600078e0210 */
[C---:B-----5:R-:W-:Y:S01]  /*2c70*/  IADD3 R31, PT, PT, R26.reuse, R31, RZ ;  /* 0x0000001f1a1f7210 */ /* 0x060fe20007ffe0ff */
[--C-:B------:R-:W-:Y:S01]  /*2c80*/  IMAD.IADD R26, R26, 0x1, R35.reuse ;  /* 0x000000011a1a7824 */ /* 0x100fe200078e0223 */
[----:B------:R0:W2:Y:S04]  /*2c90*/  LDG.E R34, desc[UR12][R24.64] ;  /* 0x0000000c18227981 */ /* 0x0000a8000c1e1900 */
[C---:B------:R-:W-:Y:S01]  /*2ca0*/  IADD3 R27, PT, PT, R26.reuse, R29, RZ ;  /* 0x0000001d1a1b7210 */ /* 0x040fe20007ffe0ff */
[----:B------:R-:W-:Y:S02]  /*2cb0*/  IMAD.IADD R29, R26, 0x1, R35 ;  /* 0x000000011a1d7824 */ /* 0x000fe400078e0223 */
[----:B0-----:R-:W-:-:S03]  /*2cc0*/  IMAD.WIDE R24, R31, 0x4, R16 ;  /* 0x000000041f187825 */ /* 0x001fc600078e0210 */
[C---:B------:R-:W-:Y:S02]  /*2cd0*/  IADD3 R28, PT, PT, R29.reuse, R28, RZ ;  /* 0x0000001c1d1c7210 */ /* 0x040fe40007ffe0ff */
[----:B------:R0:W2:Y:S01]  /*2ce0*/  LDG.E R31, desc[UR12][R24.64] ;  /* 0x0000000c181f7981 */ /* 0x0000a2000c1e1900 */
[----:B------:R-:W-:Y:S02]  /*2cf0*/  IMAD.IADD R36, R29, 0x1, R35 ;  /* 0x000000011d247824 */ /* 0x000fe400078e0223 */
[----:B------:R-:W-:-:S04]  /*2d00*/  IMAD.WIDE R26, R27, 0x4, R16 ;  /* 0x000000041b1a7825 */ /* 0x000fc800078e0210 */
[----:B------:R-:W-:Y:S02]  /*2d10*/  IMAD.WIDE R28, R28, 0x4, R16 ;  /* 0x000000041c1c7825 */ /* 0x000fe400078e0210 */
[----:B------:R-:W3:Y:S04]  /*2d20*/  LDG.E R26, desc[UR12][R26.64] ;  /* 0x0000000c1a1a7981 */ /* 0x000ee8000c1e1900 */
[----:B------:R-:W3:Y:S01]  /*2d30*/  LDG.E R29, desc[UR12][R28.64] ;  /* 0x0000000c1c1d7981 */ /* 0x000ee2000c1e1900 */
[C---:B------:R-:W-:Y:S01]  /*2d40*/  IADD3 R32, PT, PT, R36.reuse, R32, RZ ;  /* 0x0000002024207210 */ /* 0x040fe20007ffe0ff */
[----:B------:R-:W-:-:S04]  /*2d50*/  IMAD.IADD R36, R36, 0x1, R35 ;  /* 0x0000000124247824 */ /* 0x000fc800078e0223 */
[--C-:B0-----:R-:W-:Y:S01]  /*2d60*/  IMAD.WIDE R24, R32, 0x4, R16.reuse ;  /* 0x0000000420187825 */ /* 0x101fe200078e0210 */
[----:B------:R-:W-:Y:S01]  /*2d70*/  IADD3 R33, PT, PT, R36, R33, RZ ;  /* 0x0000002124217210 */ /* 0x000fe20007ffe0ff */
[----:B------:R-:W4:Y:S04]  /*2d80*/  LDG.E R27, desc[UR12][R18.64+0x34] ;  /* 0x0000340c121b7981 */ /* 0x000f28000c1e1900 */
[----:B------:R0:W5:Y:S01]  /*2d90*/  LDG.E R24, desc[UR12][R24.64] ;  /* 0x0000000c18187981 */ /* 0x000162000c1e1900 */
[----:B------:R-:W-:-:S03]  /*2da0*/  IMAD.WIDE R32, R33, 0x4, R16 ;  /* 0x0000000421207825 */ /* 0x000fc600078e0210 */
[----:B------:R-:W4:Y:S04]  /*2db0*/  LDG.E R28, desc[UR12][R18.64+0x24] ;  /* 0x0000240c121c7981 */ /* 0x000f28000c1e1900 */
[----:B------:R-:W5:Y:S04]  /*2dc0*/  LDG.E R33, desc[UR12][R32.64] ;  /* 0x0000000c20217981 */ /* 0x000f68000c1e1900 */
[----:B------:R-:W0:Y:S01]  /*2dd0*/  LDG.E R25, desc[UR12][R18.64+0x20] ;  /* 0x0000200c12197981 */ /* 0x000e22000c1e1900 */
[----:B--2---:R-:W-:-:S03]  /*2de0*/  IADD3 R23, PT, PT, R31, R34, R23 ;  /* 0x000000221f177210 */ /* 0x004fc60007ffe017 */
[----:B------:R-:W2:Y:S04]  /*2df0*/  LDG.E R31, desc[UR12][R18.64+0x28] ;  /* 0x0000280c121f7981 */ /* 0x000ea8000c1e1900 */
[----:B------:R-:W2:Y:S01]  /*2e00*/  LDG.E R34, desc[UR12][R18.64+0x2c] ;  /* 0x00002c0c12227981 */ /* 0x000ea2000c1e1900 */
[----:B---3--:R-:W-:-:S03]  /*2e10*/  IADD3 R23, PT, PT, R29, R26, R23 ;  /* 0x0000001a1d177210 */ /* 0x008fc60007ffe017 */
[----:B------:R-:W3:Y:S01]  /*2e20*/  LDG.E R26, desc[UR12][R18.64+0x30] ;  /* 0x0000300c121a7981 */ /* 0x000ee2000c1e1900 */
[----:B------:R-:W-:-:S05]  /*2e30*/  IMAD.IADD R36, R36, 0x1, R35 ;  /* 0x0000000124247824 */ /* 0x000fca00078e0223 */
[C---:B0-----:R-:W-:Y:S01]  /*2e40*/  IADD3 R25, PT, PT, R36.reuse, R25, RZ ;  /* 0x0000001924197210 */ /* 0x041fe20007ffe0ff */
[----:B------:R-:W-:Y:S01]  /*2e50*/  IMAD.IADD R36, R36, 0x1, R35 ;  /* 0x0000000124247824 */ /* 0x000fe200078e0223 */
[----:B-----5:R-:W-:-:S04]  /*2e60*/  IADD3 R23, PT, PT, R33, R24, R23 ;  /* 0x0000001821177210 */ /* 0x020fc80007ffe017 */
[C---:B----4-:R-:W-:Y:S01]  /*2e70*/  IADD3 R29, PT, PT, R36.reuse, R28, RZ ;  /* 0x0000001c241d7210 */ /* 0x050fe20007ffe0ff */
[----:B------:R-:W-:Y:S02]  /*2e80*/  IMAD.IADD R36, R36, 0x1, R35 ;  /* 0x0000000124247824 */ /* 0x000fe400078e0223 */
[----:B------:R-:W-:-:S04]  /*2e90*/  IMAD.WIDE R32, R25, 0x4, R16 ;  /* 0x0000000419207825 */ /* 0x000fc800078e0210 */
[----:B------:R-:W-:Y:S02]  /*2ea0*/  IMAD.WIDE R28, R29, 0x4, R16 ;  /* 0x000000041d1c7825 */ /* 0x000fe400078e0210 */
[----:B------:R-:W4:Y:S01]  /*2eb0*/  LDG.E R32, desc[UR12][R32.64] ;  /* 0x0000000c20207981 */ /* 0x000f22000c1e1900 */
[C---:B--2---:R-:W-:Y:S01]  /*2ec0*/  IADD3 R25, PT, PT, R36.reuse, R31, RZ ;  /* 0x0000001f24197210 */ /* 0x044fe20007ffe0ff */
[--C-:B------:R-:W-:Y:S02]  /*2ed0*/  IMAD.IADD R36, R36, 0x1, R35.reuse ;  /* 0x0000000124247824 */ /* 0x100fe400078e0223 */
[----:B------:R0:W4:Y:S03]  /*2ee0*/  LDG.E R31, desc[UR12][R28.64] ;  /* 0x0000000c1c1f7981 */ /* 0x000126000c1e1900 */
[C---:B------:R-:W-:Y:S01]  /*2ef0*/  IADD3 R34, PT, PT, R36.reuse, R34, RZ ;  /* 0x0000002224227210 */ /* 0x040fe20007ffe0ff */
[----:B------:R-:W-:-:S05]  /*2f00*/  IMAD.IADD R36, R36, 0x1, R35 ;  /* 0x0000000124247824 */ /* 0x000fca00078e0223 */
[C---:B---3--:R-:W-:Y:S01]  /*2f10*/  IADD3 R26, PT, PT, R36.reuse, R26, RZ ;  /* 0x0000001a241a7210 */ /* 0x048fe20007ffe0ff */
[----:B------:R-:W-:-:S05]  /*2f20*/  IMAD.IADD R36, R36, 0x1, R35 ;  /* 0x0000000124247824 */ /* 0x000fca00078e0223 */
[----:B0-----:R-:W-:Y:S01]  /*2f30*/  IADD3 R29, PT, PT, R36, R27, RZ ;  /* 0x0000001b241d7210 */ /* 0x001fe20007ffe0ff */
[----:B------:R-:W-:-:S06]  /*2f40*/  IMAD.WIDE R26, R26, 0x4, R16 ;  /* 0x000000041a1a7825 */ /* 0x000fcc00078e0210 */
[----:B------:R-:W2:Y:S04]  /*2f50*/  LDG.E R26, desc[UR12][R26.64] ;  /* 0x0000000c1a1a7981 */ /* 0x000ea8000c1e1900 */
[----:B------:R-:W3:Y:S04]  /*2f60*/  LDG.E R27, desc[UR12][R18.64+0x3c] ;  /* 0x00003c0c121b7981 */ /* 0x000ee8000c1e1900 */
[----:B------:R-:W5:Y:S01]  /*2f70*/  LDG.E R19, desc[UR12][R18.64+0x38] ;  /* 0x0000380c12137981 */ /* 0x000f62000c1e1900 */
[----:B------:R-:W-:-:S04]  /*2f80*/  IMAD.WIDE R24, R25, 0x4, R16 ;  /* 0x0000000419187825 */ /* 0x000fc800078e0210 */
[----:B------:R-:W-:Y:S01]  /*2f90*/  IMAD.IADD R36, R36, 0x1, R35 ;  /* 0x0000000124247824 */ /* 0x000fe200078e0223 */
[----:B------:R0:W2:Y:S01]  /*2fa0*/  LDG.E R33, desc[UR12][R24.64] ;  /* 0x0000000c18217981 */ /* 0x0000a2000c1e1900 */
[----:B------:R-:W-:-:S06]  /*2fb0*/  IMAD.WIDE R28, R29, 0x4, R16 ;  /* 0x000000041d1c7825 */ /* 0x000fcc00078e0210 */
[----:B------:R-:W2:Y:S01]  /*2fc0*/  LDG.E R29, desc[UR12][R28.64] ;  /* 0x0000000c1c1d7981 */ /* 0x000ea2000c1e1900 */
[----:B0-----:R-:W-:-:S05]  /*2fd0*/  IMAD.WIDE R24, R34, 0x4, R16 ;  /* 0x0000000422187825 */ /* 0x001fca00078e0210 */
[----:B------:R0:W2:Y:S01]  /*2fe0*/  LDG.E R34, desc[UR12][R24.64] ;  /* 0x0000000c18227981 */ /* 0x0000a2000c1e1900 */
[----:B---3--:R-:W-:Y:S02]  /*2ff0*/  IADD3 R27, PT, PT, R27, R35, R36 ;  /* 0x000000231b1b7210 */ /* 0x008fe40007ffe024 */
[----:B-----5:R-:W-:-:S05]  /*3000*/  IADD3 R35, PT, PT, R36, R19, RZ ;  /* 0x0000001324237210 */ /* 0x020fca0007ffe0ff */
[----:B0-----:R-:W-:-:S04]  /*3010*/  IMAD.WIDE R24, R35, 0x4, R16 ;  /* 0x0000000423187825 */ /* 0x001fc800078e0210 */
[----:B------:R-:W-:Y:S02]  /*3020*/  IMAD.WIDE R16, R27, 0x4, R16 ;  /* 0x000000041b107825 */ /* 0x000fe400078e0210 */
[----:B------:R-:W3:Y:S04]  /*3030*/  LDG.E R24, desc[UR12][R24.64] ;  /* 0x0000000c18187981 */ /* 0x000ee8000c1e1900 */
[----:B------:R-:W3:Y:S01]  /*3040*/  LDG.E R16, desc[UR12][R16.64] ;  /* 0x0000000c10107981 */ /* 0x000ee2000c1e1900 */
[----:B------:R-:W-:Y:S01]  /*3050*/  VIADD R30, R30, 0x10 ;  /* 0x000000101e1e7836 */ /* 0x000fe20000000000 */
[----:B----4-:R-:W-:-:S04]  /*3060*/  IADD3 R23, PT, PT, R31, R32, R23 ;  /* 0x000000201f177210 */ /* 0x010fc80007ffe017 */
[----:B------:R-:W-:Y:S02]  /*3070*/  ISETP.NE.AND P0, PT, R30, UR8, PT ;  /* 0x000000081e007c0c */ /* 0x000fe4000bf05270 */
[----:B--2---:R-:W-:-:S04]  /*3080*/  IADD3 R23, PT, PT, R34, R33, R23 ;  /* 0x0000002122177210 */ /* 0x004fc80007ffe017 */
[----:B------:R-:W-:-:S04]  /*3090*/  IADD3 R23, PT, PT, R29, R26, R23 ;  /* 0x0000001a1d177210 */ /* 0x000fc80007ffe017 */
[----:B---3--:R-:W-:-:S03]  /*30a0*/  IADD3 R23, PT, PT, R16, R24, R23 ;  /* 0x0000001810177210 */ /* 0x008fc60007ffe017 */
[----:B------:R-:W-:Y:S05]  /*30b0*/  @P0 BRA `(.L_x_35) ;  /* 0xfffffff8008c0947 */ /* 0x000fea000383ffff */
[----:B------:R-:W-:-:S07]  /*30c0*/  MOV R30, UR8 ;  /* 0x00000008001e7c02 */ /* 0x000fce0008000f00 */
.L_x_34:
[----:B------:R-:W-:-:S09]  /*30d0*/  UISETP.NE.AND UP0, UPT, UR17, URZ, UPT ;  /* 0x000000ff1100728c */ /* 0x000fd2000bf05270 */
[----:B------:R-:W-:Y:S05]  /*30e0*/  BRA.U !UP0, `(.L_x_36) ;  /* 0x0000000508a07547 */ /* 0x000fea000b800000 */
[----:B------:R-:W-:Y:S02]  /*30f0*/  UISETP.GE.U32.AND UP0, UPT, UR18, 0x7, UPT ;  /* 0x000000071200788c */ /* 0x000fe4000bf06070 */
[----:B------:R-:W-:-:S07]  /*3100*/  UISETP.NE.AND UP1, UPT, UR19, URZ, UPT ;  /* 0x000000ff1300728c */ /* 0x000fce000bf25270 */
[----:B------:R-:W-:Y:S05]  /*3110*/  BRA.U !UP0, `(.L_x_37) ;  /* 0x0000000108bc7547 */ /* 0x000fea000b800000 */
[----:B------:R-:W-:Y:S01]  /*3120*/  IMAD R19, R5, R2, R30 ;  /* 0x0000000205137224 */ /* 0x000fe200078e021e */
[----:B------:R-:W1:Y:S03]  /*3130*/  LDC R35, c[0x0][0x3a4] ;  /* 0x0000e900ff237b82 */ /* 0x000e660000000800 */
[----:B------:R-:W-:-:S05]  /*3140*/  IMAD.WIDE R18, R19, 0x4, R12 ;  /* 0x0000000413127825 */ /* 0x000fca00078e020c */
[----:B------:R-:W2:Y:S01]  /*3150*/  LDG.E R28, desc[UR12][R18.64] ;  /* 0x0000000c121c7981 */ /* 0x000ea2000c1e1900 */
[----:B0-----:R-:W0:Y:S03]  /*3160*/  LDC.64 R16, c[0x0][0x390] ;  /* 0x0000e400ff107b82 */ /* 0x001e260000000a00 */
[----:B------:R-:W3:Y:S04]  /*3170*/  LDG.E R31, desc[UR12][R18.64+0x4] ;  /* 0x0000040c121f7981 */ /* 0x000ee8000c1e1900 */
[----:B------:R-:W4:Y:S04]  /*3180*/  LDG.E R26, desc[UR12][R18.64+0x10] ;  /* 0x0000100c121a7981 */ /* 0x000f28000c1e1900 */
[----:B------:R-:W5:Y:S04]  /*3190*/  LDG.E R25, desc[UR12][R18.64+0x8] ;  /* 0x0000080c12197981 */ /* 0x000f68000c1e1900 */
[----:B------:R-:W4:Y:S01]  /*31a0*/  LDG.E R27, desc[UR12][R18.64+0x14] ;  /* 0x0000140c121b7981 */ /* 0x000f22000c1e1900 */
[----:B-1----:R-:W-:-:S03]  /*31b0*/  IMAD R32, R30, R35, R35 ;  /* 0x000000231e207224 */ /* 0x002fc600078e0223 */
[----:B------:R-:W4:Y:S01]  /*31c0*/  LDG.E R24, desc[UR12][R18.64+0xc] ;  /* 0x00000c0c12187981 */ /* 0x000f22000c1e1900 */
[----:B--2---:R-:W-:-:S04]  /*31d0*/  IMAD R29, R30, R35, R28 ;  /* 0x000000231e1d7224 */ /* 0x004fc800078e021c */
[----:B0-----:R-:W-:-:S04]  /*31e0*/  IMAD.WIDE R28, R29, 0x4, R16 ;  /* 0x000000041d1c7825 */ /* 0x001fc800078e0210 */
[C---:B---3--:R-:W-:Y:S01]  /*31f0*/  IMAD.IADD R31, R32.reuse, 0x1, R31 ;  /* 0x00000001201f7824 */ /* 0x048fe200078e021f */
[-C--:B------:R-:W-:Y:S01]  /*3200*/  IADD3 R32, PT, PT, R32, R35.reuse, RZ ;  /* 0x0000002320207210 */ /* 0x080fe20007ffe0ff */
[----:B------:R0:W2:Y:S02]  /*3210*/  LDG.E R33, desc[UR12][R28.64] ;  /* 0x0000000c1c217981 */ /* 0x0000a4000c1e1900 */
[----:B0-----:R-:W-:Y:S01]  /*3220*/  IMAD.WIDE R28, R31, 0x4, R16 ;  /* 0x000000041f1c7825 */ /* 0x001fe200078e0210 */
[----:B------:R-:W-:-:S04]  /*3230*/  IADD3 R31, PT, PT, R32, R35, RZ ;  /* 0x00000023201f7210 */ /* 0x000fc80007ffe0ff */
[-C--:B------:R-:W-:Y:S01]  /*3240*/  IADD3 R36, PT, PT, R31, R35.reuse, RZ ;  /* 0x000000231f247210 */ /* 0x080fe20007ffe0ff */
[----:B-----5:R-:W-:Y:S02]  /*3250*/  IMAD.IADD R25, R32, 0x1, R25 ;  /* 0x0000000120197824 */ /* 0x020fe400078e0219 */
[----:B------:R0:W2:Y:S02]  /*3260*/  LDG.E R32, desc[UR12][R28.64] ;  /* 0x0000000c1c207981 */ /* 0x0000a4000c1e1900 */
[C---:B----4-:R-:W-:Y:S01]  /*3270*/  IMAD.IADD R26, R36.reuse, 0x1, R26 ;  /* 0x00000001241a7824 */ /* 0x050fe200078e021a */
[----:B------:R-:W-:-:S05]  /*3280*/  IADD3 R36, PT, PT, R36, R35, RZ ;  /* 0x0000002324247210 */ /* 0x000fca0007ffe0ff */
[----:B0-----:R-:W-:Y:S02]  /*3290*/  IMAD.IADD R29, R36, 0x1, R27 ;  /* 0x00000001241d7824 */ /* 0x001fe400078e021b */
[----:B------:R-:W-:-:S06]  /*32a0*/  IMAD.WIDE R26, R26, 0x4, R16 ;  /* 0x000000041a1a7825 */ /* 0x000fcc00078e0210 */
[----:B------:R-:W3:Y:S04]  /*32b0*/  LDG.E R26, desc[UR12][R26.64] ;  /* 0x0000000c1a1a7981 */ /* 0x000ee8000c1e1900 */
[----:B------:R-:W4:Y:S04]  /*32c0*/  LDG.E R27, desc[UR12][R18.64+0x1c] ;  /* 0x00001c0c121b7981 */ /* 0x000f28000c1e1900 */
[----:B------:R-:W5:Y:S01]  /*32d0*/  LDG.E R19, desc[UR12][R18.64+0x18] ;  /* 0x0000180c12137981 */ /* 0x000f62000c1e1900 */
[----:B------:R-:W-:Y:S02]  /*32e0*/  IMAD.IADD R34, R31, 0x1, R24 ;  /* 0x000000011f227824 */ /* 0x000fe400078e0218 */
[----:B------:R-:W-:Y:S01]  /*32f0*/  IMAD.WIDE R24, R25, 0x4, R16 ;  /* 0x0000000419187825 */ /* 0x000fe200078e0210 */
[----:B------:R-:W-:-:S04]  /*3300*/  IADD3 R36, PT, PT, R36, R35, RZ ;  /* 0x0000002324247210 */ /* 0x000fc80007ffe0ff */
[----:B------:R0:W3:Y:S01]  /*3310*/  LDG.E R31, desc[UR12][R24.64] ;  /* 0x0000000c181f7981 */ /* 0x0000e2000c1e1900 */
[----:B------:R-:W-:-:S06]  /*3320*/  IMAD.WIDE R28, R29, 0x4, R16 ;  /* 0x000000041d1c7825 */ /* 0x000fcc00078e0210 */
[----:B------:R-:W3:Y:S01]  /*3330*/  LDG.E R29, desc[UR12][R28.64] ;  /* 0x0000000c1c1d7981 */ /* 0x000ee2000c1e1900 */
[----:B0-----:R-:W-:-:S05]  /*3340*/  IMAD.WIDE R24, R34, 0x4, R16 ;  /* 0x0000000422187825 */ /* 0x001fca00078e0210 */
[----:B------:R0:W3:Y:S01]  /*3350*/  LDG.E R34, desc[UR12][R24.64] ;  /* 0x0000000c18227981 */ /* 0x0000e2000c1e1900 */
[----:B----4-:R-:W-:Y:S01]  /*3360*/  IADD3 R27, PT, PT, R27, R35, R36 ;  /* 0x000000231b1b7210 */ /* 0x010fe20007ffe024 */
[----:B-----5:R-:W-:-:S04]  /*3370*/  IMAD.IADD R35, R36, 0x1, R19 ;  /* 0x0000000124237824 */ /* 0x020fc800078e0213 */
[----:B0-----:R-:W-:-:S04]  /*3380*/  IMAD.WIDE R24, R35, 0x4, R16 ;  /* 0x0000000423187825 */ /* 0x001fc800078e0210 */
[----:B------:R-:W-:Y:S02]  /*3390*/  IMAD.WIDE R16, R27, 0x4, R16 ;  /* 0x000000041b107825 */ /* 0x000fe400078e0210 */
[----:B------:R-:W4:Y:S04]  /*33a0*/  LDG.E R25, desc[UR12][R24.64] ;  /* 0x0000000c18197981 */ /* 0x000f28000c1e1900 */
[----:B------:R-:W4:Y:S01]  /*33b0*/  LDG.E R16, desc[UR12][R16.64] ;  /* 0x0000000c10107981 */ /* 0x000f22000c1e1900 */
[----:B--2---:R-:W-:-:S04]  /*33c0*/  IADD3 R32, PT, PT, R32, R33, R23 ;  /* 0x0000002120207210 */ /* 0x004fc80007ffe017 */
[----:B---3--:R-:W-:-:S04]  /*33d0*/  IADD3 R31, PT, PT, R34, R31, R32 ;  /* 0x0000001f221f7210 */ /* 0x008fc80007ffe020 */
[----:B------:R-:W-:Y:S02]  /*33e0*/  IADD3 R26, PT, PT, R29, R26, R31 ;  /* 0x0000001a1d1a7210 */ /* 0x000fe40007ffe01f */
[----:B------:R-:W-:Y:S02]  /*33f0*/  IADD3 R30, PT, PT, R30, 0x8, RZ ;  /* 0x000000081e1e7810 */ /* 0x000fe40007ffe0ff */
[----:B----4-:R-:W-:-:S07]  /*3400*/  IADD3 R23, PT, PT, R16, R25, R26 ;  /* 0x0000001910177210 */ /* 0x010fce0007ffe01a */
.L_x_37:
        /* <DEDUP_REMOVED lines=8> */
[----:B------:R-:W3:Y:S03]  /*3490*/  LDC.64 R26, c[0x0][0x390] ;  /* 0x0000e400ff1a7b82 */ /* 0x000ee60000000a00 */
[----:B0-----:R-:W4:Y:S04]  /*34a0*/  LDG.E R17, desc[UR12][R18.64] ;  /* 0x0000000c12117981 */ /* 0x001f28000c1e1900 */
[----:B------:R-:W5:Y:S04]  /*34b0*/  LDG.E R33, desc[UR12][R18.64+0x8] ;  /* 0x0000080c12217981 */ /* 0x000f68000c1e1900 */
[----:B------:R-:W3:Y:S01]  /*34c0*/  LDG.E R28, desc[UR12][R18.64+0xc] ;  /* 0x00000c0c121c7981 */ /* 0x000ee2000c1e1900 */
[----:B-1----:R-:W-:-:S04]  /*34d0*/  IMAD R16, R30, R29, R29 ;  /* 0x0000001d1e107224 */ /* 0x002fc800078e021d */
[C---:B------:R-:W-:Y:S01]  /*34e0*/  IMAD.IADD R24, R16.reuse, 0x1, R29 ;  /* 0x0000000110187824 */ /* 0x040fe200078e021d */
[----:B--2---:R-:W-:Y:S01]  /*34f0*/  IADD3 R31, PT, PT, R16, R25, RZ ;  /* 0x00000019101f7210 */ /* 0x004fe20007ffe0ff */
[-C--:B----4-:R-:W-:Y:S02]  /*3500*/  IMAD R17, R30, R29.reuse, R17 ;  /* 0x0000001d1e117224 */ /* 0x090fe400078e0211 */
[----:B-----5:R-:W-:Y:S01]  /*3510*/  IMAD.IADD R33, R24, 0x1, R33 ;  /* 0x0000000118217824 */ /* 0x020fe200078e0221 */
[----:B---3--:R-:W-:Y:S01]  /*3520*/  IADD3 R29, PT, PT, R28, R29, R24 ;  /* 0x0000001d1c1d7210 */ /* 0x008fe20007ffe018 */
[----:B------:R-:W-:-:S04]  /*3530*/  IMAD.WIDE R24, R17, 0x4, R26 ;  /* 0x0000000411187825 */ /* 0x000fc800078e021a */
[--C-:B------:R-:W-:Y:S02]  /*3540*/  IMAD.WIDE R16, R31, 0x4, R26.reuse ;  /* 0x000000041f107825 */ /* 0x100fe400078e021a */
[----:B------:R-:W2:Y:S02]  /*3550*/  LDG.E R24, desc[UR12][R24.64] ;  /* 0x0000000c18187981 */ /* 0x000ea4000c1e1900 */
[--C-:B------:R-:W-:Y:S02]  /*3560*/  IMAD.WIDE R18, R33, 0x4, R26.reuse ;  /* 0x0000000421127825 */ /* 0x100fe400078e021a */
[----:B------:R-:W2:Y:S02]  /*3570*/  LDG.E R16, desc[UR12][R16.64] ;  /* 0x0000000c10107981 */ /* 0x000ea4000c1e1900 */
[----:B------:R-:W-:Y:S02]  /*3580*/  IMAD.WIDE R26, R29, 0x4, R26 ;  /* 0x000000041d1a7825 */ /* 0x000fe400078e021a */
[----:B------:R-:W3:Y:S04]  /*3590*/  LDG.E R18, desc[UR12][R18.64] ;  /* 0x0000000c12127981 */ /* 0x000ee8000c1e1900 */
[----:B------:R-:W3:Y:S01]  /*35a0*/  LDG.E R26, desc[UR12][R26.64] ;  /* 0x0000000c1a1a7981 */ /* 0x000ee2000c1e1900 */
[----:B------:R-:W-:-:S02]  /*35b0*/  IADD3 R30, PT, PT, R30, 0x4, RZ ;  /* 0x000000041e1e7810 */ /* 0x000fc40007ffe0ff */
[----:B--2---:R-:W-:-:S04]  /*35c0*/  IADD3 R23, PT, PT, R16, R24, R23 ;  /* 0x0000001810177210 */ /* 0x004fc80007ffe017 */
[----:B---3--:R-:W-:-:S07]  /*35d0*/  IADD3 R23, PT, PT, R26, R18, R23 ;  /* 0x000000121a177210 */ /* 0x008fce0007ffe017 */
.L_x_38:
[----:B------:R-:W-:Y:S05]  /*35e0*/  BRA.U !UP1, `(.L_x_36) ;  /* 0x0000000109607547 */ /* 0x000fea000b800000 */
[----:B0-----:R-:W-:Y:S01]  /*35f0*/  IMAD R17, R5, R2, R30 ;  /* 0x0000000205117224 */ /* 0x001fe200078e021e */
[----:B------:R-:W0:Y:S03]  /*3600*/  LDC R27, c[0x0][0x3a4] ;  /* 0x0000e900ff1b7b82 */ /* 0x000e260000000800 */
[----:B------:R-:W-:-:S05]  /*3610*/  IMAD.WIDE R16, R17, 0x4, R12 ;  /* 0x0000000411107825 */ /* 0x000fca00078e020c */
[----:B------:R-:W0:Y:S01]  /*3620*/  LDG.E R19, desc[UR12][R16.64] ;  /* 0x0000000c10137981 */ /* 0x000e22000c1e1900 */
[----:B------:R-:W1:Y:S01]  /*3630*/  LDC.64 R12, c[0x0][0x390] ;  /* 0x0000e400ff0c7b82 */ /* 0x000e620000000a00 */
[----:B0-----:R-:W-:-:S04]  /*3640*/  IMAD R19, R30, R27, R19 ;  /* 0x0000001b1e137224 */ /* 0x001fc800078e0213 */
[----:B-1----:R-:W-:-:S06]  /*3650*/  IMAD.WIDE R18, R19, 0x4, R12 ;  /* 0x0000000413127825 */ /* 0x002fcc00078e020c */
[----:B------:R-:W2:Y:S01]  /*3660*/  LDG.E R18, desc[UR12][R18.64] ;  /* 0x0000000c12127981 */ /* 0x000ea2000c1e1900 */
[----:B------:R-:W-:Y:S01]  /*3670*/  UISETP.NE.AND UP0, UPT, UR16, 0x1, UPT ;  /* 0x000000011000788c */ /* 0x000fe2000bf05270 */
[----:B--2---:R-:W-:-:S08]  /*3680*/  IMAD.IADD R23, R23, 0x1, R18 ;  /* 0x0000000117177824 */ /* 0x004fd000078e0212 */
[----:B------:R-:W-:Y:S05]  /*3690*/  BRA.U !UP0, `(.L_x_36) ;  /* 0x0000000108347547 */ /* 0x000fea000b800000 */
[----:B------:R-:W-:Y:S01]  /*36a0*/  UISETP.NE.AND UP0, UPT, UR16, 0x2, UPT ;  /* 0x000000021000788c */ /* 0x000fe2000bf05270 */
[----:B------:R-:W2:Y:S05]  /*36b0*/  LDG.E R2, desc[UR12][R16.64+0x4] ;  /* 0x0000040c10027981 */ /* 0x000eaa000c1e1900 */
[----:B------:R-:W-:-:S13]  /*36c0*/  PLOP3.LUT P0, PT, PT, PT, UP0, 0x80, 0x8 ;  /* 0x000000000008781c */ /* 0x000fda0003f0f008 */
[----:B------:R-:W3:Y:S01]  /*36d0*/  @P0 LDG.E R18, desc[UR12][R16.64+0x8] ;  /* 0x0000080c10120981 */ /* 0x000ee2000c1e1900 */
[----:B------:R-:W-:-:S05]  /*36e0*/  IMAD R25, R30, R27, R27 ;  /* 0x0000001b1e197224 */ /* 0x000fca00078e021b */
        /* <DEDUP_REMOVED lines=8> */
.L_x_36:
[----:B------:R-:W-:Y:S01]  /*3770*/  ISETP.GT.AND P0, PT, R23, R0, PT ;  /* 0x000000001700720c */ /* 0x000fe20003f04270 */
[----:B------:R-:W-:Y:S01]  /*3780*/  BSSY.RECONVERGENT B2, `(.L_x_33) ;  /* 0x0000008000027945 */ /* 0x000fe20003800200 */
[----:B------:R-:W-:-:S11]  /*3790*/  IMAD.MOV.U32 R16, RZ, RZ, 0x1 ;  /* 0x00000001ff107424 */ /* 0x000fd600078e00ff */
[----:B------:R-:W-:Y:S05]  /*37a0*/  @P0 BRA `(.L_x_39) ;  /* 0x0000000000140947 */ /* 0x000fea0003800000 */
[----:B------:R-:W2:Y:S01]  /*37b0*/  LDG.E R13, desc[UR12][R10.64] ;  /* 0x0000000c0a0d7981 */ /* 0x000ea2000c1e1900 */
[----:B------:R-:W-:Y:S02]  /*37c0*/  MOV R23, R0 ;  /* 0x0000000000177202 */ /* 0x000fe40000000f00 */
[----:B------:R-:W-:Y:S01]  /*37d0*/  PRMT R16, R37, 0x7610, R16 ;  /* 0x0000761025107816 */ /* 0x000fe20000000010 */
[----:B------:R1:W-:Y:S04]  /*37e0*/  STG.E desc[UR12][R10.64], R9 ;  /* 0x000000090a007986 */ /* 0x0003e8000c10190c */
[----:B--2---:R1:W-:Y:S02]  /*37f0*/  STG.E desc[UR12][R14.64], R13 ;  /* 0x0000000d0e007986 */ /* 0x0043e4000c10190c */
.L_x_39:
[----:B------:R-:W-:Y:S05]  /*3800*/  BSYNC.RECONVERGENT B2 ;  /* 0x0000000000027941 */ /* 0x000fea0003800200 */
.L_x_33:
[----:B------:R-:W2:Y:S01]  /*3810*/  LDCU UR5, c[0x0][0x3a0] ;  /* 0x00007400ff0577ac */ /* 0x000ea20008000800 */
[----:B------:R-:W-:-:S05]  /*3820*/  VIADD R4, R4, 0x1 ;  /* 0x0000000104047836 */ /* 0x000fca0000000000 */
[----:B--2---:R-:W-:-:S13]  /*3830*/  ISETP.NE.AND P0, PT, R4, UR5, PT ;  /* 0x0000000504007c0c */ /* 0x004fda000bf05270 */
[----:B------:R-:W-:Y:S05]  /*3840*/  @P0 BRA `(.L_x_40) ;  /* 0xfffffff000600947 */ /* 0x000fea000383ffff */
[----:B------:R-:W-:-:S04]  /*3850*/  IADD3 R22, PT, PT, R22, 0x1, RZ ;  /* 0x0000000116167810 */ /* 0x000fc80007ffe0ff */
[----:B------:R-:W-:-:S13]  /*3860*/  ISETP.NE.AND P0, PT, R22, UR5, PT ;  /* 0x0000000516007c0c */ /* 0x000fda000bf05270 */
[----:B------:R-:W-:Y:S05]  /*3870*/  @P0 BRA `(.L_x_41) ;  /* 0xfffffff000400947 */ /* 0x000fea000383ffff */
[----:B------:R-:W-:-:S13]  /*3880*/  LOP3.LUT P0, RZ, R16, 0xff, RZ, 0xc0, !PT ;  /* 0x000000ff10ff7812 */ /* 0x000fda000780c0ff */
[----:B------:R-:W-:Y:S05]  /*3890*/  @P0 BRA `(.L_x_42) ;  /* 0xfffffff000300947 */ /* 0x000fea000383ffff */
[----:B------:R-:W-:Y:S05]  /*38a0*/  BSYNC.RECONVERGENT B1 ;  /* 0x0000000000017941 */ /* 0x000fea0003800200 */
.L_x_32:
[----:B01----:R-:W-:-:S04]  /*38b0*/  IMAD.MOV.U32 R9, RZ, RZ, 0x4 ;  /* 0x00000004ff097424 */ /* 0x003fc800078e00ff */
[----:B------:R-:W-:-:S05]  /*38c0*/  IMAD.WIDE R8, R8, R9, UR6 ;  /* 0x0000000608087e25 */ /* 0x000fca000f8e0209 */
[----:B------:R0:W-:Y:S02]  /*38d0*/  STG.E desc[UR12][R8.64], R23 ;  /* 0x0000001708007986 */ /* 0x0001e4000c10190c */
.L_x_3:
[----:B------:R-:W-:Y:S05]  /*38e0*/  BSYNC.RECONVERGENT B0 ;  /* 0x0000000000007941 */ /* 0x000fea0003800200 */
.L_x_2:
[----:B------:R-:W1:Y:S01]  /*38f0*/  LDCU UR10, c[0x0][0x388] ;  /* 0x00007100ff0a77ac */ /* 0x000e620008000800 */
[----:B------:R-:W-:-:S04]  /*3900*/  UIADD3 UR5, UPT, UPT, UR4, 0x1, URZ ;  /* 0x0000000104057890 */ /* 0x000fc8000fffe0ff */
[----:B-1----:R-:W-:-:S06]  /*3910*/  UISETP.NE.AND UP0, UPT, UR5, UR10, UPT ;  /* 0x0000000a0500728c */ /* 0x002fcc000bf05270 */
[----:B------:R-:W-:-:S13]  /*3920*/  PLOP3.LUT P0, PT, PT, PT, UP0, 0x80, 0x8 ;  /* 0x000000000008781c */ /* 0x000fda0003f0f008 */
[----:B------:R-:W-:Y:S05]  /*3930*/  @!P0 EXIT ;  /* 0x000000000000894d */ /* 0x000fea0003800000 */
[----:B------:R-:W-:Y:S01]  /*3940*/  UMOV UR4, UR5 ;  /* 0x0000000500047c82 */ /* 0x000fe20008000000 */
[----:B------:R-:W-:Y:S05]  /*3950*/  BRA `(.L_x_43) ;  /* 0xffffffc800507947 */ /* 0x000fea000383ffff */
.L_x_1:
[----:B------:R-:W0:Y:S01]  /*3960*/  S2R R4, SR_TID.X ;  /* 0x0000000000047919 */ /* 0x000e220000002100 */
[----:B------:R-:W-:Y:S01]  /*3970*/  UISETP.GE.U32.AND UP0, UPT, UR8, 0x4, UPT ;  /* 0x000000040800788c */ /* 0x000fe2000bf06070 */
[----:B------:R-:W-:Y:S01]  /*3980*/  HFMA2 R0, -RZ, RZ, 0, 0 ;  /* 0x00000000ff007431 */ /* 0x000fe200000001ff */
[----:B------:R-:W-:-:S06]  /*3990*/  ULOP3.LUT UR5, UR8, 0x3, URZ, 0xc0, !UPT ;  /* 0x0000000308057892 */ /* 0x000fcc000f8ec0ff */
[----:B------:R-:W-:Y:S01]  /*39a0*/  ISETP.NE.AND P0, PT, RZ, UR5, PT ;  /* 0x00000005ff007c0c */ /* 0x000fe2000bf05270 */
[----:B------:R-:W-:-:S12]  /*39b0*/  BRA.U !UP0, `(.L_x_44) ;  /* 0x0000000108507547 */ /* 0x000fd8000b800000 */
[----:B------:R-:W-:Y:S01]  /*39c0*/  ULOP3.LUT UR4, UR8, 0x7ffffffc, URZ, 0xc0, !UPT ;  /* 0x7ffffffc08047892 */ /* 0x000fe2000f8ec0ff */
[----:B------:R-:W-:-:S05]  /*39d0*/  IMAD.MOV.U32 R5, RZ, RZ, RZ ;  /* 0x000000ffff057224 */ /* 0x000fca00078e00ff */
[----:B------:R-:W-:-:S07]  /*39e0*/  MOV R0, UR4 ;  /* 0x0000000400007c02 */ /* 0x000fce0008000f00 */
.L_x_45:
[C---:B0-----:R-:W-:Y:S01]  /*39f0*/  IMAD R2, R5.reuse, 0x80, R4 ;  /* 0x0000008005027824 */ /* 0x041fe200078e0204 */
[----:B------:R-:W-:-:S03]  /*3a00*/  IADD3 R5, PT, PT, R5, 0x4, RZ ;  /* 0x0000000405057810 */ /* 0x000fc60007ffe0ff */
[C---:B------:R-:W-:Y:S01]  /*3a10*/  VIADD R6, R2.reuse, 0x100 ;  /* 0x0000010002067836 */ /* 0x040fe20000000000 */
[C---:B------:R-:W-:Y:S02]  /*3a20*/  IADD3 R3, PT, PT, R2.reuse, 0x80, RZ ;  /* 0x0000008002037810 */ /* 0x040fe40007ffe0ff */
[----:B------:R-:W-:Y:S02]  /*3a30*/  IADD3 R7, PT, PT, R2, 0x180, RZ ;  /* 0x0000018002077810 */ /* 0x000fe40007ffe0ff */
[----:B------:R-:W-:Y:S01]  /*3a40*/  ISETP.GE.AND P2, PT, R3, UR9, PT ;  /* 0x0000000903007c0c */ /* 0x000fe2000bf46270 */
[----:B------:R-:W-:Y:S01]  /*3a50*/  IMAD.MOV.U32 R3, RZ, RZ, 0x4 ;  /* 0x00000004ff037424 */ /* 0x000fe200078e00ff */
[----:B------:R-:W-:Y:S02]  /*3a60*/  ISETP.GE.AND P3, PT, R6, UR9, PT ;  /* 0x0000000906007c0c */ /* 0x000fe4000bf66270 */
[----:B------:R-:W-:Y:S02]  /*3a70*/  ISETP.GE.AND P4, PT, R7, UR9, PT ;  /* 0x0000000907007c0c */ /* 0x000fe4000bf86270 */
[C---:B------:R-:W-:Y:S01]  /*3a80*/  ISETP.GE.AND P1, PT, R2.reuse, UR9, PT ;  /* 0x0000000902007c0c */ /* 0x040fe2000bf26270 */
[----:B------:R-:W-:-:S06]  /*3a90*/  IMAD.WIDE R2, R2, R3, UR6 ;  /* 0x0000000602027e25 */ /* 0x000fcc000f8e0203 */
[----:B------:R1:W-:Y:S04]  /*3aa0*/  @!P2 STG.E desc[UR12][R2.64+0x200], RZ ;  /* 0x000200ff0200a986 */ /* 0x0003e8000c10190c */
[----:B------:R1:W-:Y:S04]  /*3ab0*/  @!P3 STG.E desc[UR12][R2.64+0x400], RZ ;  /* 0x000400ff0200b986 */ /* 0x0003e8000c10190c */
[----:B------:R1:W-:Y:S04]  /*3ac0*/  @!P4 STG.E desc[UR12][R2.64+0x600], RZ ;  /* 0x000600ff0200c986 */ /* 0x0003e8000c10190c */
[----:B------:R1:W-:Y:S01]  /*3ad0*/  @!P1 STG.E desc[UR12][R2.64], RZ ;  /* 0x000000ff02009986 */ /* 0x0003e2000c10190c */
[----:B------:R-:W-:-:S13]  /*3ae0*/  ISETP.NE.AND P1, PT, R5, R0, PT ;  /* 0x000000000500720c */ /* 0x000fda0003f25270 */
[----:B-1----:R-:W-:Y:S05]  /*3af0*/  @P1 BRA `(.L_x_45) ;  /* 0xfffffffc00bc1947 */ /* 0x002fea000383ffff */
.L_x_44:
[----:B------:R-:W-:Y:S05]  /*3b00*/  @!P0 EXIT ;  /* 0x000000000000894d */ /* 0x000fea0003800000 */
[----:B------:R-:W-:-:S05]  /*3b10*/  UMOV UR4, URZ ;  /* 0x000000ff00047c82 */ /* 0x000fca0008000000 */
.L_x_46:
[C---:B01----:R-:W-:Y:S02]  /*3b20*/  IMAD R2, R0.reuse, 0x80, R4 ;  /* 0x0000008000027824 */ /* 0x043fe400078e0204 */
[----:B------:R-:W-:Y:S01]  /*3b30*/  HFMA2 R3, -RZ, RZ, 0, 2.384185791015625e-07 ;  /* 0x00000004ff037431 */ /* 0x000fe200000001ff */
[----:B------:R-:W-:Y:S01]  /*3b40*/  UIADD3 UR4, UPT, UPT, UR4, 0x1, URZ ;  /* 0x0000000104047890 */ /* 0x000fe2000fffe0ff */
[----:B------:R-:W-:Y:S01]  /*3b50*/  VIADD R0, R0, 0x1 ;  /* 0x0000000100007836 */ /* 0x000fe20000000000 */
[----:B------:R-:W-:Y:S02]  /*3b60*/  ISETP.GE.AND P0, PT, R2, UR9, PT ;  /* 0x0000000902007c0c */ /* 0x000fe4000bf06270 */
[----:B------:R-:W-:-:S11]  /*3b70*/  UISETP.NE.AND UP0, UPT, UR4, UR5, UPT ;  /* 0x000000050400728c */ /* 0x000fd6000bf05270 */
[----:B------:R-:W-:-:S05]  /*3b80*/  @!P0 IMAD.WIDE R2, R2, R3, UR6 ;  /* 0x0000000602028e25 */ /* 0x000fca000f8e0203 */
[----:B------:R1:W-:Y:S01]  /*3b90*/  @!P0 STG.E desc[UR12][R2.64], RZ ;  /* 0x000000ff02008986 */ /* 0x0003e2000c10190c */
[----:B------:R-:W-:Y:S05]  /*3ba0*/  BRA.U UP0, `(.L_x_46) ;  /* 0xfffffffd00dc7547 */ /* 0x000fea000b83ffff */
[----:B------:R-:W-:Y:S05]  /*3bb0*/  EXIT ;  /* 0x000000000000794d */ /* 0x000fea0003800000 */
.L_x_0:
[----:B------:R-:W-:-:S06]  /*3bc0*/  UISETP.GE.AND UP0, UPT, UR8, 0x1, UPT ;  /* 0x000000010800788c */ /* 0x000fcc000bf06270 */
[----:B------:R-:W-:-:S13]  /*3bd0*/  PLOP3.LUT P0, PT, PT, PT, UP0, 0x80, 0x8 ;  /* 0x000000000008781c */ /* 0x000fda0003f0f008 */
[----:B0-----:R-:W-:Y:S05]  /*3be0*/  @!P0 EXIT ;  /* 0x000000000000894d */ /* 0x001fea0003800000 */
[----:B------:R-:W0:Y:S01]  /*3bf0*/  LDCU UR8, c[0x0][0x3b0] ;  /* 0x00007600ff0877ac */ /* 0x000e220008000800 */
[----:B------:R-:W1:Y:S01]  /*3c00*/  LDCU UR5, c[0x0][0x3ac] ;  /* 0x00007580ff0577ac */ /* 0x000e620008000800 */
[----:B------:R-:W2:Y:S01]  /*3c10*/  LDCU UR4, c[0x0][0x3a0] ;  /* 0x00007400ff0477ac */ /* 0x000ea20008000800 */
[----:B0-----:R-:W0:Y:S08]  /*3c20*/  I2F.F64 R4, UR8 ;  /* 0x0000000800047d12 */ /* 0x001e300008201c00 */
[----:B-1----:R-:W1:Y:S01]  /*3c30*/  I2F.F64 R24, UR5 ;  /* 0x0000000500187d12 */ /* 0x002e620008201c00 */
[----:B--2---:R-:W-:-:S02]  /*3c40*/  ULOP3.LUT UR18, UR4, 0xf, URZ, 0xc0, !UPT ;  /* 0x0000000f04127892 */ /* 0x004fc4000f8ec0ff */
[----:B------:R-:W-:Y:S02]  /*3c50*/  ULOP3.LUT UR20, UR4, 0x7, URZ, 0xc0, !UPT ;  /* 0x0000000704147892 */ /* 0x000fe4000f8ec0ff */
[----:B------:R-:W-:Y:S01]  /*3c60*/  UIADD3 UR16, UPT, UPT, UR4, -0x1, URZ ;  /* 0xffffffff04107890 */ /* 0x000fe2000fffe0ff */
[----:B0-----:R-:W-:Y:S01]  /*3c70*/  DADD R4, R4, 1 ;  /* 0x3ff0000004047429 */ /* 0x001fe20000000000 */
[----:B------:R-:W-:Y:S02]  /*3c80*/  ULOP3.LUT UR17, UR4, 0x3, URZ, 0xc0, !UPT ;  /* 0x0000000304117892 */ /* 0x000fe4000f8ec0ff */
[----:B------:R-:W-:Y:S02]  /*3c90*/  ULOP3.LUT UR8, UR4, 0x7ffffff0, URZ, 0xc0, !UPT ;  /* 0x7ffffff004087892 */ /* 0x000fe4000f8ec0ff */
[----:B------:R-:W-:Y:S02]  /*3ca0*/  UIADD3 UR19, UPT, UPT, UR18, -0x1, URZ ;  /* 0xffffffff12137890 */ /* 0x000fe4000fffe0ff */
[----:B------:R-:W-:Y:S01]  /*3cb0*/  UIADD3 UR21, UPT, UPT, UR20, -0x1, URZ ;  /* 0xffffffff14157890 */ /* 0x000fe2000fffe0ff */
[----:B-1----:R-:W-:Y:S01]  /*3cc0*/  DADD R22, -R24, R4 ;  /* 0x0000000018167229 */ /* 0x002fe20000000104 */
[----:B------:R-:W-:-:S10]  /*3cd0*/  UMOV UR4, URZ ;  /* 0x000000ff00047c82 */ /* 0x000fd40008000000 */
.L_x_86:
[----:B0-----:R-:W0:Y:S01]  /*3ce0*/  S2R R5, SR_TID.X ;  /* 0x0000000000057919 */ /* 0x001e220000002100 */
[----:B------:R-:W1:Y:S01]  /*3cf0*/  S2UR UR9, SR_CTAID.X ;  /* 0x00000000000979c3 */ /* 0x000e620000002500 */
[----:B------:R-:W2:Y:S01]  /*3d00*/  LDCU UR5, c[0x0][0x388] ;  /* 0x00007100ff0577ac */ /* 0x000ea20008000800 */
[----:B------:R-:W-:Y:S01]  /*3d10*/  MOV R0, UR4 ;  /* 0x0000000400007c02 */ /* 0x000fe20008000f00 */
[----:B------:R-:W-:Y:S01]  /*3d20*/  BSSY.RECONVERGENT B0, `(.L_x_47) ;  /* 0x0000043000007945 */ /* 0x000fe20003800200 */
[----:B------:R-:W-:Y:S01]  /*3d30*/  IMAD.MOV.U32 R4, RZ, RZ, 0x1 ;  /* 0x00000001ff047424 */ /* 0x000fe200078e00ff */
[----:B------:R-:W1:Y:S01]  /*3d40*/  LDCU UR10, c[0x0][0x3c0] ;  /* 0x00007800ff0a77ac */ /* 0x000e620008000800 */
[----:B------:R-:W-:Y:S01]  /*3d50*/  MOV R2, RZ ;  /* 0x000000ff00027202 */ /* 0x000fe20000000f00 */
[----:B--2---:R-:W-:-:S04]  /*3d60*/  USHF.L.U32 UR5, UR5, 0x7, URZ ;  /* 0x0000000705057899 */ /* 0x004fc800080006ff */
[----:B-1----:R-:W-:Y:S01]  /*3d70*/  UIMAD UR5, UR5, UR9, UR10 ;  /* 0x00000009050572a4 */ /* 0x002fe2000f8e020a */
[----:B0-----:R-:W-:-:S05]  /*3d80*/  IMAD R5, R0, 0x80, R5 ;  /* 0x0000008000057824 */ /* 0x001fca00078e0205 */
[----:B------:R-:W-:-:S04]  /*3d90*/  IADD3 R5, PT, PT, R5, UR5, RZ ;  /* 0x0000000505057c10 */ /* 0x000fc8000fffe0ff */
[----:B------:R-:W-:-:S13]  /*3da0*/  ISETP.NE.AND P0, PT, R5, RZ, PT ;  /* 0x000000ff0500720c */ /* 0x000fda0003f05270 */
[----:B------:R-:W-:Y:S05]  /*3db0*/  @!P0 BRA `(.L_x_48) ;  /* 0x0000000000e48947 */ /* 0x000fea0003800000 */
[----:B------:R-:W-:Y:S01]  /*3dc0*/  HFMA2 R14, -RZ, RZ, 0, -1.1396484375 ;  /* 0x0000bc8fff0e7431 */ /* 0x000fe200000001ff */
[--C-:B------:R-:W-:Y:S01]  /*3dd0*/  SHF.R.S32.HI R0, RZ, 0x1f, R5.reuse ;  /* 0x0000001fff007819 */ /* 0x100fe20000011405 */
[----:B------:R-:W-:Y:S01]  /*3de0*/  IMAD.MOV.U32 R9, RZ, RZ, R5 ;  /* 0x000000ffff097224 */ /* 0x000fe200078e0005 */
[----:B------:R-:W-:Y:S01]  /*3df0*/  MOV R4, 0x1 ;  /* 0x0000000100047802 */ /* 0x000fe20000000f00 */
[----:B------:R-:W-:Y:S02]  /*3e00*/  IMAD.MOV.U32 R15, RZ, RZ, RZ ;  /* 0x000000ffff0f7224 */ /* 0x000fe400078e00ff */
[----:B------:R-:W-:-:S07]  /*3e10*/  IMAD.MOV.U32 R2, RZ, RZ, RZ ;  /* 0x000000ffff027224 */ /* 0x000fce00078e00ff */
.L_x_51:
[-C--:B------:R-:W-:Y:S01]  /*3e20*/  IMAD R8, R15, R14.reuse, RZ ;  /* 0x0000000e0f087224 */ /* 0x080fe200078e02ff */
[----:B------:R-:W-:Y:S01]  /*3e30*/  BSSY.RECONVERGENT B1, `(.L_x_49) ;  /* 0x000002b000017945 */ /* 0x000fe20003800200 */
[----:B------:R-:W-:-:S04]  /*3e40*/  IMAD.WIDE.U32 R6, R14, R14, RZ ;  /* 0x0000000e0e067225 */ /* 0x000fc800078e00ff */
[----:B------:R-:W-:Y:S01]  /*3e50*/  IMAD R11, R14, R15, R8 ;  /* 0x0000000f0e0b7224 */ /* 0x000fe200078e0208 */
[----:B------:R-:W-:-:S04]  /*3e60*/  LOP3.LUT R8, R9, 0x1, RZ, 0xc0, !PT ;  /* 0x0000000109087812 */ /* 0x000fc800078ec0ff */
[----:B------:R-:W-:Y:S02]  /*3e70*/  IADD3 R7, PT, PT, R7, R11, RZ ;  /* 0x0000000b07077210 */ /* 0x000fe40007ffe0ff */
[----:B------:R-:W-:-:S03]  /*3e80*/  ISETP.NE.U32.AND P1, PT, R8, 0x1, PT ;  /* 0x000000010800780c */ /* 0x000fc60003f25070 */
[----:B------:R-:W-:Y:S01]  /*3e90*/  IMAD.WIDE.U32 R10, R7, 0x3, RZ ;  /* 0x00000003070a7825 */ /* 0x000fe200078e00ff */
[----:B------:R-:W-:-:S03]  /*3ea0*/  ISETP.NE.U32.AND.EX P1, PT, RZ, RZ, PT, P1 ;  /* 0x000000ffff00720c */ /* 0x000fc60003f25110 */
[----:B------:R-:W-:-:S04]  /*3eb0*/  IMAD.WIDE.U32 R12, P0, R6, -0x7fffffff, R10 ;  /* 0x80000001060c7825 */ /* 0x000fc8000780000a */
[----:B------:R-:W-:Y:S01]  /*3ec0*/  IMAD.WIDE.U32 R10, R6, 0x3, RZ ;  /* 0x00000003060a7825 */ /* 0x000fe200078e00ff */
[----:B------:R-:W-:-:S03]  /*3ed0*/  MOV R16, R13 ;  /* 0x0000000d00107202 */ /* 0x000fc60000000f00 */
[----:B------:R-:W-:Y:S01]  /*3ee0*/  IMAD.X R17, RZ, RZ, RZ, P0 ;  /* 0x000000ffff117224 */ /* 0x000fe200000e06ff */
[----:B------:R-:W-:-:S05]  /*3ef0*/  IADD3 RZ, P0, PT, R11, R12, RZ ;  /* 0x0000000c0bff7210 */ /* 0x000fca0007f1e0ff */
        /* <DEDUP_REMOVED lines=9> */
[----:B------:R-:W-:-:S04]  /*3f90*/  IMAD R15, R15, R4, R2 ;  /* 0x000000040f0f7224 */ /* 0x000fc800078e0202 */
        /* <DEDUP_REMOVED lines=14> */
[--C-:B------:R-:W-:Y:S02]  /*4080*/  SHF.R.U64 R15, R2, 0x1e, R17.reuse ;  /* 0x0000001e020f7819 */ /* 0x100fe40000001211 */
[----:B------:R-:W-:-:S03]  /*4090*/  SHF.R.U32.HI R2, RZ, 0x1e, R17 ;  /* 0x0000001eff027819 */ /* 0x000fc60000011611 */
[----:B------:R-:W-:-:S04]  /*40a0*/  IMAD.WIDE.U32 R12, R15, -0x7fffffff, R12 ;  /* 0x800000010f0c7825 */ /* 0x000fc800078e000c */
[----:B------:R-:W-:Y:S01]  /*40b0*/  IMAD R2, R2, -0x7fffffff, RZ ;  /* 0x8000000102027824 */ /* 0x000fe200078e02ff */
[----:B------:R-:W-:-:S04]  /*40c0*/  MOV R4, R12 ;  /* 0x0000000c00047202 */ /* 0x000fc80000000f00 */
[----:B------:R-:W-:-:S07]  /*40d0*/  IADD3 R2, PT, PT, R13, -R15, R2 ;  /* 0x8000000f0d027210 */ /* 0x000fce0007ffe002 */
.L_x_50:
[----:B------:R-:W-:Y:S05]  /*40e0*/  BSYNC.RECONVERGENT B1 ;  /* 0x0000000000017941 */ /* 0x000fea0003800200 */
.L_x_49:
[----:B------:R-:W-:Y:S01]  /*40f0*/  ISETP.GT.U32.AND.EX P0, PT, R0, RZ, PT, P0 ;  /* 0x000000ff0000720c */ /* 0x000fe20003f04100 */
[----:B------:R-:W-:Y:S01]  /*4100*/  IMAD.MOV.U32 R14, RZ, RZ, R6 ;  /* 0x000000ffff0e7224 */ /* 0x000fe200078e0006 */
[--C-:B------:R-:W-:Y:S02]  /*4110*/  SHF.R.U64 R9, R9, 0x1, R0.reuse ;  /* 0x0000000109097819 */ /* 0x100fe40000001200 */
[----:B------:R-:W-:Y:S02]  /*4120*/  SHF.R.U32.HI R0, RZ, 0x1, R0 ;  /* 0x00000001ff007819 */ /* 0x000fe40000011600 */
[----:B------:R-:W-:-:S07]  /*4130*/  IADD3 R15, PT, PT, R7, -R11, R8 ;  /* 0x8000000b070f7210 */ /* 0x000fce0007ffe008 */
[----:B------:R-:W-:Y:S05]  /*4140*/  @P0 BRA `(.L_x_51) ;  /* 0xfffffffc00340947 */ /* 0x000fea000383ffff */
.L_x_48:
[----:B------:R-:W-:Y:S05]  /*4150*/  BSYNC.RECONVERGENT B0 ;  /* 0x0000000000007941 */ /* 0x000fea0003800200 */
.L_x_47:
[----:B------:R-:W0:Y:S01]  /*4160*/  LDCU UR9, c[0x0][0x3a0] ;  /* 0x00007400ff0977ac */ /* 0x000e220008000800 */
[----:B------:R-:W-:Y:S01]  /*4170*/  HFMA2 R21, -RZ, RZ, 0, 0 ;  /* 0x00000000ff157431 */ /* 0x000fe200000001ff */
[----:B0-----:R-:W-:-:S09]  /*4180*/  UISETP.GE.AND UP0, UPT, UR9, 0x1, UPT ;  /* 0x000000010900788c */ /* 0x001fd2000bf06270 */
[----:B------:R-:W-:Y:S05]  /*4190*/  BRA.U !UP0, `(.L_x_52) ;  /* 0x00000021086c7547 */ /* 0x000fea000b800000 */
[----:B------:R-:W0:Y:S01]  /*41a0*/  LDCU UR5, c[0x0][0x3a8] ;  /* 0x00007500ff0577ac */ /* 0x000e220008000800 */
[----:B------:R-:W-:Y:S01]  /*41b0*/  UISETP.GE.U32.AND UP0, UPT, UR16, 0x3, UPT ;  /* 0x000000031000788c */ /* 0x000fe2000bf06070 */
[----:B0-----:R-:W-:Y:S01]  /*41c0*/  VIADD R0, R5, UR5 ;  /* 0x0000000505007c36 */ /* 0x001fe20008000000 */
[----:B------:R-:W-:-:S03]  /*41d0*/  UMOV UR5, URZ ;  /* 0x000000ff00057c82 */ /* 0x000fc60008000000 */
        /* <DEDUP_REMOVED lines=20> */
[----:B------:R-:W-:Y:S01]  /*4320*/  IADD3 R0, P0, PT, R9, R6, RZ ;  /* 0x0000000609007210 */ /* 0x000fe20007f1e0ff */
[----:B------:R-:W-:-:S04]  /*4330*/  IMAD R6, R5, UR9, RZ ;  /* 0x0000000905067c24 */ /* 0x000fc8000f8e02ff */
[----:B------:R-:W-:-:S05]  /*4340*/  IMAD.X R7, R11, 0x1, R7, P0 ;  /* 0x000000010b077824 */ /* 0x000fca00000e0607 */
[----:B------:R-:W-:-:S05]  /*4350*/  SHF.R.U64 R7, R0, 0x1e, R7 ;  /* 0x0000001e00077819 */ /* 0x000fca0000001207 */
[----:B------:R-:W-:Y:S01]  /*4360*/  IMAD R8, R7, -0x7fffffff, R8 ;  /* 0x8000000107087824 */ /* 0x000fe200078e0208 */
[----:B------:R-:W-:Y:S06]  /*4370*/  BRA.U !UP0, `(.L_x_53) ;  /* 0x0000000908947547 */ /* 0x000fec000b800000 */
[----:B------:R-:W0:Y:S01]  /*4380*/  LDC.64 R20, c[0x0][0x398] ;  /* 0x0000e600ff147b82 */ /* 0x000e220000000a00 */
[----:B------:R-:W-:Y:S01]  /*4390*/  ULOP3.LUT UR5, UR9, 0x7ffffffc, URZ, 0xc0, !UPT ;  /* 0x7ffffffc09057892 */ /* 0x000fe2000f8ec0ff */
[----:B------:R-:W-:-:S03]  /*43a0*/  MOV R7, R6 ;  /* 0x0000000600077202 */ /* 0x000fc60000000f00 */
[----:B------:R-:W-:-:S12]  /*43b0*/  UIADD3 UR9, UPT, UPT, -UR5, URZ, URZ ;  /* 0x000000ff05097290 */ /* 0x000fd8000fffe1ff */
.L_x_62:
[----:B------:R-:W-:Y:S01]  /*43c0*/  IMAD.HI.U32 R0, R8, -0x4370ec6f, RZ ;  /* 0xbc8f139108007827 */ /* 0x000fe200078e00ff */
[----:B-1----:R-:W1:Y:S01]  /*43d0*/  MUFU.RCP64H R9, 2.14748262400000000000e+09 ;  /* 0x41dfffff00097908 */ /* 0x002e620000001800 */
[----:B------:R-:W-:Y:S01]  /*43e0*/  MOV R11, 0x41dfffff ;  /* 0x41dfffff000b7802 */ /* 0x000fe20000000f00 */
[----:B------:R-:W-:Y:S01]  /*43f0*/  BSSY.RECONVERGENT B0, `(.L_x_54) ;  /* 0x000001c000007945 */ /* 0x000fe20003800200 */
[----:B------:R-:W-:Y:S01]  /*4400*/  IMAD.MOV.U32 R10, RZ, RZ, -0x800000 ;  /* 0xff800000ff0a7424 */ /* 0x000fe200078e00ff */
[----:B------:R-:W-:Y:S01]  /*4410*/  SHF.R.U32.HI R13, RZ, 0xf, R0 ;  /* 0x0000000fff0d7819 */ /* 0x000fe20000011600 */
[----:B0-----:R-:W-:-:S04]  /*4420*/  IMAD.WIDE R18, R7, 0x4, R20 ;  /* 0x0000000407127825 */ /* 0x001fc800078e0214 */
[C---:B------:R-:W-:Y:S02]  /*4430*/  IMAD R8, R13.reuse, -0xadc8, R8 ;  /* 0xffff52380d087824 */ /* 0x040fe400078e0208 */
[----:B------:R-:W-:Y:S02]  /*4440*/  IMAD R15, R13, 0xd47, RZ ;  /* 0x00000d470d0f7824 */ /* 0x000fe400078e02ff */
[----:B------:R-:W-:Y:S02]  /*4450*/  IMAD R0, R8, 0xbc8f, RZ ;  /* 0x0000bc8f08007824 */ /* 0x000fe400078e02ff */
[----:B------:R-:W-:Y:S01]  /*4460*/  IMAD.MOV.U32 R8, RZ, RZ, 0x1 ;  /* 0x00000001ff087424 */ /* 0x000fe200078e00ff */
[----:B------:R-:W-:Y:S02]  /*4470*/  LOP3.LUT R17, R15, 0x7fffffff, RZ, 0x3c, !PT ;  /* 0x7fffffff0f117812 */ /* 0x000fe400078e3cff */
[----:B------:R-:W-:-:S03]  /*4480*/  ISETP.GE.U32.AND P0, PT, R0, R15, PT ;  /* 0x0000000f0000720c */ /* 0x000fc60003f06070 */
[----:B-1----:R-:W-:-:S08]  /*4490*/  DFMA R12, R8, -R10, 1 ;  /* 0x3ff00000080c742b */ /* 0x002fd0000000080a */
[----:B------:R-:W-:Y:S02]  /*44a0*/  DFMA R12, R12, R12, R12 ;  /* 0x0000000c0c0c722b */ /* 0x000fe4000000000c */
[----:B------:R-:W-:-:S06]  /*44b0*/  @P0 IADD3 R17, PT, PT, -R15, RZ, RZ ;  /* 0x000000ff0f110210 */ /* 0x000fcc0007ffe1ff */
[----:B------:R-:W-:Y:S01]  /*44c0*/  DFMA R14, R8, R12, R8 ;  /* 0x0000000c080e722b */ /* 0x000fe20000000008 */
[----:B------:R-:W-:-:S05]  /*44d0*/  IMAD.IADD R8, R0, 0x1, R17 ;  /* 0x0000000100087824 */ /* 0x000fca00078e0211 */
[----:B------:R-:W-:Y:S02]  /*44e0*/  IADD3 R12, PT, PT, R8, -0x1, RZ ;  /* 0xffffffff080c7810 */ /* 0x000fe40007ffe0ff */
[----:B------:R-:W-:-:S04]  /*44f0*/  DFMA R16, R14, -R10, 1 ;  /* 0x3ff000000e10742b */ /* 0x000fc8000000080a */
[----:B------:R-:W0:Y:S04]  /*4500*/  I2F.F64.U32 R12, R12 ;  /* 0x0000000c000c7312 */ /* 0x000e280000201800 */
        /* <DEDUP_REMOVED lines=10> */
.L_x_55:
[----:B------:R-:W-:Y:S05]  /*45b0*/  BSYNC.RECONVERGENT B0 ;  /* 0x0000000000007941 */ /* 0x000fea0003800200 */
.L_x_54:
[----:B------:R-:W-:Y:S01]  /*45c0*/  DFMA R30, R22, R30, R24 ;  /* 0x0000001e161e722b */ /* 0x000fe20000000018 */
[----:B------:R-:W2:Y:S09]  /*45d0*/  LDG.E R17, desc[UR12][R18.64] ;  /* 0x0000000c12117981 */ /* 0x000eb2000c1e1900 */
[----:B------:R-:W0:Y:S02]  /*45e0*/  F2I.F64.TRUNC R31, R30 ;  /* 0x0000001e001f7311 */ /* 0x000e24000030d100 */
[----:B0-----:R-:W-:-:S04]  /*45f0*/  IMAD.IADD R11, R6, 0x1, R31 ;  /* 0x00000001060b7824 */ /* 0x001fc800078e021f */
        /* <DEDUP_REMOVED lines=15> */
[----:B------:R-:W-:-:S05]  /*46f0*/  @P0 IADD3 R31, PT, PT, -R29, RZ, RZ ;  /* 0x000000ff1d1f0210 */ /* 0x000fca0007ffe1ff */
[----:B------:R-:W-:Y:S01]  /*4700*/  IMAD.IADD R8, R8, 0x1, R31 ;  /* 0x0000000108087824 */ /* 0x000fe200078e021f */
[----:B------:R-:W-:-:S04]  /*4710*/  DFMA R26, R12, R26, R12 ;  /* 0x0000001a0c1a722b */ /* 0x000fc8000000000c */
[----:B------:R-:W-:-:S04]  /*4720*/  IADD3 R12, PT, PT, R8, -0x1, RZ ;  /* 0xffffffff080c7810 */ /* 0x000fc80007ffe0ff */
        /* <DEDUP_REMOVED lines=15> */
.L_x_57:
[----:B------:R-:W-:Y:S05]  /*4820*/  BSYNC.RECONVERGENT B0 ;  /* 0x0000000000007941 */ /* 0x000fea0003800200 */
.L_x_56:
[----:B------:R-:W-:Y:S01]  /*4830*/  DFMA R30, R22, R30, R24 ;  /* 0x0000001e161e722b */ /* 0x000fe20000000018 */
[----:B0-----:R-:W2:Y:S09]  /*4840*/  LDG.E R17, desc[UR12][R18.64+0x4] ;  /* 0x0000040c12117981 */ /* 0x001eb2000c1e1900 */
[----:B------:R-:W0:Y:S02]  /*4850*/  F2I.F64.TRUNC R31, R30 ;  /* 0x0000001e001f7311 */ /* 0x000e24000030d100 */
[----:B0-----:R-:W-:-:S05]  /*4860*/  IADD3 R11, PT, PT, R6, R31, RZ ;  /* 0x0000001f060b7210 */ /* 0x001fca0007ffe0ff */
[----:B------:R-:W-:-:S05]  /*4870*/  IMAD.WIDE R10, R11, 0x4, R20 ;  /* 0x000000040b0a7825 */ /* 0x000fca00078e0214 */
[----:B------:R-:W3:Y:S01]  /*4880*/  LDG.E R9, desc[UR12][R10.64] ;  /* 0x0000000c0a097981 */ /* 0x000ee2000c1e1900 */
[----:B------:R-:W-:Y:S01]  /*4890*/  IMAD.HI.U32 R0, R8, -0x4370ec6f, RZ ;  /* 0xbc8f139108007827 */ /* 0x000fe200078e00ff */
[----:B------:R-:W0:Y:S04]  /*48a0*/  MUFU.RCP64H R13, 2.14748262400000000000e+09 ;  /* 0x41dfffff000d7908 */ /* 0x000e280000001800 */
[----:B------:R-:W-:Y:S01]  /*48b0*/  SHF.R.U32.HI R27, RZ, 0xf, R0 ;  /* 0x0000000fff1b7819 */ /* 0x000fe20000011600 */
[----:B------:R-:W-:-:S04]  /*48c0*/  HFMA2 R12, -RZ, RZ, 0, 5.9604644775390625e-08 ;  /* 0x00000001ff0c7431 */ /* 0x000fc800000001ff */
[C---:B------:R-:W-:Y:S02]  /*48d0*/  IMAD R8, R27.reuse, -0xadc8, R8 ;  /* 0xffff52381b087824 */ /* 0x040fe400078e0208 */
[----:B------:R-:W-:Y:S02]  /*48e0*/  IMAD R29, R27, 0xd47, RZ ;  /* 0x00000d471b1d7824 */ /* 0x000fe400078e02ff */
[----:B------:R-:W-:Y:S01]  /*48f0*/  IMAD R8, R8, 0xbc8f, RZ ;  /* 0x0000bc8f08087824 */ /* 0x000fe200078e02ff */
[----:B------:R-:W-:Y:S01]  /*4900*/  MOV R15, 0x41dfffff ;  /* 0x41dfffff000f7802 */ /* 0x000fe20000000f00 */
[----:B------:R-:W-:-:S03]  /*4910*/  IMAD.MOV.U32 R14, RZ, RZ, -0x800000 ;  /* 0xff800000ff0e7424 */ /* 0x000fc600078e00ff */
[----:B------:R-:W-:-:S03]  /*4920*/  ISETP.GE.U32.AND P0, PT, R8, R29, PT ;  /* 0x0000001d0800720c */ /* 0x000fc60003f06070 */
[----:B0-----:R-:W-:Y:S01]  /*4930*/  DFMA R26, R12, -R14, 1 ;  /* 0x3ff000000c1a742b */ /* 0x001fe2000000080e */
[----:B------:R-:W-:-:S07]  /*4940*/  LOP3.LUT R31, R29, 0x7fffffff, RZ, 0x3c, !PT ;  /* 0x7fffffff1d1f7812 */ /* 0x000fce00078e3cff */
[----:B------:R-:W-:Y:S02]  /*4950*/  DFMA R26, R26, R26, R26 ;  /* 0x0000001a1a1a722b */ /* 0x000fe4000000001a */
[----:B------:R-:W-:-:S05]  /*4960*/  @P0 IMAD.MOV R31, RZ, RZ, -R29 ;  /* 0x000000ffff1f0224 */ /* 0x000fca00078e0a1d */
[----:B------:R-:W-:Y:S01]  /*4970*/  IADD3 R8, PT, PT, R8, R31, RZ ;  /* 0x0000001f08087210 */ /* 0x000fe20007ffe0ff */
[----:B------:R-:W-:-:S03]  /*4980*/  DFMA R26, R12, R26, R12 ;  /* 0x0000001a0c1a722b */ /* 0x000fc6000000000c */
[----:B------:R-:W-:-:S05]  /*4990*/  IADD3 R12, PT, PT, R8, -0x1, RZ ;  /* 0xffffffff080c7810 */ /* 0x000fca0007ffe0ff */
[C---:B------:R-:W-:Y:S01]  /*49a0*/  DFMA R28, R26.reuse, -R14, 1 ;  /* 0x3ff000001a1c742b */ /* 0x040fe2000000080e */
[----:B------:R-:W0:Y:S07]  /*49b0*/  I2F.F64.U32 R12, R12 ;  /* 0x0000000c000c7312 */ /* 0x000e2e0000201800 */
        /* <DEDUP_REMOVED lines=13> */
.L_x_59:
[----:B------:R-:W-:Y:S05]  /*4a90*/  BSYNC.RECONVERGENT B0 ;  /* 0x0000000000007941 */ /* 0x000fea0003800200 */
.L_x_58:
[----:B------:R-:W-:Y:S01]  /*4aa0*/  DFMA R30, R22, R30, R24 ;  /* 0x0000001e161e722b */ /* 0x000fe20000000018 */
[----:B0-----:R-:W2:Y:S09]  /*4ab0*/  LDG.E R17, desc[UR12][R18.64+0x8] ;  /* 0x0000080c12117981 */ /* 0x001eb2000c1e1900 */
        /* <DEDUP_REMOVED lines=8> */
[----:B------:R-:W-:Y:S02]  /*4b40*/  IMAD R29, R27, 0xd47, RZ ;  /* 0x00000d471b1d7824 */ /* 0x000fe400078e02ff */
[----:B------:R-:W-:Y:S01]  /*4b50*/  IMAD R8, R8, 0xbc8f, RZ ;  /* 0x0000bc8f08087824 */ /* 0x000fe200078e02ff */
[----:B------:R-:W-:Y:S01]  /*4b60*/  MOV R14, 0xff800000 ;  /* 0xff800000000e7802 */ /* 0x000fe20000000f00 */
[----:B------:R-:W-:Y:S01]  /*4b70*/  IMAD.MOV.U32 R12, RZ, RZ, 0x1 ;  /* 0x00000001ff0c7424 */ /* 0x000fe200078e00ff */
[----:B------:R-:W-:Y:S02]  /*4b80*/  MOV R15, 0x41dfffff ;  /* 0x41dfffff000f7802 */ /* 0x000fe40000000f00 */
[----:B------:R-:W-:-:S04]  /*4b90*/  ISETP.GE.U32.AND P0, PT, R8, R29, PT ;  /* 0x0000001d0800720c */ /* 0x000fc80003f06070 */
[----:B0-----:R-:W-:Y:S01]  /*4ba0*/  DFMA R26, R12, -R14, 1 ;  /* 0x3ff000000c1a742b */ /* 0x001fe2000000080e */
[----:B------:R-:W-:-:S07]  /*4bb0*/  LOP3.LUT R31, R29, 0x7fffffff, RZ, 0x3c, !PT ;  /* 0x7fffffff1d1f7812 */ /* 0x000fce00078e3cff */
[----:B------:R-:W-:Y:S01]  /*4bc0*/  DFMA R26, R26, R26, R26 ;  /* 0x0000001a1a1a722b */ /* 0x000fe2000000001a */
[----:B------:R-:W-:-:S04]  /*4bd0*/  @P0 IADD3 R31, PT, PT, -R29, RZ, RZ ;  /* 0x000000ff1d1f0210 */ /* 0x000fc80007ffe1ff */
[----:B------:R-:W-:-:S03]  /*4be0*/  IADD3 R8, PT, PT, R8, R31, RZ ;  /* 0x0000001f08087210 */ /* 0x000fc60007ffe0ff */
[----:B------:R-:W-:Y:S02]  /*4bf0*/  DFMA R26, R12, R26, R12 ;  /* 0x0000001a0c1a722b */ /* 0x000fe4000000000c */
[----:B------:R-:W-:-:S06]  /*4c00*/  VIADD R12, R8, 0xffffffff ;  /* 0xffffffff080c7836 */ /* 0x000fcc0000000000 */
        /* <DEDUP_REMOVED lines=15> */
.L_x_61:
[----:B------:R-:W-:Y:S05]  /*4d00*/  BSYNC.RECONVERGENT B0 ;  /* 0x0000000000007941 */ /* 0x000fea0003800200 */
.L_x_60:
[----:B------:R-:W-:Y:S01]  /*4d10*/  DFMA R30, R22, R30, R24 ;  /* 0x0000001e161e722b */ /* 0x000fe20000000018 */
[----:B0-----:R-:W2:Y:S09]  /*4d20*/  LDG.E R9, desc[UR12][R18.64+0xc] ;  /* 0x00000c0c12097981 */ /* 0x001eb2000c1e1900 */
[----:B------:R-:W0:Y:S02]  /*4d30*/  F2I.F64.TRUNC R31, R30 ;  /* 0x0000001e001f7311 */ /* 0x000e24000030d100 */
[----:B0-----:R-:W-:-:S05]  /*4d40*/  IADD3 R11, PT, PT, R6, R31, RZ ;  /* 0x0000001f060b7210 */ /* 0x001fca0007ffe0ff */
[----:B------:R-:W-:-:S05]  /*4d50*/  IMAD.WIDE R10, R11, 0x4, R20 ;  /* 0x000000040b0a7825 */ /* 0x000fca00078e0214 */
[----:B------:R-:W3:Y:S01]  /*4d60*/  LDG.E R13, desc[UR12][R10.64] ;  /* 0x0000000c0a0d7981 */ /* 0x000ee2000c1e1900 */
[----:B------:R-:W-:-:S04]  /*4d70*/  UIADD3 UR9, UPT, UPT, UR9, 0x4, URZ ;  /* 0x0000000409097890 */ /* 0x000fc8000fffe0ff */
[----:B------:R-:W-:Y:S01]  /*4d80*/  UISETP.NE.AND UP0, UPT, UR9, URZ, UPT ;  /* 0x000000ff0900728c */ /* 0x000fe2000bf05270 */
[----:B------:R-:W-:Y:S01]  /*4d90*/  IADD3 R7, PT, PT, R7, 0x4, RZ ;  /* 0x0000000407077810 */ /* 0x000fe20007ffe0ff */
[----:B---3--:R1:W-:Y:S04]  /*4da0*/  STG.E desc[UR12][R18.64+0xc], R13 ;  /* 0x00000c0d12007986 */ /* 0x0083e8000c10190c */
[----:B--2---:R1:W-:Y:S03]  /*4db0*/  STG.E desc[UR12][R10.64], R9 ;  /* 0x000000090a007986 */ /* 0x0043e6000c10190c */
[----:B------:R-:W-:Y:S05]  /*4dc0*/  BRA.U UP0, `(.L_x_62) ;  /* 0xfffffff5007c7547 */ /* 0x000fea000b83ffff */
.L_x_53:
        /* <DEDUP_REMOVED lines=8> */
[----:B------:R-:W-:Y:S01]  /*4e50*/  BSSY.RECONVERGENT B0, `(.L_x_65) ;  /* 0x000001a000007945 */ /* 0x000fe20003800200 */
[----:B------:R-:W-:-:S05]  /*4e60*/  SHF.R.U32.HI R7, RZ, 0xf, R0 ;  /* 0x0000000fff077819 */ /* 0x000fca0000011600 */
[C---:B------:R-:W-:Y:S02]  /*4e70*/  IMAD R0, R7.reuse, -0xadc8, R8 ;  /* 0xffff523807007824 */ /* 0x040fe400078e0208 */
[----:B------:R-:W-:Y:S02]  /*4e80*/  IMAD R7, R7, 0xd47, RZ ;  /* 0x00000d4707077824 */ /* 0x000fe400078e02ff */
[----:B------:R-:W-:Y:S02]  /*4e90*/  IMAD R0, R0, 0xbc8f, RZ ;  /* 0x0000bc8f00007824 */ /* 0x000fe400078e02ff */
[----:B------:R-:W-:Y:S01]  /*4ea0*/  IMAD.MOV.U32 R8, RZ, RZ, -0x800000 ;  /* 0xff800000ff087424 */ /* 0x000fe200078e00ff */
[----:B------:R-:W-:Y:S02]  /*4eb0*/  LOP3.LUT R15, R7, 0x7fffffff, RZ, 0x3c, !PT ;  /* 0x7fffffff070f7812 */ /* 0x000fe400078e3cff */
[----:B------:R-:W-:-:S03]  /*4ec0*/  ISETP.GE.U32.AND P0, PT, R0, R7, PT ;  /* 0x000000070000720c */ /* 0x000fc60003f06070 */
[----:B0-----:R-:W-:-:S08]  /*4ed0*/  DFMA R12, R10, -R8, 1 ;  /* 0x3ff000000a0c742b */ /* 0x001fd00000000808 */
        /* <DEDUP_REMOVED lines=17> */
.L_x_66:
[----:B------:R-:W-:Y:S05]  /*4ff0*/  BSYNC.RECONVERGENT B0 ;  /* 0x0000000000007941 */ /* 0x000fea0003800200 */
.L_x_65:
[----:B------:R-:W-:Y:S01]  /*5000*/  DFMA R30, R22, R30, R24 ;  /* 0x0000001e161e722b */ /* 0x000fe20000000018 */
[----:B------:R-:W0:Y:S01]  /*5010*/  LDC.64 R18, c[0x0][0x398] ;  /* 0x0000e600ff127b82 */ /* 0x000e220000000a00 */
[----:B------:R-:W-:-:S08]  /*5020*/  IADD3 R9, PT, PT, R6, UR5, RZ ;  /* 0x0000000506097c10 */ /* 0x000fd0000fffe0ff */
[----:B------:R-:W1:Y:S02]  /*5030*/  F2I.F64.TRUNC R31, R30 ;  /* 0x0000001e001f7311 */ /* 0x000e64000030d100 */
[----:B-1----:R-:W-:-:S04]  /*5040*/  IMAD.IADD R11, R6, 0x1, R31 ;  /* 0x00000001060b7824 */ /* 0x002fc800078e021f */
        /* <DEDUP_REMOVED lines=18> */
[----:B------:R-:W-:Y:S02]  /*5170*/  @P0 IADD3 R8, PT, PT, -R0, RZ, RZ ;  /* 0x000000ff00080210 */ /* 0x000fe40007ffe1ff */
[----:B------:R-:W-:-:S03]  /*5180*/  DFMA R20, R12, R20, R12 ;  /* 0x000000140c14722b */ /* 0x000fc6000000000c */
[----:B------:R-:W-:-:S05]  /*5190*/  IMAD.IADD R8, R7, 0x1, R8 ;  /* 0x0000000107087824 */ /* 0x000fca00078e0208 */
[----:B------:R-:W-:Y:S01]  /*51a0*/  IADD3 R12, PT, PT, R8, -0x1, RZ ;  /* 0xffffffff080c7810 */ /* 0x000fe20007ffe0ff */
        /* <DEDUP_REMOVED lines=14> */
.L_x_68:
[----:B------:R-:W-:Y:S05]  /*5290*/  BSYNC.RECONVERGENT B0 ;  /* 0x0000000000007941 */ /* 0x000fea0003800200 */
.L_x_67:
[----:B------:R-:W-:Y:S01]  /*52a0*/  DFMA R30, R22, R30, R24 ;  /* 0x0000001e161e722b */ /* 0x000fe20000000018 */
[----:B0-----:R-:W0:Y:S09]  /*52b0*/  LDC.64 R10, c[0x0][0x398] ;  /* 0x0000e600ff0a7b82 */ /* 0x001e320000000a00 */
[----:B------:R-:W1:Y:S02]  /*52c0*/  F2I.F64.TRUNC R31, R30 ;  /* 0x0000001e001f7311 */ /* 0x000e64000030d100 */
[----:B-1----:R-:W-:-:S05]  /*52d0*/  IADD3 R7, PT, PT, R6, R31, RZ ;  /* 0x0000001f06077210 */ /* 0x002fca0007ffe0ff */
[----:B0-----:R-:W-:Y:S02]  /*52e0*/  IMAD.WIDE R10, R7, 0x4, R10 ;  /* 0x00000004070a7825 */ /* 0x001fe400078e020a */
[----:B------:R-:W2:Y:S04]  /*52f0*/  LDG.E R7, desc[UR12][R18.64+0x4] ;  /* 0x0000040c12077981 */ /* 0x000ea8000c1e1900 */
[----:B------:R-:W3:Y:S01]  /*5300*/  LDG.E R9, desc[UR12][R10.64] ;  /* 0x0000000c0a097981 */ /* 0x000ee2000c1e1900 */
[----:B------:R-:W-:-:S03]  /*5310*/  UIADD3 UR5, UPT, UPT, UR5, 0x2, URZ ;  /* 0x0000000205057890 */ /* 0x000fc6000fffe0ff */
[----:B---3--:R0:W-:Y:S04]  /*5320*/  STG.E desc[UR12][R18.64+0x4], R9 ;  /* 0x0000040912007986 */ /* 0x0081e8000c10190c */
[----:B--2---:R0:W-:Y:S05]  /*5330*/  STG.E desc[UR12][R10.64], R7 ;  /* 0x000000070a007986 */ /* 0x0041ea000c10190c */
.L_x_64:
[----:B------:R-:W2:Y:S02]  /*5340*/  LDCU UR9, c[0x0][0x3a0] ;  /* 0x00007400ff0977ac */ /* 0x000ea40008000800 */
[----:B--2---:R-:W-:-:S04]  /*5350*/  ULOP3.LUT UR9, UR9, 0x1, URZ, 0xc0, !UPT ;  /* 0x0000000109097892 */ /* 0x004fc8000f8ec0ff */
[----:B------:R-:W-:-:S09]  /*5360*/  UISETP.NE.U32.AND UP0, UPT, UR9, 0x1, UPT ;  /* 0x000000010900788c */ /* 0x000fd2000bf05070 */
[----:B------:R-:W-:Y:S05]  /*5370*/  BRA.U UP0, `(.L_x_63) ;  /* 0x0000000100a47547 */ /* 0x000fea000b800000 */
[----:B------:R-:W-:Y:S01]  /*5380*/  IMAD.HI.U32 R0, R8, -0x4370ec6f, RZ ;  /* 0xbc8f139108007827 */ /* 0x000fe200078e00ff */
[----:B01----:R-:W0:Y:S01]  /*5390*/  MUFU.RCP64H R9, 2.14748262400000000000e+09 ;  /* 0x41dfffff00097908 */ /* 0x003e220000001800 */
[----:B------:R-:W-:Y:S01]  /*53a0*/  MOV R11, 0x41dfffff ;  /* 0x41dfffff000b7802 */ /* 0x000fe20000000f00 */
[----:B------:R-:W-:Y:S01]  /*53b0*/  BSSY.RECONVERGENT B0, `(.L_x_69) ;  /* 0x000001a000007945 */ /* 0x000fe20003800200 */
[----:B------:R-:W-:Y:S01]  /*53c0*/  IMAD.MOV.U32 R10, RZ, RZ, -0x800000 ;  /* 0xff800000ff0a7424 */ /* 0x000fe200078e00ff */
[----:B------:R-:W-:-:S05]  /*53d0*/  SHF.R.U32.HI R7, RZ, 0xf, R0 ;  /* 0x0000000fff077819 */ /* 0x000fca0000011600 */
[C---:B------:R-:W-:Y:S02]  /*53e0*/  IMAD R0, R7.reuse, -0xadc8, R8 ;  /* 0xffff523807007824 */ /* 0x040fe400078e0208 */
[----:B------:R-:W-:Y:S02]  /*53f0*/  HFMA2 R8, -RZ, RZ, 0, 5.9604644775390625e-08 ;  /* 0x00000001ff087431 */ /* 0x000fe400000001ff */
        /* <DEDUP_REMOVED lines=8> */
[----:B------:R-:W-:-:S05]  /*5480*/  IADD3 R12, PT, PT, R15, -0x1, R0 ;  /* 0xffffffff0f0c7810 */ /* 0x000fca0007ffe000 */
        /* <DEDUP_REMOVED lines=12> */
.L_x_70:
[----:B------:R-:W-:Y:S05]  /*5550*/  BSYNC.RECONVERGENT B0 ;  /* 0x0000000000007941 */ /* 0x000fea0003800200 */
.L_x_69:
[----:B------:R-:W-:Y:S01]  /*5560*/  DFMA R30, R22, R30, R24 ;  /* 0x0000001e161e722b */ /* 0x000fe20000000018 */
[----:B------:R-:W0:Y:S01]  /*5570*/  LDC.64 R8, c[0x0][0x398] ;  /* 0x0000e600ff087b82 */ /* 0x000e220000000a00 */
[----:B------:R-:W-:-:S08]  /*5580*/  IADD3 R7, PT, PT, R6, UR5, RZ ;  /* 0x0000000506077c10 */ /* 0x000fd0000fffe0ff */
[----:B------:R-:W1:Y:S02]  /*5590*/  F2I.F64.TRUNC R31, R30 ;  /* 0x0000001e001f7311 */ /* 0x000e64000030d100 */
[----:B-1----:R-:W-:-:S05]  /*55a0*/  IADD3 R11, PT, PT, R6, R31, RZ ;  /* 0x0000001f060b7210 */ /* 0x002fca0007ffe0ff */
[----:B0-----:R-:W-:-:S04]  /*55b0*/  IMAD.WIDE R10, R11, 0x4, R8 ;  /* 0x000000040b0a7825 */ /* 0x001fc800078e0208 */
[----:B------:R-:W-:Y:S01]  /*55c0*/  IMAD.WIDE R8, R7, 0x4, R8 ;  /* 0x0000000407087825 */ /* 0x000fe200078e0208 */
[----:B------:R-:W2:Y:S04]  /*55d0*/  LDG.E R13, desc[UR12][R10.64] ;  /* 0x0000000c0a0d7981 */ /* 0x000ea8000c1e1900 */
[----:B------:R-:W3:Y:S04]  /*55e0*/  LDG.E R7, desc[UR12][R8.64] ;  /* 0x0000000c08077981 */ /* 0x000ee8000c1e1900 */
[----:B--2---:R2:W-:Y:S04]  /*55f0*/  STG.E desc[UR12][R8.64], R13 ;  /* 0x0000000d08007986 */ /* 0x0045e8000c10190c */
[----:B---3--:R2:W-:Y:S02]  /*5600*/  STG.E desc[UR12][R10.64], R7 ;  /* 0x000000070a007986 */ /* 0x0085e4000c10190c */
.L_x_63:
[----:B------:R-:W-:Y:S01]  /*5610*/  UISETP.GE.U32.AND UP0, UPT, UR16, 0xf, UPT ;  /* 0x0000000f1000788c */ /* 0x000fe2000bf06070 */
[----:B------:R-:W-:Y:S01]  /*5620*/  IMAD.MOV.U32 R21, RZ, RZ, RZ ;  /* 0x000000ffff157224 */ /* 0x000fe200078e00ff */
[----:B------:R-:W-:-:S07]  /*5630*/  UMOV UR5, URZ ;  /* 0x000000ff00057c82 */ /* 0x000fce0008000000 */
[----:B------:R-:W-:Y:S05]  /*5640*/  BRA.U !UP0, `(.L_x_71) ;  /* 0x00000005088c7547 */ /* 0x000fea000b800000 */
[----:B------:R-:W-:Y:S01]  /*5650*/  MOV R21, RZ ;  /* 0x000000ff00157202 */ /* 0x000fe20000000f00 */
[----:B------:R-:W3:Y:S01]  /*5660*/  LDCU UR22, c[0x0][0x3a4] ;  /* 0x00007480ff1677ac */ /* 0x000ee20008000800 */
[----:B------:R-:W-:-:S05]  /*5670*/  UMOV UR5, URZ ;  /* 0x000000ff00057c82 */ /* 0x000fca0008000000 */
.L_x_72:
[----:B-12---:R-:W1:Y:S01]  /*5680*/  LDC.64 R12, c[0x0][0x398] ;  /* 0x0000e600ff0c7b82 */ /* 0x006e620000000a00 */
[----:B0-----:R-:W-:-:S07]  /*5690*/  IADD3 R7, PT, PT, R6, UR5, RZ ;  /* 0x0000000506077c10 */ /* 0x001fce000fffe0ff */
[----:B------:R-:W0:Y:S01]  /*56a0*/  LDC.64 R8, c[0x0][0x390] ;  /* 0x0000e400ff087b82 */ /* 0x000e220000000a00 */
[----:B-1----:R-:W-:-:S05]  /*56b0*/  IMAD.WIDE R12, R7, 0x4, R12 ;  /* 0x00000004070c7825 */ /* 0x002fca00078e020c */
[----:B------:R-:W2:Y:S04]  /*56c0*/  LDG.E R15, desc[UR12][R12.64+0x4] ;  /* 0x0000040c0c0f7981 */ /* 0x000ea8000c1e1900 */
        /* <DEDUP_REMOVED lines=15> */
[----:B---3--:R-:W-:-:S04]  /*57c0*/  UIMAD UR9, UR5, UR22, UR22 ;  /* 0x00000016050972a4 */ /* 0x008fc8000f8e0216 */
[----:B------:R-:W-:-:S04]  /*57d0*/  UIADD3 UR10, UPT, UPT, UR9, UR22, URZ ;  /* 0x00000016090a7290 */ /* 0x000fc8000fffe0ff */
[----:B------:R-:W-:-:S04]  /*57e0*/  UIADD3 UR11, UPT, UPT, UR10, UR22, URZ ;  /* 0x000000160a0b7290 */ /* 0x000fc8000fffe0ff */
[----:B------:R-:W-:Y:S01]  /*57f0*/  UIADD3 UR15, UPT, UPT, UR11, UR22, URZ ;  /* 0x000000160b0f7290 */ /* 0x000fe2000fffe0ff */
[----:B------:R-:W-:Y:S01]  /*5800*/  IMAD.U32 R11, RZ, RZ, UR5 ;  /* 0x00000005ff0b7e24 */ /* 0x000fe2000f8e00ff */
[----:B--2---:R-:W-:Y:S02]  /*5810*/  IADD3 R15, PT, PT, R15, UR9, RZ ;  /* 0x000000090f0f7c10 */ /* 0x004fe4000fffe0ff */
[----:B------:R-:W-:Y:S01]  /*5820*/  UIADD3 UR9, UPT, UPT, UR15, UR22, URZ ;  /* 0x000000160f097290 */ /* 0x000fe2000fffe0ff */
[----:B----4-:R-:W-:-:S03]  /*5830*/  IADD3 R17, PT, PT, R16, UR10, RZ ;  /* 0x0000000a10117c10 */ /* 0x010fc6000fffe0ff */
[----:B------:R-:W-:Y:S01]  /*5840*/  UIADD3 UR10, UPT, UPT, UR9, UR22, URZ ;  /* 0x00000016090a7290 */ /* 0x000fe2000fffe0ff */
[----:B-----5:R-:W-:-:S03]  /*5850*/  VIADD R13, R4, UR11 ;  /* 0x0000000b040d7c36 */ /* 0x020fc60008000000 */
[----:B------:R-:W-:Y:S01]  /*5860*/  UIADD3 UR11, UPT, UPT, UR10, UR22, URZ ;  /* 0x000000160a0b7290 */ /* 0x000fe2000fffe0ff */
[--C-:B0-----:R-:W-:Y:S01]  /*5870*/  IMAD.WIDE R18, R15, 0x4, R8.reuse ;  /* 0x000000040f127825 */ /* 0x101fe200078e0208 */
[----:B------:R-:W-:Y:S02]  /*5880*/  IADD3 R27, PT, PT, R14, UR9, RZ ;  /* 0x000000090e1b7c10 */ /* 0x000fe4000fffe0ff */
[----:B------:R-:W-:Y:S02]  /*5890*/  UIADD3 UR9, UPT, UPT, UR11, UR22, URZ ;  /* 0x000000160b097290 */ /* 0x000fe4000fffe0ff */
[----:B------:R0:W2:Y:S01]  /*58a0*/  LDG.E R4, desc[UR12][R18.64] ;  /* 0x0000000c12047981 */ /* 0x0000a2000c1e1900 */
[----:B------:R-:W-:Y:S01]  /*58b0*/  VIADD R37, R2, UR10 ;  /* 0x0000000a02257c36 */ /* 0x000fe20008000000 */
[----:B------:R-:W-:Y:S01]  /*58c0*/  UIADD3 UR10, UPT, UPT, UR9, UR22, URZ ;  /* 0x00000016090a7290 */ /* 0x000fe2000fffe0ff */
[----:B------:R-:W-:-:S04]  /*58d0*/  IMAD.WIDE R16, R17, 0x4, R8 ;  /* 0x0000000411107825 */ /* 0x000fc800078e0208 */
[----:B------:R-:W-:Y:S01]  /*58e0*/  IMAD R11, R11, UR22, R10 ;  /* 0x000000160b0b7c24 */ /* 0x000fe2000f8e020a */
[----:B0-----:R-:W-:Y:S01]  /*58f0*/  IADD3 R19, PT, PT, R31, UR11, RZ ;  /* 0x0000000b1f137c10 */ /* 0x001fe2000fffe0ff */
[----:B------:R-:W-:Y:S01]  /*5900*/  UIADD3 UR11, UPT, UPT, UR10, UR22, URZ ;  /* 0x000000160a0b7290 */ /* 0x000fe2000fffe0ff */
[--C-:B------:R-:W-:Y:S01]  /*5910*/  IMAD.WIDE R12, R13, 0x4, R8.reuse ;  /* 0x000000040d0c7825 */ /* 0x100fe200078e0208 */
[----:B------:R-:W-:Y:S02]  /*5920*/  IADD3 R35, PT, PT, R35, UR9, RZ ;  /* 0x0000000923237c10 */ /* 0x000fe4000fffe0ff */
[----:B------:R-:W-:Y:S01]  /*5930*/  UIADD3 UR9, UPT, UPT, UR11, UR22, URZ ;  /* 0x000000160b097290 */ /* 0x000fe2000fffe0ff */
[--C-:B------:R-:W-:Y:S01]  /*5940*/  IMAD.WIDE R10, R11, 0x4, R8.reuse ;  /* 0x000000040b0a7825 */ /* 0x100fe200078e0208 */
[----:B------:R-:W-:Y:S01]  /*5950*/  IADD3 R15, PT, PT, R7, UR15, RZ ;  /* 0x0000000f070f7c10 */ /* 0x000fe2000fffe0ff */
[----:B------:R0:W3:Y:S04]  /*5960*/  LDG.E R2, desc[UR12][R12.64] ;  /* 0x0000000c0c027981 */ /* 0x0000e8000c1e1900 */
[----:B------:R1:W3:Y:S01]  /*5970*/  LDG.E R7, desc[UR12][R16.64] ;  /* 0x0000000c10077981 */ /* 0x0002e2000c1e1900 */
[----:B------:R-:W-:-:S03]  /*5980*/  IMAD.WIDE R14, R15, 0x4, R8 ;  /* 0x000000040f0e7825 */ /* 0x000fc600078e0208 */
[----:B------:R4:W2:Y:S01]  /*5990*/  LDG.E R20, desc[UR12][R10.64] ;  /* 0x0000000c0a147981 */ /* 0x0008a2000c1e1900 */
[----:B0-----:R-:W-:-:S04]  /*59a0*/  IMAD.WIDE R12, R35, 0x4, R8 ;  /* 0x00000004230c7825 */ /* 0x001fc800078e0208 */
[----:B-1----:R-:W-:-:S04]  /*59b0*/  IMAD.WIDE R16, R37, 0x4, R8 ;  /* 0x0000000425107825 */ /* 0x002fc800078e0208 */
[----:B------:R-:W-:Y:S01]  /*59c0*/  VIADD R37, R34, UR10 ;  /* 0x0000000a22257c36 */ /* 0x000fe20008000000 */
[----:B------:R-:W-:Y:S01]  /*59d0*/  UIADD3 UR10, UPT, UPT, UR9, UR22, URZ ;  /* 0x00000016090a7290 */ /* 0x000fe2000fffe0ff */
[----:B------:R-:W-:Y:S01]  /*59e0*/  IADD3 R35, PT, PT, R33, UR11, RZ ;  /* 0x0000000b21237c10 */ /* 0x000fe2000fffe0ff */
[--C-:B----4-:R-:W-:Y:S01]  /*59f0*/  IMAD.WIDE R10, R27, 0x4, R8.reuse ;  /* 0x000000041b0a7825 */ /* 0x110fe200078e0208 */
[----:B------:R0:W4:Y:S01]  /*5a00*/  LDG.E R31, desc[UR12][R16.64] ;  /* 0x0000000c101f7981 */ /* 0x000122000c1e1900 */
[----:B------:R-:W-:Y:S02]  /*5a10*/  UIADD3 UR11, UPT, UPT, UR10, UR22, URZ ;  /* 0x000000160a0b7290 */ /* 0x000fe4000fffe0ff */
[----:B------:R-:W-:Y:S01]  /*5a20*/  IMAD.WIDE R18, R19, 0x4, R8 ;  /* 0x0000000413127825 */ /* 0x000fe200078e0208 */
[----:B------:R1:W5:Y:S04]  /*5a30*/  LDG.E R27, desc[UR12][R14.64] ;  /* 0x0000000c0e1b7981 */ /* 0x000368000c1e1900 */
[----:B------:R1:W5:Y:S01]  /*5a40*/  LDG.E R32, desc[UR12][R10.64] ;  /* 0x0000000c0a207981 */ /* 0x000362000c1e1900 */
[----:B0-----:R-:W-:Y:S01]  /*5a50*/  IADD3 R17, PT, PT, R29, UR9, RZ ;  /* 0x000000091d117c10 */ /* 0x001fe2000fffe0ff */
[----:B------:R-:W-:-:S02]  /*5a60*/  UIADD3 UR9, UPT, UPT, UR11, UR22, URZ ;  /* 0x000000160b097290 */ /* 0x000fc4000fffe0ff */
[----:B------:R0:W4:Y:S01]  /*5a70*/  LDG.E R34, desc[UR12][R18.64] ;  /* 0x0000000c12227981 */ /* 0x000122000c1e1900 */
[----:B------:R-:W-:Y:S02]  /*5a80*/  VIADD R29, R30, UR10 ;  /* 0x0000000a1e1d7c36 */ /* 0x000fe40008000000 */
[--C-:B-1----:R-:W-:Y:S01]  /*5a90*/  IMAD.WIDE R14, R37, 0x4, R8.reuse ;  /* 0x00000004250e7825 */ /* 0x102fe200078e0208 */
[----:B------:R1:W4:Y:S03]  /*5aa0*/  LDG.E R33, desc[UR12][R12.64] ;  /* 0x0000000c0c217981 */ /* 0x000326000c1e1900 */
[--C-:B------:R-:W-:Y:S01]  /*5ab0*/  IMAD.WIDE R10, R35, 0x4, R8.reuse ;  /* 0x00000004230a7825 */ /* 0x100fe200078e0208 */
[----:B------:R-:W-:Y:S01]  /*5ac0*/  IADD3 R35, PT, PT, R28, UR11, RZ ;  /* 0x0000000b1c237c10 */ /* 0x000fe2000fffe0ff */
[----:B------:R1:W4:Y:S01]  /*5ad0*/  LDG.E R36, desc[UR12][R14.64] ;  /* 0x0000000c0e247981 */ /* 0x000322000c1e1900 */
[----:B------:R-:W-:Y:S01]  /*5ae0*/  MOV R37, UR9 ;  /* 0x0000000900257c02 */ /* 0x000fe20008000f00 */
[----:B------:R-:W-:-:S02]  /*5af0*/  IMAD.WIDE R16, R17, 0x4, R8 ;  /* 0x0000000411107825 */ /* 0x000fc400078e0208 */
[----:B------:R-:W4:Y:S02]  /*5b00*/  LDG.E R10, desc[UR12][R10.64] ;  /* 0x0000000c0a0a7981 */ /* 0x000f24000c1e1900 */
[--C-:B0-----:R-:W-:Y:S02]  /*5b10*/  IMAD.WIDE R18, R29, 0x4, R8.reuse ;  /* 0x000000041d127825 */ /* 0x101fe400078e0208 */
[----:B------:R-:W4:Y:S02]  /*5b20*/  LDG.E R17, desc[UR12][R16.64] ;  /* 0x0000000c10117981 */ /* 0x000f24000c1e1900 */
[----:B-1----:R-:W-:Y:S01]  /*5b30*/  IMAD.WIDE R12, R35, 0x4, R8 ;  /* 0x00000004230c7825 */ /* 0x002fe200078e0208 */
[----:B------:R-:W-:Y:S01]  /*5b40*/  IADD3 R35, PT, PT, R26, UR22, R37 ;  /* 0x000000161a237c10 */ /* 0x000fe2000fffe025 */
[----:B------:R-:W4:Y:S02]  /*5b50*/  LDG.E R18, desc[UR12][R18.64] ;  /* 0x0000000c12127981 */ /* 0x000f24000c1e1900 */
[----:B------:R-:W-:-:S02]  /*5b60*/  VIADD R29, R0, UR9 ;  /* 0x00000009001d7c36 */ /* 0x000fc40008000000 */
[----:B------:R-:W4:Y:S02]  /*5b70*/  LDG.E R13, desc[UR12][R12.64] ;  /* 0x0000000c0c0d7981 */ /* 0x000f24000c1e1900 */
[----:B------:R-:W-:-:S04]  /*5b80*/  IMAD.WIDE R14, R29, 0x4, R8 ;  /* 0x000000041d0e7825 */ /* 0x000fc800078e0208 */
[----:B------:R-:W-:Y:S02]  /*5b90*/  IMAD.WIDE R8, R35, 0x4, R8 ;  /* 0x0000000423087825 */ /* 0x000fe400078e0208 */
[----:B------:R-:W4:Y:S04]  /*5ba0*/  LDG.E R15, desc[UR12][R14.64] ;  /* 0x0000000c0e0f7981 */ /* 0x000f28000c1e1900 */
[----:B------:R-:W4:Y:S01]  /*5bb0*/  LDG.E R8, desc[UR12][R8.64] ;  /* 0x0000000c08087981 */ /* 0x000f22000c1e1900 */
[----:B------:R-:W-:-:S04]  /*5bc0*/  UIADD3 UR5, UPT, UPT, UR5, 0x10, URZ ;  /* 0x0000001005057890 */ /* 0x000fc8000fffe0ff */
[----:B------:R-:W-:Y:S01]  /*5bd0*/  UISETP.NE.AND UP0, UPT, UR5, UR8, UPT ;  /* 0x000000080500728c */ /* 0x000fe2000bf05270 */
[----:B--2---:R-:W-:-:S04]  /*5be0*/  IADD3 R4, PT, PT, R4, R20, R21 ;  /* 0x0000001404047210 */ /* 0x004fc80007ffe015 */
[----:B---3--:R-:W-:-:S04]  /*5bf0*/  IADD3 R2, PT, PT, R2, R7, R4 ;  /* 0x0000000702027210 */ /* 0x008fc80007ffe004 */
[----:B-----5:R-:W-:-:S04]  /*5c00*/  IADD3 R2, PT, PT, R32, R27, R2 ;  /* 0x0000001b20027210 */ /* 0x020fc80007ffe002 */
[----:B----4-:R-:W-:-:S04]  /*5c10*/  IADD3 R2, PT, PT, R34, R31, R2 ;  /* 0x0000001f22027210 */ /* 0x010fc80007ffe002 */
[----:B------:R-:W-:-:S04]  /*5c20*/  IADD3 R2, PT, PT, R36, R33, R2 ;  /* 0x0000002124027210 */ /* 0x000fc80007ffe002 */
[----:B------:R-:W-:-:S04]  /*5c30*/  IADD3 R2, PT, PT, R17, R10, R2 ;  /* 0x0000000a11027210 */ /* 0x000fc80007ffe002 */
[----:B------:R-:W-:-:S04]  /*5c40*/  IADD3 R2, PT, PT, R13, R18, R2 ;  /* 0x000000120d027210 */ /* 0x000fc80007ffe002 */
[----:B------:R-:W-:Y:S01]  /*5c50*/  IADD3 R21, PT, PT, R8, R15, R2 ;  /* 0x0000000f08157210 */ /* 0x000fe20007ffe002 */
[----:B------:R-:W-:Y:S06]  /*5c60*/  BRA.U UP0, `(.L_x_72) ;  /* 0xfffffff900847547 */ /* 0x000fec000b83ffff */
[----:B------:R-:W-:-:S05]  /*5c70*/  UMOV UR5, UR8 ;  /* 0x0000000800057c82 */ /* 0x000fca0008000000 */
.L_x_71:
[----:B------:R-:W-:-:S09]  /*5c80*/  UISETP.NE.AND UP0, UPT, UR18, URZ, UPT ;  /* 0x000000ff1200728c */ /* 0x000fd2000bf05270 */
[----:B------:R-:W-:Y:S05]  /*5c90*/  BRA.U !UP0, `(.L_x_52) ;  /* 0x0000000508ac7547 */ /* 0x000fea000b800000 */
[----:B------:R-:W-:Y:S02]  /*5ca0*/  UISETP.GE.U32.AND UP0, UPT, UR19, 0x7, UPT ;  /* 0x000000071300788c */ /* 0x000fe4000bf06070 */
[----:B------:R-:W-:-:S07]  /*5cb0*/  UISETP.NE.AND UP1, UPT, UR20, URZ, UPT ;  /* 0x000000ff1400728c */ /* 0x000fce000bf25270 */
[----:B------:R-:W-:Y:S05]  /*5cc0*/  BRA.U !UP0, `(.L_x_73) ;  /* 0x0000000108c07547 */ /* 0x000fea000b800000 */
[----:B------:R-:W3:Y:S01]  /*5cd0*/  LDC.64 R14, c[0x0][0x398] ;  /* 0x0000e600ff0e7b82 */ /* 0x000ee20000000a00 */
[----:B0-2---:R-:W-:-:S07]  /*5ce0*/  IADD3 R7, PT, PT, R6, UR5, RZ ;  /* 0x0000000506077c10 */ /* 0x005fce000fffe0ff */
[----:B-1----:R-:W0:Y:S01]  /*5cf0*/  LDC.64 R8, c[0x0][0x390] ;  /* 0x0000e400ff087b82 */ /* 0x002e220000000a00 */
[----:B---3--:R-:W-:-:S07]  /*5d00*/  IMAD.WIDE R14, R7, 0x4, R14 ;  /* 0x00000004070e7825 */ /* 0x008fce00078e020e */
[----:B------:R-:W1:Y:S01]  /*5d10*/  LDC R7, c[0x0][0x3a4] ;  /* 0x0000e900ff077b82 */ /* 0x000e620000000800 */
[----:B------:R-:W2:Y:S04]  /*5d20*/  LDG.E R17, desc[UR12][R14.64+0x8] ;  /* 0x0000080c0e117981 */ /* 0x000ea8000c1e1900 */
[----:B------:R-:W3:Y:S04]  /*5d30*/  LDG.E R10, desc[UR12][R14.64] ;  /* 0x0000000c0e0a7981 */ /* 0x000ee8000c1e1900 */
[----:B------:R-:W4:Y:S04]  /*5d40*/  LDG.E R13, desc[UR12][R14.64+0x4] ;  /* 0x0000040c0e0d7981 */ /* 0x000f28000c1e1900 */
[----:B------:R-:W5:Y:S04]  /*5d50*/  LDG.E R19, desc[UR12][R14.64+0xc] ;  /* 0x00000c0c0e137981 */ /* 0x000f68000c1e1900 */
[----:B------:R-:W5:Y:S04]  /*5d60*/  LDG.E R16, desc[UR12][R14.64+0x10] ;  /* 0x0000100c0e107981 */ /* 0x000f68000c1e1900 */
[----:B------:R-:W5:Y:S04]  /*5d70*/  LDG.E R4, desc[UR12][R14.64+0x14] ;  /* 0x0000140c0e047981 */ /* 0x000f68000c1e1900 */
[----:B------:R-:W5:Y:S04]  /*5d80*/  LDG.E R0, desc[UR12][R14.64+0x18] ;  /* 0x0000180c0e007981 */ /* 0x000f68000c1e1900 */
[----:B------:R0:W5:Y:S01]  /*5d90*/  LDG.E R2, desc[UR12][R14.64+0x1c] ;  /* 0x00001c0c0e027981 */ /* 0x000162000c1e1900 */
[----:B-1----:R-:W-:-:S05]  /*5da0*/  IMAD R12, R7, UR5, R7 ;  /* 0x00000005070c7c24 */ /* 0x002fca000f8e0207 */
[----:B------:R-:W-:-:S04]  /*5db0*/  IADD3 R18, PT, PT, R12, R7, RZ ;  /* 0x000000070c127210 */ /* 0x000fc80007ffe0ff */
[C---:B------:R-:W-:Y:S02]  /*5dc0*/  IADD3 R20, PT, PT, R18.reuse, R7, RZ ;  /* 0x0000000712147210 */ /* 0x040fe40007ffe0ff */
[----:B--2---:R-:W-:-:S03]  /*5dd0*/  IADD3 R17, PT, PT, R18, R17, RZ ;  /* 0x0000001112117210 */ /* 0x004fc60007ffe0ff */
[----:B------:R-:W-:Y:S02]  /*5de0*/  IMAD.IADD R18, R20, 0x1, R7 ;  /* 0x0000000114127824 */ /* 0x000fe400078e0207 */
[----:B---3--:R-:W-:Y:S02]  /*5df0*/  IMAD R11, R7, UR5, R10 ;  /* 0x00000005070b7c24 */ /* 0x008fe4000f8e020a */
[----:B0-----:R-:W-:Y:S01]  /*5e00*/  IMAD.WIDE R14, R17, 0x4, R8 ;  /* 0x00000004110e7825 */ /* 0x001fe200078e0208 */
[----:B------:R-:W-:-:S03]  /*5e10*/  IADD3 R26, PT, PT, R18, R7, RZ ;  /* 0x00000007121a7210 */ /* 0x000fc60007ffe0ff */
[----:B----4-:R-:W-:Y:S01]  /*5e20*/  IMAD.IADD R13, R12, 0x1, R13 ;  /* 0x000000010c0d7824 */ /* 0x010fe200078e020d */
[----:B-----5:R-:W-:Y:S01]  /*5e30*/  IADD3 R17, PT, PT, R20, R19, RZ ;  /* 0x0000001314117210 */ /* 0x020fe20007ffe0ff */
[--C-:B------:R-:W-:Y:S01]  /*5e40*/  IMAD.WIDE R10, R11, 0x4, R8.reuse ;  /* 0x000000040b0a7825 */ /* 0x100fe200078e0208 */
[C---:B------:R-:W-:Y:S01]  /*5e50*/  IADD3 R29, PT, PT, R26.reuse, R7, RZ ;  /* 0x000000071a1d7210 */ /* 0x040fe20007ffe0ff */
[----:B------:R-:W2:Y:S02]  /*5e60*/  LDG.E R14, desc[UR12][R14.64] ;  /* 0x0000000c0e0e7981 */ /* 0x000ea4000c1e1900 */
[----:B------:R-:W-:Y:S02]  /*5e70*/  IMAD.WIDE R12, R13, 0x4, R8 ;  /* 0x000000040d0c7825 */ /* 0x000fe400078e0208 */
[----:B------:R0:W3:Y:S01]  /*5e80*/  LDG.E R10, desc[UR12][R10.64] ;  /* 0x0000000c0a0a7981 */ /* 0x0000e2000c1e1900 */
[----:B------:R-:W-:Y:S01]  /*5e90*/  IADD3 R27, PT, PT, R26, R4, RZ ;  /* 0x000000041a1b7210 */ /* 0x000fe20007ffe0ff */
[----:B------:R-:W-:-:S02]  /*5ea0*/  IMAD.IADD R19, R18, 0x1, R16 ;  /* 0x0000000112137824 */ /* 0x000fc400078e0210 */
[--C-:B------:R-:W-:Y:S01]  /*5eb0*/  IMAD.WIDE R16, R17, 0x4, R8.reuse ;  /* 0x0000000411107825 */ /* 0x100fe200078e0208 */
[----:B------:R-:W3:Y:S03]  /*5ec0*/  LDG.E R12, desc[UR12][R12.64] ;  /* 0x0000000c0c0c7981 */ /* 0x000ee6000c1e1900 */
[----:B------:R-:W-:Y:S01]  /*5ed0*/  IMAD.WIDE R18, R19, 0x4, R8 ;  /* 0x0000000413127825 */ /* 0x000fe200078e0208 */
[----:B------:R-:W-:Y:S01]  /*5ee0*/  IADD3 R7, PT, PT, R2, R7, R29 ;  /* 0x0000000702077210 */ /* 0x000fe20007ffe01d */
[----:B------:R-:W2:Y:S02]  /*5ef0*/  LDG.E R16, desc[UR12][R16.64] ;  /* 0x0000000c10107981 */ /* 0x000ea4000c1e1900 */
[----:B0-----:R-:W-:Y:S02]  /*5f00*/  IMAD.IADD R11, R29, 0x1, R0 ;  /* 0x000000011d0b7824 */ /* 0x001fe400078e0200 */
        /* <DEDUP_REMOVED lines=12> */
.L_x_73:
[----:B------:R-:W-:Y:S05]  /*5fd0*/  BRA.U !UP1, `(.L_x_52) ;  /* 0x0000000109dc7547 */ /* 0x000fea000b800000 */
[----:B------:R-:W-:Y:S02]  /*5fe0*/  UISETP.GE.U32.AND UP0, UPT, UR21, 0x3, UPT ;  /* 0x000000031500788c */ /* 0x000fe4000bf06070 */
[----:B------:R-:W-:-:S07]  /*5ff0*/  UISETP.NE.AND UP1, UPT, UR17, URZ, UPT ;  /* 0x000000ff1100728c */ /* 0x000fce000bf25270 */
[----:B------:R-:W-:Y:S05]  /*6000*/  BRA.U !UP0, `(.L_x_74) ;  /* 0x0000000108687547 */ /* 0x000fea000b800000 */
[----:B012---:R-:W0:Y:S01]  /*6010*/  LDC.64 R8, c[0x0][0x398] ;  /* 0x0000e600ff087b82 */ /* 0x007e220000000a00 */
[----:B------:R-:W-:-:S07]  /*6020*/  IADD3 R11, PT, PT, R6, UR5, RZ ;  /* 0x00000005060b7c10 */ /* 0x000fce000fffe0ff */
[----:B------:R-:W1:Y:S01]  /*6030*/  LDC R7, c[0x0][0x3a4] ;  /* 0x0000e900ff077b82 */ /* 0x000e620000000800 */
[----:B0-----:R-:W-:-:S07]  /*6040*/  IMAD.WIDE R10, R11, 0x4, R8 ;  /* 0x000000040b0a7825 */ /* 0x001fce00078e0208 */
[----:B------:R-:W0:Y:S01]  /*6050*/  LDC.64 R8, c[0x0][0x390] ;  /* 0x0000e400ff087b82 */ /* 0x000e220000000a00 */
[----:B------:R-:W2:Y:S04]  /*6060*/  LDG.E R13, desc[UR12][R10.64+0x4] ;  /* 0x0000040c0a0d7981 */ /* 0x000ea8000c1e1900 */
[----:B------:R-:W3:Y:S04]  /*6070*/  LDG.E R0, desc[UR12][R10.64] ;  /* 0x0000000c0a007981 */ /* 0x000ee8000c1e1900 */
[----:B------:R-:W4:Y:S04]  /*6080*/  LDG.E R17, desc[UR12][R10.64+0x8] ;  /* 0x0000080c0a117981 */ /* 0x000f28000c1e1900 */
[----:B------:R-:W5:Y:S01]  /*6090*/  LDG.E R12, desc[UR12][R10.64+0xc] ;  /* 0x00000c0c0a0c7981 */ /* 0x000f62000c1e1900 */
[----:B-1----:R-:W-:-:S05]  /*60a0*/  IMAD R2, R7, UR5, R7 ;  /* 0x0000000507027c24 */ /* 0x002fca000f8e0207 */
[C---:B------:R-:W-:Y:S01]  /*60b0*/  IADD3 R4, PT, PT, R2.reuse, R7, RZ ;  /* 0x0000000702047210 */ /* 0x040fe20007ffe0ff */
[----:B--2---:R-:W-:Y:S02]  /*60c0*/  IMAD.IADD R15, R2, 0x1, R13 ;  /* 0x00000001020f7824 */ /* 0x004fe400078e020d */
[----:B---3--:R-:W-:Y:S02]  /*60d0*/  IMAD R13, R7, UR5, R0 ;  /* 0x00000005070d7c24 */ /* 0x008fe4000f8e0200 */
[----:B0-----:R-:W-:Y:S01]  /*60e0*/  IMAD.WIDE R14, R15, 0x4, R8 ;  /* 0x000000040f0e7825 */ /* 0x001fe200078e0208 */
[----:B----4-:R-:W-:Y:S02]  /*60f0*/  IADD3 R17, PT, PT, R4, R17, RZ ;  /* 0x0000001104117210 */ /* 0x010fe40007ffe0ff */
[----:B-----5:R-:W-:Y:S01]  /*6100*/  IADD3 R7, PT, PT, R12, R7, R4 ;  /* 0x000000070c077210 */ /* 0x020fe20007ffe004 */
[--C-:B------:R-:W-:Y:S02]  /*6110*/  IMAD.WIDE R12, R13, 0x4, R8.reuse ;  /* 0x000000040d0c7825 */ /* 0x100fe400078e0208 */
[----:B------:R-:W2:Y:S02]  /*6120*/  LDG.E R14, desc[UR12][R14.64] ;  /* 0x0000000c0e0e7981 */ /* 0x000ea4000c1e1900 */
[----:B------:R-:W-:-:S02]  /*6130*/  IMAD.WIDE R10, R17, 0x4, R8 ;  /* 0x00000004110a7825 */ /* 0x000fc400078e0208 */
[----:B------:R-:W2:Y:S02]  /*6140*/  LDG.E R12, desc[UR12][R12.64] ;  /* 0x0000000c0c0c7981 */ /* 0x000ea4000c1e1900 */
[----:B------:R-:W-:Y:S02]  /*6150*/  IMAD.WIDE R8, R7, 0x4, R8 ;  /* 0x0000000407087825 */ /* 0x000fe400078e0208 */
[----:B------:R-:W3:Y:S04]  /*6160*/  LDG.E R10, desc[UR12][R10.64] ;  /* 0x0000000c0a0a7981 */ /* 0x000ee8000c1e1900 */
[----:B------:R-:W3:Y:S01]  /*6170*/  LDG.E R8, desc[UR12][R8.64] ;  /* 0x0000000c08087981 */ /* 0x000ee2000c1e1900 */
[----:B------:R-:W-:Y:S01]  /*6180*/  UIADD3 UR5, UPT, UPT, UR5, 0x4, URZ ;  /* 0x0000000405057890 */ /* 0x000fe2000fffe0ff */
[----:B--2---:R-:W-:-:S04]  /*6190*/  IADD3 R21, PT, PT, R14, R12, R21 ;  /* 0x0000000c0e157210 */ /* 0x004fc80007ffe015 */
[----:B---3--:R-:W-:-:S07]  /*61a0*/  IADD3 R21, PT, PT, R8, R10, R21 ;  /* 0x0000000a08157210 */ /* 0x008fce0007ffe015 */
.L_x_74:
[----:B------:R-:W-:Y:S05]  /*61b0*/  BRA.U !UP1, `(.L_x_52) ;  /* 0x0000000109647547 */ /* 0x000fea000b800000 */
[----:B012---:R-:W0:Y:S01]  /*61c0*/  LDC.64 R10, c[0x0][0x398] ;  /* 0x0000e600ff0a7b82 */ /* 0x007e220000000a00 */
[----:B------:R-:W-:-:S07]  /*61d0*/  IADD3 R7, PT, PT, R6, UR5, RZ ;  /* 0x0000000506077c10 */ /* 0x000fce000fffe0ff */
[----:B------:R-:W1:Y:S08]  /*61e0*/  LDC R15, c[0x0][0x3a4] ;  /* 0x0000e900ff0f7b82 */ /* 0x000e700000000800 */
[----:B------:R-:W2:Y:S01]  /*61f0*/  LDC.64 R8, c[0x0][0x390] ;  /* 0x0000e400ff087b82 */ /* 0x000ea20000000a00 */
[----:B0-----:R-:W-:-:S05]  /*6200*/  IMAD.WIDE R10, R7, 0x4, R10 ;  /* 0x00000004070a7825 */ /* 0x001fca00078e020a */
[----:B------:R-:W1:Y:S01]  /*6210*/  LDG.E R0, desc[UR12][R10.64] ;  /* 0x0000000c0a007981 */ /* 0x000e62000c1e1900 */
[----:B------:R-:W-:Y:S01]  /*6220*/  UISETP.NE.AND UP0, UPT, UR17, 0x1, UPT ;  /* 0x000000011100788c */ /* 0x000fe2000bf05270 */
[----:B-1----:R-:W-:-:S04]  /*6230*/  IMAD R7, R15, UR5, R0 ;  /* 0x000000050f077c24 */ /* 0x002fc8000f8e0200 */
        /* <DEDUP_REMOVED lines=9> */
[----:B--2---:R-:W-:-:S05]  /*62d0*/  IADD3 R7, PT, PT, R13, R0, RZ ;  /* 0x000000000d077210 */ /* 0x004fca0007ffe0ff */
[----:B------:R-:W-:-:S06]  /*62e0*/  IMAD.WIDE R6, R7, 0x4, R8 ;  /* 0x0000000407067825 */ /* 0x000fcc00078e0208 */
[----:B------:R-:W2:Y:S01]  /*62f0*/  LDG.E R6, desc[UR12][R6.64] ;  /* 0x0000000c06067981 */ /* 0x000ea2000c1e1900 */
[----:B---3--:R-:W-:-:S05]  /*6300*/  @P0 IADD3 R13, PT, PT, R2, R15, R13 ;  /* 0x0000000f020d0210 */ /* 0x008fca0007ffe00d */
[----:B------:R-:W-:-:S06]  /*6310*/  @P0 IMAD.WIDE R8, R13, 0x4, R8 ;  /* 0x000000040d080825 */ /* 0x000fcc00078e0208 */
[----:B------:R-:W3:Y:S01]  /*6320*/  @P0 LDG.E R8, desc[UR12][R8.64] ;  /* 0x0000000c08080981 */ /* 0x000ee2000c1e1900 */
[----:B--2---:R-:W-:-:S05]  /*6330*/  IADD3 R21, PT, PT, R21, R6, RZ ;  /* 0x0000000615157210 */ /* 0x004fca0007ffe0ff */
[----:B---3--:R-:W-:-:S07]  /*6340*/  @P0 IMAD.IADD R21, R21, 0x1, R8 ;  /* 0x0000000115150824 */ /* 0x008fce00078e0208 */
.L_x_52:
[----:B------:R-:W3:Y:S02]  /*6350*/  LDCU UR5, c[0x0][0x3a0] ;  /* 0x00007400ff0577ac */ /* 0x000ee40008000800 */
[----:B---3--:R-:W-:-:S09]  /*6360*/  UISETP.GE.AND UP0, UPT, UR5, 0x1, UPT ;  /* 0x000000010500788c */ /* 0x008fd2000bf06270 */
[----:B------:R-:W-:Y:S05]  /*6370*/  BRA.U !UP0, `(.L_x_75) ;  /* 0x0000000d08d87547 */ /* 0x000fea000b800000 */
[----:B------:R-:W-:Y:S01]  /*6380*/  BSSY.RECONVERGENT B0, `(.L_x_75) ;  /* 0x00000f5000007945 */ /* 0x000fe20003800200 */
.L_x_85:
[----:B------:R-:W-:Y:S01]  /*6390*/  HFMA2 R2, -RZ, RZ, 0, 0 ;  /* 0x00000000ff027431 */ /* 0x000fe200000001ff */
[----:B01----:R-:W-:-:S07]  /*63a0*/  PRMT R0, RZ, 0x7610, R0 ;  /* 0x00007610ff007816 */ /* 0x003fce0000000000 */
.L_x_84:
[----:B012---:R-:W0:Y:S01]  /*63b0*/  LDC.64 R6, c[0x0][0x398] ;  /* 0x0000e600ff067b82 */ /* 0x007e220000000a00 */
[----:B------:R-:W1:Y:S01]  /*63c0*/  LDCU UR5, c[0x0][0x3a0] ;  /* 0x00007400ff0577ac */ /* 0x000e620008000800 */
[----:B------:R-:W-:Y:S01]  /*63d0*/  MOV R4, RZ ;  /* 0x000000ff00047202 */ /* 0x000fe20000000f00 */
[----:B-1----:R-:W-:-:S04]  /*63e0*/  IMAD R9, R5, UR5, R2 ;  /* 0x0000000505097c24 */ /* 0x002fc8000f8e0202 */
[----:B0-----:R-:W-:-:S07]  /*63f0*/  IMAD.WIDE R6, R9, 0x4, R6 ;  /* 0x0000000409067825 */ /* 0x001fce00078e0206 */
.L_x_83:
        /* <DEDUP_REMOVED lines=9> */
[----:B------:R-:W-:Y:S02]  /*6490*/  IMAD.MOV.U32 R20, RZ, RZ, R21 ;  /* 0x000000ffff147224 */ /* 0x000fe400078e0015 */
[----:B------:R-:W-:Y:S01]  /*64a0*/  HFMA2 R21, -RZ, RZ, 0, 0 ;  /* 0x00000000ff157431 */ /* 0x000fe200000001ff */
[----:B------:R-:W-:Y:S02]  /*64b0*/  PRMT R36, R0, 0x7610, R36 ;  /* 0x0000761000247816 */ /* 0x000fe40000000024 */
[----:B------:R-:W-:Y:S01]  /*64c0*/  MOV R0, RZ ;  /* 0x000000ff00007202 */ /* 0x000fe20000000f00 */
[----:B---3--:R0:W-:Y:S04]  /*64d0*/  STG.E desc[UR12][R6.64], R13 ;  /* 0x0000000d06007986 */ /* 0x0081e8000c10190c */
[----:B--2---:R0:W-:Y:S01]  /*64e0*/  STG.E desc[UR12][R10.64], R19 ;  /* 0x000000130a007986 */ /* 0x0041e2000c10190c */
[----:B------:R-:W-:Y:S05]  /*64f0*/  BRA.U !UP0, `(.L_x_77) ;  /* 0x0000000508807547 */ /* 0x000fea000b800000 */
[----:B------:R-:W-:Y:S01]  /*6500*/  IMAD.MOV.U32 R0, RZ, RZ, RZ ;  /* 0x000000ffff007224 */ /* 0x000fe200078e00ff */
[----:B------:R-:W-:-:S07]  /*6510*/  MOV R21, RZ ;  /* 0x000000ff00157202 */ /* 0x000fce0000000f00 */
.L_x_78:
        /* <DEDUP_REMOVED lines=18> */
[----:B------:R-:W2:Y:S02]  /*6640*/  LDG.E R16, desc[UR12][R26.64] ;  /* 0x0000000c1a107981 */ /* 0x000ea4000c1e1900 */
[----:B--2---:R-:W-:Y:S01]  /*6650*/  IADD3 R16, PT, PT, R28, R16, R21 ;  /* 0x000000101c107210 */ /* 0x004fe20007ffe015 */
[----:B------:R-:W-:-:S05]  /*6660*/  IMAD.IADD R21, R34, 0x1, R17 ;  /* 0x0000000122157824 */ /* 0x000fca00078e0211 */
[C---:B----4-:R-:W-:Y:S02]  /*6670*/  IADD3 R27, PT, PT, R21.reuse, R37, RZ ;  /* 0x00000025151b7210 */ /* 0x050fe40007ffe0ff */
[----:B------:R-:W-:-:S03]  /*6680*/  IADD3 R34, PT, PT, R21, R17, RZ ;  /* 0x0000001115227210 */ /* 0x000fc60007ffe0ff */
[----:B------:R-:W-:-:S04]  /*6690*/  IMAD.WIDE R26, R27, 0x4, R12 ;  /* 0x000000041b1a7825 */ /* 0x000fc800078e020c */
[C---:B-----5:R-:W-:Y:S01]  /*66a0*/  IMAD.IADD R29, R34.reuse, 0x1, R33 ;  /* 0x00000001221d7824 */ /* 0x060fe200078e0221 */
[----:B------:R-:W-:Y:S01]  /*66b0*/  IADD3 R34, PT, PT, R34, R17, RZ ;  /* 0x0000001122227210 */ /* 0x000fe20007ffe0ff */
[----:B------:R0:W2:Y:S02]  /*66c0*/  LDG.E R21, desc[UR12][R26.64] ;  /* 0x0000000c1a157981 */ /* 0x0000a4000c1e1900 */
[----:B------:R-:W-:-:S04]  /*66d0*/  IMAD.WIDE R28, R29, 0x4, R12 ;  /* 0x000000041d1c7825 */ /* 0x000fc800078e020c */
[C---:B------:R-:W-:Y:S01]  /*66e0*/  IMAD.IADD R33, R34.reuse, 0x1, R30 ;  /* 0x0000000122217824 */ /* 0x040fe200078e021e */
[----:B------:R1:W2:Y:S01]  /*66f0*/  LDG.E R37, desc[UR12][R28.64] ;  /* 0x0000000c1c257981 */ /* 0x0002a2000c1e1900 */
[----:B0-----:R-:W-:-:S04]  /*6700*/  IADD3 R26, PT, PT, R34, R17, RZ ;  /* 0x00000011221a7210 */ /* 0x001fc80007ffe0ff */
[C---:B------:R-:W-:Y:S02]  /*6710*/  IADD3 R34, PT, PT, R26.reuse, R17, RZ ;  /* 0x000000111a227210 */ /* 0x040fe40007ffe0ff */
[----:B-1----:R-:W-:-:S03]  /*6720*/  IADD3 R29, PT, PT, R26, R31, RZ ;  /* 0x0000001f1a1d7210 */ /* 0x002fc60007ffe0ff */
[C---:B------:R-:W-:Y:S01]  /*6730*/  IMAD.IADD R27, R34.reuse, 0x1, R32 ;  /* 0x00000001221b7824 */ /* 0x040fe200078e0220 */
[----:B------:R-:W-:Y:S01]  /*6740*/  IADD3 R34, PT, PT, R34, R17, RZ ;  /* 0x0000001122227210 */ /* 0x000fe20007ffe0ff */
[----:B------:R-:W-:-:S03]  /*6750*/  IMAD.WIDE R30, R33, 0x4, R12 ;  /* 0x00000004211e7825 */ /* 0x000fc600078e020c */
[----:B------:R-:W-:Y:S01]  /*6760*/  IADD3 R35, PT, PT, R34, R35, RZ ;  /* 0x0000002322237210 */ /* 0x000fe20007ffe0ff */
[--C-:B------:R-:W-:Y:S02]  /*6770*/  IMAD.WIDE R32, R29, 0x4, R12.reuse ;  /* 0x000000041d207825 */ /* 0x100fe400078e020c */
[----:B------:R-:W3:Y:S02]  /*6780*/  LDG.E R30, desc[UR12][R30.64] ;  /* 0x0000000c1e1e7981 */ /* 0x000ee4000c1e1900 */
[--C-:B------:R-:W-:Y:S02]  /*6790*/  IMAD.WIDE R26, R27, 0x4, R12.reuse ;  /* 0x000000041b1a7825 */ /* 0x100fe400078e020c */
[----:B------:R-:W3:Y:S02]  /*67a0*/  LDG.E R33, desc[UR12][R32.64] ;  /* 0x0000000c20217981 */ /* 0x000ee4000c1e1900 */
[----:B------:R-:W-:Y:S02]  /*67b0*/  IMAD.WIDE R28, R35, 0x4, R12 ;  /* 0x00000004231c7825 */ /* 0x000fe400078e020c */
[----:B------:R-:W4:Y:S04]  /*67c0*/  LDG.E R26, desc[UR12][R26.64] ;  /* 0x0000000c1a1a7981 */ /* 0x000f28000c1e1900 */
[----:B------:R-:W4:Y:S04]  /*67d0*/  LDG.E R35, desc[UR12][R28.64] ;  /* 0x0000000c1c237981 */ /* 0x000f28000c1e1900 */
[----:B------:R-:W5:Y:S04]  /*67e0*/  LDG.E R31, desc[UR12][R14.64+0x28] ;  /* 0x0000280c0e1f7981 */ /* 0x000f68000c1e1900 */
[----:B------:R-:W5:Y:S04]  /*67f0*/  LDG.E R27, desc[UR12][R14.64+0x20] ;  /* 0x0000200c0e1b7981 */ /* 0x000f68000c1e1900 */
[----:B------:R-:W5:Y:S04]  /*6800*/  LDG.E R28, desc[UR12][R14.64+0x24] ;  /* 0x0000240c0e1c7981 */ /* 0x000f68000c1e1900 */
[----:B------:R-:W5:Y:S01]  /*6810*/  LDG.E R29, desc[UR12][R14.64+0x2c] ;  /* 0x00002c0c0e1d7981 */ /* 0x000f62000c1e1900 */
[----:B--2---:R-:W-:-:S03]  /*6820*/  IADD3 R16, PT, PT, R37, R21, R16 ;  /* 0x0000001525107210 */ /* 0x004fc60007ffe010 */
[----:B------:R-:W2:Y:S01]  /*6830*/  LDG.E R37, desc[UR12][R14.64+0x30] ;  /* 0x0000300c0e257981 */ /* 0x000ea2000c1e1900 */
[----:B---3--:R-:W-:-:S03]  /*6840*/  IADD3 R16, PT, PT, R33, R30, R16 ;  /* 0x0000001e21107210 */ /* 0x008fc60007ffe010 */
[----:B------:R-:W3:Y:S01]  /*6850*/  LDG.E R33, desc[UR12][R14.64+0x38] ;  /* 0x0000380c0e217981 */ /* 0x000ee2000c1e1900 */
[----:B----4-:R-:W-:-:S03]  /*6860*/  IADD3 R21, PT, PT, R35, R26, R16 ;  /* 0x0000001a23157210 */ /* 0x010fc60007ffe010 */
[----:B------:R-:W4:Y:S04]  /*6870*/  LDG.E R35, desc[UR12][R14.64+0x34] ;  /* 0x0000340c0e237981 */ /* 0x000f28000c1e1900 */
[----:B------:R0:W3:Y:S01]  /*6880*/  LDG.E R16, desc[UR12][R14.64+0x3c] ;  /* 0x00003c0c0e107981 */ /* 0x0000e2000c1e1900 */
[----:B------:R-:W-:-:S05]  /*6890*/  IMAD.IADD R34, R34, 0x1, R17 ;  /* 0x0000000122227824 */ /* 0x000fca00078e0211 */
[----:B------:R-:W-:-:S05]  /*68a0*/  IADD3 R26, PT, PT, R34, R17, RZ ;  /* 0x00000011221a7210 */ /* 0x000fca0007ffe0ff */
[--C-:B------:R-:W-:Y:S01]  /*68b0*/  IMAD.IADD R32, R26, 0x1, R17.reuse ;  /* 0x000000011a207824 */ /* 0x100fe200078e0211 */
[----:B-----5:R-:W-:Y:S02]  /*68c0*/  IADD3 R30, PT, PT, R34, R27, RZ ;  /* 0x0000001b221e7210 */ /* 0x020fe40007ffe0ff */
[----:B------:R-:W-:Y:S02]  /*68d0*/  IADD3 R28, PT, PT, R26, R28, RZ ;  /* 0x0000001c1a1c7210 */ /* 0x000fe40007ffe0ff */
[C---:B------:R-:W-:Y:S01]  /*68e0*/  IADD3 R27, PT, PT, R32.reuse, R31, RZ ;  /* 0x0000001f201b7210 */ /* 0x040fe20007ffe0ff */
[----:B------:R-:W-:Y:S02]  /*68f0*/  IMAD.IADD R32, R32, 0x1, R17 ;  /* 0x0000000120207824 */ /* 0x000fe400078e0211 */
[----:B0-----:R-:W-:-:S03]  /*6900*/  IMAD.WIDE R14, R28, 0x4, R12 ;  /* 0x000000041c0e7825 */ /* 0x001fc600078e020c */
[----:B------:R-:W-:Y:S01]  /*6910*/  IADD3 R28, PT, PT, R32, R17, RZ ;  /* 0x00000011201c7210 */ /* 0x000fe20007ffe0ff */
[--C-:B------:R-:W-:Y:S01]  /*6920*/  IMAD.WIDE R30, R30, 0x4, R12.reuse ;  /* 0x000000041e1e7825 */ /* 0x100fe200078e020c */
[----:B------:R-:W-:Y:S02]  /*6930*/  IADD3 R29, PT, PT, R32, R29, RZ ;  /* 0x0000001d201d7210 */ /* 0x000fe40007ffe0ff */
[----:B------:R0:W5:Y:S01]  /*6940*/  LDG.E R32, desc[UR12][R14.64] ;  /* 0x0000000c0e207981 */ /* 0x000162000c1e1900 */
[----:B------:R-:W-:-:S03]  /*6950*/  IMAD.WIDE R26, R27, 0x4, R12 ;  /* 0x000000041b1a7825 */ /* 0x000fc600078e020c */
[----:B------:R3:W5:Y:S04]  /*6960*/  LDG.E R30, desc[UR12][R30.64] ;  /* 0x0000000c1e1e7981 */ /* 0x000768000c1e1900 */
[----:B------:R-:W5:Y:S01]  /*6970*/  LDG.E R26, desc[UR12][R26.64] ;  /* 0x0000000c1a1a7981 */ /* 0x000f62000c1e1900 */
[C---:B--2---:R-:W-:Y:S01]  /*6980*/  IMAD.IADD R37, R28.reuse, 0x1, R37 ;  /* 0x000000011c257824 */ /* 0x044fe200078e0225 */
[----:B------:R-:W-:-:S05]  /*6990*/  IADD3 R28, PT, PT, R28, R17, RZ ;  /* 0x000000111c1c7210 */ /* 0x000fca0007ffe0ff */
[C---:B0-----:R-:W-:Y:S01]  /*69a0*/  IMAD.IADD R14, R28.reuse, 0x1, R17 ;  /* 0x000000011c0e7824 */ /* 0x041fe200078e0211 */
[----:B----4-:R-:W-:Y:S01]  /*69b0*/  IADD3 R15, PT, PT, R28, R35, RZ ;  /* 0x000000231c0f7210 */ /* 0x010fe20007ffe0ff */
[----:B------:R-:W-:-:S03]  /*69c0*/  IMAD.WIDE R28, R29, 0x4, R12 ;  /* 0x000000041d1c7825 */ /* 0x000fc600078e020c */
[----:B---3--:R-:W-:Y:S02]  /*69d0*/  IADD3 R31, PT, PT, R16, R17, R14 ;  /* 0x00000011101f7210 */ /* 0x008fe40007ffe00e */
[----:B------:R-:W-:Y:S01]  /*69e0*/  IADD3 R17, PT, PT, R14, R33, RZ ;  /* 0x000000210e117210 */ /* 0x000fe20007ffe0ff */
[--C-:B------:R-:W-:Y:S01]  /*69f0*/  IMAD.WIDE R34, R37, 0x4, R12.reuse ;  /* 0x0000000425227825 */ /* 0x100fe200078e020c */
[----:B------:R-:W2:Y:S03]  /*6a00*/  LDG.E R29, desc[UR12][R28.64] ;  /* 0x0000000c1c1d7981 */ /* 0x000ea6000c1e1900 */
[--C-:B------:R-:W-:Y:S02]  /*6a10*/  IMAD.WIDE R14, R15, 0x4, R12.reuse ;  /* 0x000000040f0e7825 */ /* 0x100fe400078e020c */
[----:B------:R-:W3:Y:S02]  /*6a20*/  LDG.E R34, desc[UR12][R34.64] ;  /* 0x0000000c22227981 */ /* 0x000ee4000c1e1900 */
[----:B------:R-:W-:-:S02]  /*6a30*/  IMAD.WIDE R16, R17, 0x4, R12 ;  /* 0x0000000411107825 */ /* 0x000fc400078e020c */
[----:B------:R-:W3:Y:S02]  /*6a40*/  LDG.E R14, desc[UR12][R14.64] ;  /* 0x0000000c0e0e7981 */ /* 0x000ee4000c1e1900 */
[----:B------:R-:W-:Y:S02]  /*6a50*/  IMAD.WIDE R12, R31, 0x4, R12 ;  /* 0x000000041f0c7825 */ /* 0x000fe400078e020c */
[----:B------:R-:W4:Y:S04]  /*6a60*/  LDG.E R16, desc[UR12][R16.64] ;  /* 0x0000000c10107981 */ /* 0x000f28000c1e1900 */
[----:B------:R-:W4:Y:S01]  /*6a70*/  LDG.E R12, desc[UR12][R12.64] ;  /* 0x0000000c0c0c7981 */ /* 0x000f22000c1e1900 */
[----:B------:R-:W-:-:S04]  /*6a80*/  IADD3 R0, PT, PT, R0, 0x10, RZ ;  /* 0x0000001000007810 */ /* 0x000fc80007ffe0ff */
[----:B------:R-:W-:Y:S02]  /*6a90*/  ISETP.NE.AND P0, PT, R0, UR8, PT ;  /* 0x0000000800007c0c */ /* 0x000fe4000bf05270 */
[----:B-----5:R-:W-:-:S04]  /*6aa0*/  IADD3 R21, PT, PT, R32, R30, R21 ;  /* 0x0000001e20157210 */ /* 0x020fc80007ffe015 */
[----:B--2---:R-:W-:-:S04]  /*6ab0*/  IADD3 R21, PT, PT, R29, R26, R21 ;  /* 0x0000001a1d157210 */ /* 0x004fc80007ffe015 */
[----:B---3--:R-:W-:-:S04]  /*6ac0*/  IADD3 R21, PT, PT, R14, R34, R21 ;  /* 0x000000220e157210 */ /* 0x008fc80007ffe015 */
[----:B----4-:R-:W-:Y:S01]  /*6ad0*/  IADD3 R21, PT, PT, R12, R16, R21 ;  /* 0x000000100c157210 */ /* 0x010fe20007ffe015 */
[----:B------:R-:W-:Y:S06]  /*6ae0*/  @P0 BRA `(.L_x_78) ;  /* 0xfffffff8008c0947 */ /* 0x000fec000383ffff */
[----:B------:R-:W-:-:S07]  /*6af0*/  IMAD.U32 R0, RZ, RZ, UR8 ;  /* 0x00000008ff007e24 */ /* 0x000fce000f8e00ff */
.L_x_77:
[----:B------:R-:W-:-:S09]  /*6b00*/  UISETP.NE.AND UP0, UPT, UR18, URZ, UPT ;  /* 0x000000ff1200728c */ /* 0x000fd2000bf05270 */
[----:B------:R-:W-:Y:S05]  /*6b10*/  BRA.U !UP0, `(.L_x_79) ;  /* 0x0000000508a07547 */ /* 0x000fea000b800000 */
[----:B------:R-:W-:Y:S02]  /*6b20*/  UISETP.GE.U32.AND UP0, UPT, UR19, 0x7, UPT ;  /* 0x000000071300788c */ /* 0x000fe4000bf06070 */
[----:B------:R-:W-:-:S07]  /*6b30*/  UISETP.NE.AND UP1, UPT, UR20, URZ, UPT ;  /* 0x000000ff1400728c */ /* 0x000fce000bf25270 */
[----:B------:R-:W-:Y:S05]  /*6b40*/  BRA.U !UP0, `(.L_x_80) ;  /* 0x0000000108bc7547 */ /* 0x000fea000b800000 */
[----:B0-----:R-:W-:Y:S01]  /*6b50*/  IMAD R13, R5, R18, R0 ;  /* 0x00000012050d7224 */ /* 0x001fe200078e0200 */
[----:B------:R-:W0:Y:S03]  /*6b60*/  LDC R33, c[0x0][0x3a4] ;  /* 0x0000e900ff217b82 */ /* 0x000e260000000800 */
[----:B------:R-:W-:-:S05]  /*6b70*/  IMAD.WIDE R12, R13, 0x4, R8 ;  /* 0x000000040d0c7825 */ /* 0x000fca00078e0208 */
[----:B------:R-:W2:Y:S01]  /*6b80*/  LDG.E R27, desc[UR12][R12.64+0x4] ;  /* 0x0000040c0c1b7981 */ /* 0x000ea2000c1e1900 */
[----:B------:R-:W1:Y:S03]  /*6b90*/  LDC.64 R16, c[0x0][0x390] ;  /* 0x0000e400ff107b82 */ /* 0x000e660000000a00 */
[----:B------:R-:W3:Y:S04]  /*6ba0*/  LDG.E R14, desc[UR12][R12.64] ;  /* 0x0000000c0c0e7981 */ /* 0x000ee8000c1e1900 */
[----:B------:R-:W4:Y:S04]  /*6bb0*/  LDG.E R37, desc[UR12][R12.64+0x10] ;  /* 0x0000100c0c257981 */ /* 0x000f28000c1e1900 */
[----:B------:R-:W5:Y:S04]  /*6bc0*/  LDG.E R31, desc[UR12][R12.64+0xc] ;  /* 0x00000c0c0c1f7981 */ /* 0x000f68000c1e1900 */
[----:B------:R-:W5:Y:S04]  /*6bd0*/  LDG.E R29, desc[UR12][R12.64+0x8] ;  /* 0x0000080c0c1d7981 */ /* 0x000f68000c1e1900 */
[----:B------:R-:W5:Y:S04]  /*6be0*/  LDG.E R30, desc[UR12][R12.64+0x14] ;  /* 0x0000140c0c1e7981 */ /* 0x000f68000c1e1900 */
[----:B------:R-:W5:Y:S04]  /*6bf0*/  LDG.E R32, desc[UR12][R12.64+0x1c] ;  /* 0x00001c0c0c207981 */ /* 0x000f68000c1e1900 */
[----:B------:R1:W5:Y:S01]  /*6c00*/  LDG.E R34, desc[UR12][R12.64+0x18] ;  /* 0x0000180c0c227981 */ /* 0x000362000c1e1900 */
[----:B0-----:R-:W-:-:S05]  /*6c10*/  IMAD R26, R0, R33, R33 ;  /* 0x00000021001a7224 */ /* 0x001fca00078e0221 */
[C---:B--2---:R-:W-:Y:S02]  /*6c20*/  IADD3 R27, PT, PT, R26.reuse, R27, RZ ;  /* 0x0000001b1a1b7210 */ /* 0x044fe40007ffe0ff */
[----:B------:R-:W-:-:S04]  /*6c30*/  IADD3 R26, PT, PT, R26, R33, RZ ;  /* 0x000000211a1a7210 */ /* 0x000fc80007ffe0ff */
[-C--:B------:R-:W-:Y:S01]  /*6c40*/  IADD3 R28, PT, PT, R26, R33.reuse, RZ ;  /* 0x000000211a1c7210 */ /* 0x080fe20007ffe0ff */
[----:B---3--:R-:W-:-:S04]  /*6c50*/  IMAD R15, R0, R33, R14 ;  /* 0x00000021000f7224 */ /* 0x008fc800078e020e */
[----:B------:R-:W-:Y:S02]  /*6c60*/  IMAD.IADD R35, R28, 0x1, R33 ;  /* 0x000000011c237824 */ /* 0x000fe400078e0221 */
[----:B-1----:R-:W-:-:S03]  /*6c70*/  IMAD.WIDE R12, R27, 0x4, R16 ;  /* 0x000000041b0c7825 */ /* 0x002fc600078e0210 */
[----:B----4-:R-:W-:Y:S01]  /*6c80*/  IADD3 R37, PT, PT, R35, R37, RZ ;  /* 0x0000002523257210 */ /* 0x010fe20007ffe0ff */
[----:B------:R-:W-:Y:S01]  /*6c90*/  IMAD.WIDE R14, R15, 0x4, R16 ;  /* 0x000000040f0e7825 */ /* 0x000fe200078e0210 */
[----:B------:R-:W-:Y:S01]  /*6ca0*/  IADD3 R35, PT, PT, R35, R33, RZ ;  /* 0x0000002123237210 */ /* 0x000fe20007ffe0ff */
[----:B------:R0:W2:Y:S01]  /*6cb0*/  LDG.E R27, desc[UR12][R12.64] ;  /* 0x0000000c0c1b7981 */ /* 0x0000a2000c1e1900 */
[----:B-----5:R-:W-:Y:S01]  /*6cc0*/  IADD3 R31, PT, PT, R28, R31, RZ ;  /* 0x0000001f1c1f7210 */ /* 0x020fe20007ffe0ff */
[----:B------:R-:W-:Y:S02]  /*6cd0*/  IMAD.IADD R29, R26, 0x1, R29 ;  /* 0x000000011a1d7824 */ /* 0x000fe400078e021d */
[----:B------:R1:W2:Y:S02]  /*6ce0*/  LDG.E R26, desc[UR12][R14.64] ;  /* 0x0000000c0e1a7981 */ /* 0x0002a4000c1e1900 */
[----:B------:R-:W-:Y:S01]  /*6cf0*/  IMAD.WIDE R28, R29, 0x4, R16 ;  /* 0x000000041d1c7825 */ /* 0x000fe200078e0210 */
[----:B0-----:R-:W-:-:S05]  /*6d00*/  IADD3 R13, PT, PT, R35, R33, RZ ;  /* 0x00000021230d7210 */ /* 0x001fca0007ffe0ff */
[----:B------:R-:W3:Y:S01]  /*6d10*/  LDG.E R28, desc[UR12][R28.64] ;  /* 0x0000000c1c1c7981 */ /* 0x000ee2000c1e1900 */
[----:B-1----:R-:W-:Y:S01]  /*6d20*/  IMAD.IADD R15, R35, 0x1, R30 ;  /* 0x00000001230f7824 */ /* 0x002fe200078e021e */
[----:B------:R-:W-:Y:S01]  /*6d30*/  IADD3 R35, PT, PT, R32, R33, R13 ;  /* 0x0000002120237210 */ /* 0x000fe20007ffe00d */
[----:B------:R-:W-:Y:S01]  /*6d40*/  IMAD.WIDE R30, R31, 0x4, R16 ;  /* 0x000000041f1e7825 */ /* 0x000fe200078e0210 */
[----:B------:R-:W-:-:S03]  /*6d50*/  IADD3 R13, PT, PT, R13, R34, RZ ;  /* 0x000000220d0d7210 */ /* 0x000fc60007ffe0ff */
[--C-:B------:R-:W-:Y:S02]  /*6d60*/  IMAD.WIDE R32, R37, 0x4, R16.reuse ;  /* 0x0000000425207825 */ /* 0x100fe400078e0210 */
[----:B------:R-:W3:Y:S02]  /*6d70*/  LDG.E R31, desc[UR12][R30.64] ;  /* 0x0000000c1e1f7981 */ /* 0x000ee4000c1e1900 */
[--C-:B------:R-:W-:Y:S02]  /*6d80*/  IMAD.WIDE R14, R15, 0x4, R16.reuse ;  /* 0x000000040f0e7825 */ /* 0x100fe400078e0210 */
[----:B------:R-:W4:Y:S02]  /*6d90*/  LDG.E R32, desc[UR12][R32.64] ;  /* 0x0000000c20207981 */ /* 0x000f24000c1e1900 */
[--C-:B------:R-:W-:Y:S02]  /*6da0*/  IMAD.WIDE R12, R13, 0x4, R16.reuse ;  /* 0x000000040d0c7825 */ /* 0x100fe400078e0210 */
[----:B------:R-:W4:Y:S02]  /*6db0*/  LDG.E R14, desc[UR12][R14.64] ;  /* 0x0000000c0e0e7981 */ /* 0x000f24000c1e1900 */
[----:B------:R-:W-:-:S02]  /*6dc0*/  IMAD.WIDE R16, R35, 0x4, R16 ;  /* 0x0000000423107825 */ /* 0x000fc400078e0210 */
[----:B------:R-:W5:Y:S04]  /*6dd0*/  LDG.E R12, desc[UR12][R12.64] ;  /* 0x0000000c0c0c7981 */ /* 0x000f68000c1e1900 */
[----:B------:R-:W5:Y:S01]  /*6de0*/  LDG.E R16, desc[UR12][R16.64] ;  /* 0x0000000c10107981 */ /* 0x000f62000c1e1900 */
[----:B------:R-:W-:Y:S01]  /*6df0*/  VIADD R0, R0, 0x8 ;  /* 0x0000000800007836 */ /* 0x000fe20000000000 */
[----:B--2---:R-:W-:-:S04]  /*6e00*/  IADD3 R26, PT, PT, R27, R26, R21 ;  /* 0x0000001a1b1a7210 */ /* 0x004fc80007ffe015 */
[----:B---3--:R-:W-:-:S04]  /*6e10*/  IADD3 R31, PT, PT, R31, R28, R26 ;  /* 0x0000001c1f1f7210 */ /* 0x008fc80007ffe01a */
[----:B----4-:R-:W-:-:S04]  /*6e20*/  IADD3 R31, PT, PT, R14, R32, R31 ;  /* 0x000000200e1f7210 */ /* 0x010fc80007ffe01f */
[----:B-----5:R-:W-:-:S07]  /*6e30*/  IADD3 R21, PT, PT, R16, R12, R31 ;  /* 0x0000000c10157210 */ /* 0x020fce0007ffe01f */
.L_x_80:
        /* <DEDUP_REMOVED lines=11> */
[----:B------:R-:W5:Y:S01]  /*6ef0*/  LDG.E R28, desc[UR12][R12.64+0xc] ;  /* 0x00000c0c0c1c7981 */ /* 0x000f62000c1e1900 */
[----:B0-----:R-:W-:-:S05]  /*6f00*/  IMAD R14, R0, R29, R29 ;  /* 0x0000001d000e7224 */ /* 0x001fca00078e021d */
[C---:B------:R-:W-:Y:S02]  /*6f10*/  IADD3 R16, PT, PT, R14.reuse, R29, RZ ;  /* 0x0000001d0e107210 */ /* 0x040fe40007ffe0ff */
[----:B--2---:R-:W-:Y:S01]  /*6f20*/  IADD3 R31, PT, PT, R14, R17, RZ ;  /* 0x000000110e1f7210 */ /* 0x004fe20007ffe0ff */
[-C--:B---3--:R-:W-:Y:S02]  /*6f30*/  IMAD R15, R0, R29.reuse, R15 ;  /* 0x0000001d000f7224 */ /* 0x088fe400078e020f */
[----:B----4-:R-:W-:Y:S01]  /*6f40*/  IMAD.IADD R33, R16, 0x1, R33 ;  /* 0x0000000110217824 */ /* 0x010fe200078e0221 */
[----:B-----5:R-:W-:Y:S01]  /*6f50*/  IADD3 R29, PT, PT, R28, R29, R16 ;  /* 0x0000001d1c1d7210 */ /* 0x020fe20007ffe010 */
[----:B-1----:R-:W-:-:S04]  /*6f60*/  IMAD.WIDE R16, R15, 0x4, R26 ;  /* 0x000000040f107825 */ /* 0x002fc800078e021a */
        /* <DEDUP_REMOVED lines=10> */
.L_x_81:
        /* <DEDUP_REMOVED lines=10> */
[----:B--2---:R-:W-:-:S08]  /*70b0*/  IADD3 R21, PT, PT, R21, R14, RZ ;  /* 0x0000000e15157210 */ /* 0x004fd00007ffe0ff */
[----:B------:R-:W-:Y:S05]  /*70c0*/  BRA.U !UP0, `(.L_x_79) ;  /* 0x0000000108347547 */ /* 0x000fea000b800000 */
[----:B------:R-:W-:Y:S01]  /*70d0*/  UISETP.NE.AND UP0, UPT, UR17, 0x2, UPT ;  /* 0x000000021100788c */ /* 0x000fe2000bf05270 */
[----:B------:R-:W2:Y:S05]  /*70e0*/  LDG.E R14, desc[UR12][R12.64+0x4] ;  /* 0x0000040c0c0e7981 */ /* 0x000eaa000c1e1900 */
[----:B------:R-:W-:-:S13]  /*70f0*/  PLOP3.LUT P0, PT, PT, PT, UP0, 0x80, 0x8 ;  /* 0x000000000008781c */ /* 0x000fda0003f0f008 */
[----:B------:R-:W3:Y:S01]  /*7100*/  @P0 LDG.E R16, desc[UR12][R12.64+0x8] ;  /* 0x0000080c0c100981 */ /* 0x000ee2000c1e1900 */
[----:B------:R-:W-:-:S04]  /*7110*/  IMAD R17, R0, R27, R27 ;  /* 0x0000001b00117224 */ /* 0x000fc800078e021b */
[----:B--2---:R-:W-:-:S04]  /*7120*/  IMAD.IADD R15, R17, 0x1, R14 ;  /* 0x00000001110f7824 */ /* 0x004fc800078e020e */
[----:B------:R-:W-:-:S06]  /*7130*/  IMAD.WIDE R14, R15, 0x4, R8 ;  /* 0x000000040f0e7825 */ /* 0x000fcc00078e0208 */
[----:B------:R-:W2:Y:S01]  /*7140*/  LDG.E R14, desc[UR12][R14.64] ;  /* 0x0000000c0e0e7981 */ /* 0x000ea2000c1e1900 */
[----:B---3--:R-:W-:-:S05]  /*7150*/  @P0 IADD3 R17, PT, PT, R16, R27, R17 ;  /* 0x0000001b10110210 */ /* 0x008fca0007ffe011 */
[----:B------:R-:W-:-:S06]  /*7160*/  @P0 IMAD.WIDE R8, R17, 0x4, R8 ;  /* 0x0000000411080825 */ /* 0x000fcc00078e0208 */
[----:B------:R-:W3:Y:S01]  /*7170*/  @P0 LDG.E R8, desc[UR12][R8.64] ;  /* 0x0000000c08080981 */ /* 0x000ee2000c1e1900 */
[----:B--2---:R-:W-:-:S04]  /*7180*/  IADD3 R21, PT, PT, R21, R14, RZ ;  /* 0x0000000e15157210 */ /* 0x004fc80007ffe0ff */
[----:B---3--:R-:W-:-:S07]  /*7190*/  @P0 IADD3 R21, PT, PT, R21, R8, RZ ;  /* 0x0000000815150210 */ /* 0x008fce0007ffe0ff */
.L_x_79:
        /* <DEDUP_REMOVED lines=9> */
.L_x_82:
[----:B------:R-:W-:Y:S05]  /*7230*/  BSYNC.RECONVERGENT B1 ;  /* 0x0000000000017941 */ /* 0x000fea0003800200 */
.L_x_76:
[----:B------:R-:W2:Y:S01]  /*7240*/  LDCU UR5, c[0x0][0x3a0] ;  /* 0x00007400ff0577ac */ /* 0x000ea20008000800 */
[----:B------:R-:W-:-:S04]  /*7250*/  IADD3 R4, PT, PT, R4, 0x1, RZ ;  /* 0x0000000104047810 */ /* 0x000fc80007ffe0ff */
[----:B--2---:R-:W-:-:S13]  /*7260*/  ISETP.NE.AND P0, PT, R4, UR5, PT ;  /* 0x0000000504007c0c */ /* 0x004fda000bf05270 */
[----:B------:R-:W-:Y:S05]  /*7270*/  @P0 BRA `(.L_x_83) ;  /* 0xfffffff000600947 */ /* 0x000fea000383ffff */
[----:B------:R-:W-:-:S05]  /*7280*/  VIADD R2, R2, 0x1 ;  /* 0x0000000102027836 */ /* 0x000fca0000000000 */
[----:B------:R-:W-:-:S13]  /*7290*/  ISETP.NE.AND P0, PT, R2, UR5, PT ;  /* 0x0000000502007c0c */ /* 0x000fda000bf05270 */
[----:B------:R-:W-:Y:S05]  /*72a0*/  @P0 BRA `(.L_x_84) ;  /* 0xfffffff000400947 */ /* 0x000fea000383ffff */
[----:B------:R-:W-:-:S13]  /*72b0*/  LOP3.LUT P0, RZ, R0, 0xff, RZ, 0xc0, !PT ;  /* 0x000000ff00ff7812 */ /* 0x000fda000780c0ff */
[----:B------:R-:W-:Y:S05]  /*72c0*/  @P0 BRA `(.L_x_85) ;  /* 0xfffffff000300947 */ /* 0x000fea000383ffff */
[----:B------:R-:W-:Y:S05]  /*72d0*/  BSYNC.RECONVERGENT B0 ;  /* 0x0000000000007941 */ /* 0x000fea0003800200 */
.L_x_75:
[----:B------:R-:W3:Y:S01]  /*72e0*/  S2R R0, SR_TID.X ;  /* 0x0000000000007919 */ /* 0x000ee20000002100 */
[----:B------:R-:W4:Y:S01]  /*72f0*/  LDCU UR9, c[0x0][0x388] ;  /* 0x00007100ff0977ac */ /* 0x000f220008000800 */
[----:B012---:R-:W-:Y:S01]  /*7300*/  HFMA2 R7, -RZ, RZ, 0, 2.384185791015625e-07 ;  /* 0x00000004ff077431 */ /* 0x007fe200000001ff */
[----:B------:R-:W-:Y:S01]  /*7310*/  MOV R5, UR4 ;  /* 0x0000000400057c02 */ /* 0x000fe20008000f00 */
[----:B------:R-:W-:-:S04]  /*7320*/  UIADD3 UR5, UPT, UPT, UR4, 0x1, URZ ;  /* 0x0000000104057890 */ /* 0x000fc8000fffe0ff */
[----:B----4-:R-:W-:-:S06]  /*7330*/  UISETP.NE.AND UP0, UPT, UR5, UR9, UPT ;  /* 0x000000090500728c */ /* 0x010fcc000bf05270 */
[----:B------:R-:W-:Y:S01]  /*7340*/  PLOP3.LUT P0, PT, PT, PT, UP0, 0x80, 0x8 ;  /* 0x000000000008781c */ /* 0x000fe20003f0f008 */
[----:B---3--:R-:W-:-:S04]  /*7350*/  IMAD R0, R5, 0x80, R0 ;  /* 0x0000008005007824 */ /* 0x008fc800078e0200 */
[----:B------:R-:W-:-:S05]  /*7360*/  IMAD.WIDE R4, R0, R7, UR6 ;  /* 0x0000000600047e25 */ /* 0x000fca000f8e0207 */
[----:B------:R0:W-:Y:S03]  /*7370*/  STG.E desc[UR12][R4.64], R21 ;  /* 0x0000001504007986 */ /* 0x0001e6000c10190c */
[----:B------:R-:W-:Y:S05]  /*7380*/  @!P0 EXIT ;  /* 0x000000000000894d */ /* 0x000fea0003800000 */
[----:B------:R-:W-:Y:S01]  /*7390*/  UMOV UR4, UR5 ;  /* 0x0000000500047c82 */ /* 0x000fe20008000000 */
[----:B------:R-:W-:Y:S05]  /*73a0*/  BRA `(.L_x_86) ;  /* 0xffffffc8004c7947 */ /* 0x000fea000383ffff */
        .weak           $__internal_0_$__cuda_sm20_div_rn_f64_full
        .type           $__internal_0_$__cuda_sm20_div_rn_f64_full,@function
        .size           $__internal_0_$__cuda_sm20_div_rn_f64_full,(.L_x_190 - $__internal_0_$__cuda_sm20_div_rn_f64_full)
$__internal_0_$__cuda_sm20_div_rn_f64_full:
[C---:B------:R-:W-:Y:S01]  /*73b0*/  FSETP.GEU.AND P0, PT, |R3|.reuse, 1.469367938527859385e-39, PT ;  /* 0x001000000300780b */ /* 0x040fe20003f0e200 */
[----:B------:R-:W-:Y:S01]  /*73c0*/  IMAD.MOV.U32 R15, RZ, RZ, R3 ;  /* 0x000000ffff0f7224 */ /* 0x000fe200078e0003 */
[----:B------:R-:W-:Y:S01]  /*73d0*/  MOV R14, UR14 ;  /* 0x0000000e000e7c02 */ /* 0x000fe20008000f00 */
[----:B------:R-:W-:Y:S01]  /*73e0*/  BSSY.RECONVERGENT B1, `(.L_x_87) ;  /* 0x0000057000017945 */ /* 0x000fe20003800200 */
[----:B------:R-:W-:Y:S02]  /*73f0*/  LOP3.LUT R2, R3, 0x800fffff, RZ, 0xc0, !PT ;  /* 0x800fffff03027812 */ /* 0x000fe400078ec0ff */
[----:B------:R-:W-:Y:S02]  /*7400*/  MOV R16, UR14 ;  /* 0x0000000e00107c02 */ /* 0x000fe40008000f00 */
[----:B------:R-:W-:Y:S02]  /*7410*/  LOP3.LUT R17, R2, 0x3ff00000, RZ, 0xfc, !PT ;  /* 0x3ff0000002117812 */ /* 0x000fe400078efcff */
[----:B------:R-:W-:-:S02]  /*7420*/  FSETP.GEU.AND P2, PT, |R13|, 1.469367938527859385e-39, PT ;  /* 0x001000000d00780b */ /* 0x000fc40003f4e200 */
[----:B------:R-:W-:Y:S01]  /*7430*/  MOV R32, 0x1 ;  /* 0x0000000100207802 */ /* 0x000fe20000000f00 */
[----:B------:R-:W-:Y:S01]  /*7440*/  @!P0 DMUL R16, R14, 8.98846567431157953865e+307 ;  /* 0x7fe000000e108828 */ /* 0x000fe20000000000 */
[----:B------:R-:W-:Y:S02]  /*7450*/  LOP3.LUT R2, R13, 0x7ff00000, RZ, 0xc0, !PT ;  /* 0x7ff000000d027812 */ /* 0x000fe400078ec0ff */
[----:B------:R-:W-:Y:S02]  /*7460*/  LOP3.LUT R28, R3, 0x7ff00000, RZ, 0xc0, !PT ;  /* 0x7ff00000031c7812 */ /* 0x000fe400078ec0ff */
[----:B------:R-:W-:Y:S01]  /*7470*/  MOV R4, 0x1ca00000 ;  /* 0x1ca0000000047802 */ /* 0x000fe20000000f00 */
[----:B------:R-:W0:Y:S01]  /*7480*/  MUFU.RCP64H R33, R17 ;  /* 0x0000001100217308 */ /* 0x000e220000001800 */
[----:B------:R-:W-:-:S03]  /*7490*/  ISETP.GE.U32.AND P1, PT, R2, R28, PT ;  /* 0x0000001c0200720c */ /* 0x000fc60003f26070 */
[----:B------:R-:W-:Y:S02]  /*74a0*/  @!P2 LOP3.LUT R9, R15, 0x7ff00000, RZ, 0xc0, !PT ;  /* 0x7ff000000f09a812 */ /* 0x000fe400078ec0ff */
[----:B------:R-:W-:Y:S02]  /*74b0*/  @!P2 MOV R30, RZ ;  /* 0x000000ff001ea202 */ /* 0x000fe40000000f00 */
[----:B------:R-:W-:Y:S02]  /*74c0*/  @!P2 ISETP.GE.U32.AND P3, PT, R2, R9, PT ;  /* 0x000000090200a20c */ /* 0x000fe40003f66070 */
[----:B------:R-:W-:Y:S02]  /*74d0*/  @!P0 LOP3.LUT R28, R17, 0x7ff00000, RZ, 0xc0, !PT ;  /* 0x7ff00000111c8812 */ /* 0x000fe400078ec0ff */
[----:B------:R-:W-:-:S04]  /*74e0*/  @!P2 SEL R9, R4, 0x63400000, !P3 ;  /* 0x634000000409a807 */ /* 0x000fc80005800000 */
[----:B------:R-:W-:Y:S01]  /*74f0*/  @!P2 LOP3.LUT R9, R9, 0x80000000, R13, 0xf8, !PT ;  /* 0x800000000909a812 */ /* 0x000fe200078ef80d */
[----:B0-----:R-:W-:-:S03]  /*7500*/  DFMA R10, R32, -R16, 1 ;  /* 0x3ff00000200a742b */ /* 0x001fc60000000810 */
[----:B------:R-:W-:Y:S02]  /*7510*/  @!P2 LOP3.LUT R31, R9, 0x100000, RZ, 0xfc, !PT ;  /* 0x00100000091fa812 */ /* 0x000fe400078efcff */
[----:B------:R-:W-:-:S03]  /*7520*/  MOV R9, R2 ;  /* 0x0000000200097202 */ /* 0x000fc60000000f00 */
[----:B------:R-:W-:-:S08]  /*7530*/  DFMA R10, R10, R10, R10 ;  /* 0x0000000a0a0a722b */ /* 0x000fd0000000000a */
[----:B------:R-:W-:Y:S01]  /*7540*/  DFMA R32, R32, R10, R32 ;  /* 0x0000000a2020722b */ /* 0x000fe20000000020 */
[----:B------:R-:W-:Y:S01]  /*7550*/  SEL R11, R4, 0x63400000, !P1 ;  /* 0x63400000040b7807 */ /* 0x000fe20004800000 */
[----:B------:R-:W-:-:S03]  /*7560*/  IMAD.MOV.U32 R10, RZ, RZ, R12 ;  /* 0x000000ffff0a7224 */ /* 0x000fc600078e000c */
[----:B------:R-:W-:-:S03]  /*7570*/  LOP3.LUT R11, R11, 0x800fffff, R13, 0xf8, !PT ;  /* 0x800fffff0b0b7812 */ /* 0x000fc600078ef80d */
[----:B------:R-:W-:-:S03]  /*7580*/  DFMA R26, R32, -R16, 1 ;  /* 0x3ff00000201a742b */ /* 0x000fc60000000810 */
[----:B------:R-:W-:-:S05]  /*7590*/  @!P2 DFMA R10, R10, 2, -R30 ;  /* 0x400000000a0aa82b */ /* 0x000fca000000081e */
[----:B------:R-:W-:-:S05]  /*75a0*/  DFMA R32, R32, R26, R32 ;  /* 0x0000001a2020722b */ /* 0x000fca0000000020 */
[----:B------:R-:W-:-:S03]  /*75b0*/  @!P2 LOP3.LUT R9, R11, 0x7ff00000, RZ, 0xc0, !PT ;  /* 0x7ff000000b09a812 */ /* 0x000fc600078ec0ff */
[----:B------:R-:W-:Y:S02]  /*75c0*/  DMUL R30, R32, R10 ;  /* 0x0000000a201e7228 */ /* 0x000fe40000000000 */
[----:B------:R-:W-:-:S05]  /*75d0*/  VIADD R26, R9, 0xffffffff ;  /* 0xffffffff091a7836 */ /* 0x000fca0000000000 */
[----:B------:R-:W-:Y:S01]  /*75e0*/  ISETP.GT.U32.AND P0, PT, R26, 0x7feffffe, PT ;  /* 0x7feffffe1a00780c */ /* 0x000fe20003f04070 */
[----:B------:R-:W-:Y:S01]  /*75f0*/  DFMA R34, R30, -R16, R10 ;  /* 0x800000101e22722b */ /* 0x000fe2000000000a */
[----:B------:R-:W-:-:S04]  /*7600*/  IADD3 R26, PT, PT, R28, -0x1, RZ ;  /* 0xffffffff1c1a7810 */ /* 0x000fc80007ffe0ff */
[----:B------:R-:W-:-:S03]  /*7610*/  ISETP.GT.U32.OR P0, PT, R26, 0x7feffffe, P0 ;  /* 0x7feffffe1a00780c */ /* 0x000fc60000704470 */
[----:B------:R-:W-:-:S10]  /*7620*/  DFMA R26, R32, R34, R30 ;  /* 0x00000022201a722b */ /* 0x000fd4000000001e */
[----:B------:R-:W-:Y:S05]  /*7630*/  @P0 BRA `(.L_x_88) ;  /* 0x0000000000700947 */ /* 0x000fea0003800000 */
[----:B------:R-:W-:-:S04]  /*7640*/  LOP3.LUT R9, R15, 0x7ff00000, RZ, 0xc0, !PT ;  /* 0x7ff000000f097812 */ /* 0x000fc800078ec0ff */
[CC--:B------:R-:W-:Y:S02]  /*7650*/  VIADDMNMX R12, R2.reuse, -R9.reuse, 0xb9600000, !PT ;  /* 0xb9600000020c7446 */ /* 0x0c0fe40007800909 */
[----:B------:R-:W-:Y:S02]  /*7660*/  ISETP.GE.U32.AND P0, PT, R2, R9, PT ;  /* 0x000000090200720c */ /* 0x000fe40003f06070 */
[----:B------:R-:W-:Y:S02]  /*7670*/  VIMNMX R12, PT, PT, R12, 0x46a00000, PT ;  /* 0x46a000000c0c7848 */ /* 0x000fe40003fe0100 */
[----:B------:R-:W-:-:S04]  /*7680*/  SEL R9, R4, 0x63400000, !P0 ;  /* 0x6340000004097807 */ /* 0x000fc80004000000 */
[----:B------:R-:W-:Y:S02]  /*7690*/  IADD3 R9, PT, PT, -R9, R12, RZ ;  /* 0x0000000c09097210 */ /* 0x000fe40007ffe1ff */
[----:B------:R-:W-:-:S03]  /*76a0*/  MOV R12, RZ ;  /* 0x000000ff000c7202 */ /* 0x000fc60000000f00 */
[----:B------:R-:W-:-:S06]  /*76b0*/  VIADD R13, R9, 0x7fe00000 ;  /* 0x7fe00000090d7836 */ /* 0x000fcc0000000000 */
[----:B------:R-:W-:-:S10]  /*76c0*/  DMUL R30, R26, R12 ;  /* 0x0000000c1a1e7228 */ /* 0x000fd40000000000 */
[----:B------:R-:W-:-:S13]  /*76d0*/  FSETP.GTU.AND P0, PT, |R31|, 1.469367938527859385e-39, PT ;  /* 0x001000001f00780b */ /* 0x000fda0003f0c200 */
[----:B------:R-:W-:Y:S05]  /*76e0*/  @P0 BRA `(.L_x_89) ;  /* 0x0000000000980947 */ /* 0x000fea0003800000 */
[----:B------:R-:W-:Y:S01]  /*76f0*/  DFMA R10, R26, -R16, R10 ;  /* 0x800000101a0a722b */ /* 0x000fe2000000000a */
[----:B------:R-:W-:-:S09]  /*7700*/  MOV R12, RZ ;  /* 0x000000ff000c7202 */ /* 0x000fd20000000f00 */
[C---:B------:R-:W-:Y:S02]  /*7710*/  FSETP.NEU.AND P0, PT, R11.reuse, RZ, PT ;  /* 0x000000ff0b00720b */ /* 0x040fe40003f0d000 */
[----:B------:R-:W-:-:S04]  /*7720*/  LOP3.LUT R2, R11, 0x80000000, R15, 0x48, !PT ;  /* 0x800000000b027812 */ /* 0x000fc800078e480f */
[----:B------:R-:W-:-:S07]  /*7730*/  LOP3.LUT R13, R2, R13, RZ, 0xfc, !PT ;  /* 0x0000000d020d7212 */ /* 0x000fce00078efcff */
[----:B------:R-:W-:Y:S05]  /*7740*/  @!P0 BRA `(.L_x_89) ;  /* 0x0000000000808947 */ /* 0x000fea0003800000 */
[----:B------:R-:W-:Y:S01]  /*7750*/  IMAD.MOV R11, RZ, RZ, -R9 ;  /* 0x000000ffff0b7224 */ /* 0x000fe200078e0a09 */
[----:B------:R-:W-:Y:S02]  /*7760*/  MOV R10, RZ ;  /* 0x000000ff000a7202 */ /* 0x000fe40000000f00 */
[----:B------:R-:W-:-:S04]  /*7770*/  IADD3 R9, PT, PT, -R9, -0x43300000, RZ ;  /* 0xbcd0000009097810 */ /* 0x000fc80007ffe1ff */
[----:B------:R-:W-:Y:S02]  /*7780*/  DFMA R10, R30, -R10, R26 ;  /* 0x8000000a1e0a722b */ /* 0x000fe4000000001a */
[----:B------:R-:W-:-:S08]  /*7790*/  DMUL.RP R26, R26, R12 ;  /* 0x0000000c1a1a7228 */ /* 0x000fd00000008000 */
[----:B------:R-:W-:Y:S02]  /*77a0*/  FSETP.NEU.AND P0, PT, |R11|, R9, PT ;  /* 0x000000090b00720b */ /* 0x000fe40003f0d200 */
[----:B------:R-:W-:Y:S02]  /*77b0*/  LOP3.LUT R2, R27, R2, RZ, 0x3c, !PT ;  /* 0x000000021b027212 */ /* 0x000fe400078e3cff */
[----:B------:R-:W-:Y:S02]  /*77c0*/  FSEL R4, R26, R30, !P0 ;  /* 0x0000001e1a047208 */ /* 0x000fe40004000000 */
[----:B------:R-:W-:Y:S02]  /*77d0*/  FSEL R31, R2, R31, !P0 ;  /* 0x0000001f021f7208 */ /* 0x000fe40004000000 */
[----:B------:R-:W-:Y:S01]  /*77e0*/  MOV R30, R4 ;  /* 0x00000004001e7202 */ /* 0x000fe20000000f00 */
[----:B------:R-:W-:Y:S06]  /*77f0*/  BRA `(.L_x_89) ;  /* 0x0000000000547947 */ /* 0x000fec0003800000 */
.L_x_88:
[----:B------:R-:W-:-:S14]  /*7800*/  DSETP.NAN.AND P0, PT, R12, R12, PT ;  /* 0x0000000c0c00722a */ /* 0x000fdc0003f08000 */
[----:B------:R-:W-:Y:S05]  /*7810*/  @P0 BRA `(.L_x_90) ;  /* 0x0000000000440947 */ /* 0x000fea0003800000 */
[----:B------:R-:W-:-:S14]  /*7820*/  DSETP.NAN.AND P0, PT, R14, R14, PT ;  /* 0x0000000e0e00722a */ /* 0x000fdc0003f08000 */
[----:B------:R-:W-:Y:S05]  /*7830*/  @P0 BRA `(.L_x_91) ;  /* 0x0000000000300947 */ /* 0x000fea0003800000 */
[----:B------:R-:W-:Y:S01]  /*7840*/  ISETP.NE.AND P0, PT, R9, R28, PT ;  /* 0x0000001c0900720c */ /* 0x000fe20003f05270 */
[----:B------:R-:W-:Y:S01]  /*7850*/  IMAD.MOV.U32 R30, RZ, RZ, 0x0 ;  /* 0x00000000ff1e7424 */ /* 0x000fe200078e00ff */
[----:B------:R-:W-:-:S11]  /*7860*/  MOV R31, 0xfff80000 ;  /* 0xfff80000001f7802 */ /* 0x000fd60000000f00 */
[----:B------:R-:W-:Y:S05]  /*7870*/  @!P0 BRA `(.L_x_89) ;  /* 0x0000000000348947 */ /* 0x000fea0003800000 */
[----:B------:R-:W-:Y:S02]  /*7880*/  ISETP.NE.AND P0, PT, R9, 0x7ff00000, PT ;  /* 0x7ff000000900780c */ /* 0x000fe40003f05270 */
[----:B------:R-:W-:Y:S02]  /*7890*/  LOP3.LUT R31, R13, 0x80000000, R15, 0x48, !PT ;  /* 0x800000000d1f7812 */ /* 0x000fe400078e480f */
[----:B------:R-:W-:-:S13]  /*78a0*/  ISETP.EQ.OR P0, PT, R28, RZ, !P0 ;  /* 0x000000ff1c00720c */ /* 0x000fda0004702670 */
[----:B------:R-:W-:Y:S02]  /*78b0*/  @P0 LOP3.LUT R2, R31, 0x7ff00000, RZ, 0xfc, !PT ;  /* 0x7ff000001f020812 */ /* 0x000fe400078efcff */
[----:B------:R-:W-:Y:S01]  /*78c0*/  @!P0 MOV R30, RZ ;  /* 0x000000ff001e8202 */ /* 0x000fe20000000f00 */
[----:B------:R-:W-:Y:S01]  /*78d0*/  @P0 IMAD.MOV.U32 R30, RZ, RZ, RZ ;  /* 0x000000ffff1e0224 */ /* 0x000fe200078e00ff */
[----:B------:R-:W-:Y:S01]  /*78e0*/  @P0 MOV R31, R2 ;  /* 0x00000002001f0202 */ /* 0x000fe20000000f00 */
[----:B------:R-:W-:Y:S06]  /*78f0*/  BRA `(.L_x_89) ;  /* 0x0000000000147947 */ /* 0x000fec0003800000 */
.L_x_91:
[----:B------:R-:W-:Y:S02]  /*7900*/  LOP3.LUT R31, R15, 0x80000, RZ, 0xfc, !PT ;  /* 0x000800000f1f7812 */ /* 0x000fe400078efcff */
[----:B------:R-:W-:Y:S01]  /*7910*/  MOV R30, R14 ;  /* 0x0000000e001e7202 */ /* 0x000fe20000000f00 */
[----:B------:R-:W-:Y:S06]  /*7920*/  BRA `(.L_x_89) ;  /* 0x0000000000087947 */ /* 0x000fec0003800000 */
.L_x_90:
[----:B------:R-:W-:Y:S01]  /*7930*/  LOP3.LUT R31, R13, 0x80000, RZ, 0xfc, !PT ;  /* 0x000800000d1f7812 */ /* 0x000fe200078efcff */
[----:B------:R-:W-:-:S07]  /*7940*/  IMAD.MOV.U32 R30, RZ, RZ, R12 ;  /* 0x000000ffff1e7224 */ /* 0x000fce00078e000c */
.L_x_89:
[----:B------:R-:W-:Y:S05]  /*7950*/  BSYNC.RECONVERGENT B1 ;  /* 0x0000000000017941 */ /* 0x000fea0003800200 */
.L_x_87:
[----:B------:R-:W-:Y:S01]  /*7960*/  HFMA2 R11, -RZ, RZ, 0, 0 ;  /* 0x00000000ff0b7431 */ /* 0x000fe200000001ff */
[----:B------:R-:W-:-:S04]  /*7970*/  MOV R10, R0 ;  /* 0x00000000000a7202 */ /* 0x000fc80000000f00 */
[----:B------:R-:W-:Y:S05]  /*7980*/  RET.REL.NODEC R10 `(_ZN3cub18CUB_300001_SM_10006detail9transform16transform_kernelINS2_10policy_hubILb1EN4cuda3std3__45tupleIJN6thrust24THRUST_300001_SM_1000_NS17counting_iteratorIiNSA_11use_defaultESC_SC_EEEEEE10policy1000El14escolhe_alunosNSA_6detail15normal_iteratorINSA_10device_ptrIiEEEEJSD_EEEvT0_iT1_T2_DpNS2_10kernel_argIT3_EE) ;  /* 0xffffff840a9c7950 */ /* 0x000fea0003c3ffff */
.L_x_92:
[----:B------:R-:W-:-:S00]  /*7990*/  BRA `(.L_x_92) ;  /* 0xfffffffc00fc7947 */ /* 0x000fc0000383ffff */
[----:B------:R-:W-:-:S00]  /*79a0*/  NOP ;  /* 0x0000000000007918 */ /* 0x000fc00000000000 */
        /* <DEDUP_REMOVED lines=13> */
.L_x_190:


//--------------------- .text._ZN3cub18CUB_300001_SM_10006detail9transform16transform_kernelINS2_10policy_hubILb1EN4cuda3std3__45tupleIJN6thrust24THRUST_300001_SM_1000_NS17counting_iteratorIiNSA_11use_defaultESC_SC_EEEEEE10policy1000Ei14escolhe_alunosNSA_6detail15normal_iteratorINSA_10device_ptrIiEEEEJSD_EEEvT0_iT1_T2_DpNS2_10kernel_argIT3_EE --------------------------
	.section	.text._ZN3cub18CUB_300001_SM_10006detail9transform16transform_kernelINS2_10policy_hubILb1EN4cuda3std3__45tupleIJN6thrust24THRUST_300001_SM_1000_NS17counting_iteratorIiNSA_11use_defaultESC_SC_EEEEEE10policy1000Ei14escolhe_alunosNSA_6detail15normal_iteratorINSA_10device_ptrIiEEEEJSD_EEEvT0_iT1_T2_DpNS2_10kernel_argIT3_EE,"ax",@progbits
	.align	128
        .global         _ZN3cub18CUB_300001_SM_10006detail9transform16transform_kernelINS2_10policy_hubILb1EN4cuda3std3__45tupleIJN6thrust24THRUST_300001_SM_1000_NS17counting_iteratorIiNSA_11use_defaultESC_SC_EEEEEE10policy1000Ei14escolhe_alunosNSA_6detail15normal_iteratorINSA_10device_ptrIiEEEEJSD_EEEvT0_iT1_T2_DpNS2_10kernel_argIT3_EE
        .type           _ZN3cub18CUB_300001_SM_10006detail9transform16transform_kernelINS2_10policy_hubILb1EN4cuda3std3__45tupleIJN6thrust24THRUST_300001_SM_1000_NS17counting_iteratorIiNSA_11use_defaultESC_SC_EEEEEE10policy1000Ei14escolhe_alunosNSA_6detail15normal_iteratorINSA_10device_ptrIiEEEEJSD_EEEvT0_iT1_T2_DpNS2_10kernel_argIT3_EE,@function
        .size           _ZN3cub18CUB_300001_SM_10006detail9transform16transform_kernelINS2_10policy_hubILb1EN4cuda3std3__45tupleIJN6thrust24THRUST_300001_SM_1000_NS17counting_iteratorIiNSA_11use_defaultESC_SC_EEEEEE10policy1000Ei14escolhe_alunosNSA_6detail15normal_iteratorINSA_10device_ptrIiEEEEJSD_EEEvT0_iT1_T2_DpNS2_10kernel_argIT3_EE,(.L_x_191 - _ZN3cub18CUB_300001_SM_10006detail9transform16transform_kernelINS2_10policy_hubILb1EN4cuda3std3__45tupleIJN6thrust24THRUST_300001_SM_1000_NS17counting_iteratorIiNSA_11use_defaultESC_SC_EEEEEE10policy1000Ei14escolhe_alunosNSA_6detail15normal_iteratorINSA_10device_ptrIiEEEEJSD_EEEvT0_iT1_T2_DpNS2_10kernel_argIT3_EE)
        .other          _ZN3cub18CUB_300001_SM_10006detail9transform16transform_kernelINS2_10policy_hubILb1EN4cuda3std3__45tupleIJN6thrust24THRUST_300001_SM_1000_NS17counting_iteratorIiNSA_11use_defaultESC_SC_EEEEEE10policy1000Ei14escolhe_alunosNSA_6detail15normal_iteratorINSA_10device_ptrIiEEEEJSD_EEEvT0_iT1_T2_DpNS2_10kernel_argIT3_EE,@"STO_CUDA_ENTRY STV_DEFAULT"
_ZN3cub18CUB_300001_SM_10006detail9transform16transform_kernelINS2_10policy_hubILb1EN4cuda3std3__45tupleIJN6thrust24THRUST_300001_SM_1000_NS17counting_iteratorIiNSA_11use_defaultESC_SC_EEEEEE10policy1000Ei14escolhe_alunosNSA_6detail15normal_iteratorINSA_10device_ptrIiEEEEJSD_EEEvT0_iT1_T2_DpNS2_10kernel_argIT3_EE:
.text._ZN3cub18CUB_300001_SM_10006detail9transform16transform_kernelINS2_10policy_hubILb1EN4cuda3std3__45tupleIJN6thrust24THRUST_300001_SM_1000_NS17counting_iteratorIiNSA_11use_defaultESC_SC_EEEEEE10policy1000Ei14escolhe_alunosNSA_6detail15normal_iteratorINSA_10device_ptrIiEEEEJSD_EEEvT0_iT1_T2_DpNS2_10kernel_argIT3_EE:
[----:B------:R-:W-:Y:S08]  /*0000*/  LDC R1, c[0x0][0x37c] ;  /* 0x0000df00ff017b82 */ /* 0x000ff00000000800 */
[----:B------:R-:W0:Y:S01]  /*0010*/  S2UR UR4, SR_CTAID.X ;  /* 0x00000000000479c3 */ /* 0x000e220000002500 */
[----:B------:R-:W1:Y:S01]  /*0020*/  LDCU.64 UR8, c[0x0][0x380] ;  /* 0x00007000ff0877ac */ /* 0x000e620008000a00 */
[----:B------:R-:W-:Y:S01]  /*0030*/  MOV R3, 0x41dfffff ;  /* 0x41dfffff00037802 */ /* 0x000fe20000000f00 */
[----:B------:R-:W2:Y:S01]  /*0040*/  LDCU UR10, c[0x0][0x3b8] ;  /* 0x00007700ff0a77ac */ /* 0x000ea20008000800 */
[----:B------:R-:W3:Y:S01]  /*0050*/  LDCU.64 UR6, c[0x0][0x3b0] ;  /* 0x00007600ff0677ac */ /* 0x000ee20008000a00 */
[----:B------:R-:W4:Y:S01]  /*0060*/  LDCU.64 UR12, c[0x0][0x358] ;  /* 0x00006b00ff0c77ac */ /* 0x000f220008000a00 */
[----:B------:R-:W-:Y:S01]  /*0070*/  UMOV UR19, 0xff800000 ;  /* 0xff80000000137882 */ /* 0x000fe20000000000 */
[----:B-1----:R-:W-:-:S04]  /*0080*/  USHF.L.U32 UR11, UR9, 0x7, URZ ;  /* 0x00000007090b7899 */ /* 0x002fc800080006ff */
[----:B0-----:R-:W-:-:S04]  /*0090*/  UIMAD UR4, UR11, UR4, URZ ;  /* 0x000000040b0472a4 */ /* 0x001fc8000f8e02ff */
[----:B------:R-:W-:Y:S02]  /*00a0*/  UIADD3 UR5, UPT, UPT, -UR4, UR8, URZ ;  /* 0x0000000804057290 */ /* 0x000fe4000fffe1ff */
[----:B--2---:R-:W-:Y:S02]  /*00b0*/  UIADD3 UR8, UPT, UPT, UR4, UR10, URZ ;  /* 0x0000000a04087290 */ /* 0x004fe4000fffe0ff */
[----:B------:R-:W-:Y:S02]  /*00c0*/  UISETP.LT.AND UP0, UPT, UR11, UR5, UPT ;  /* 0x000000050b00728c */ /* 0x000fe4000bf01270 */
[----:B---3--:R-:W-:Y:S02]  /*00d0*/  UIMAD.WIDE UR6, UR4, 0x4, UR6 ;  /* 0x00000004040678a5 */ /* 0x008fe4000f8e0206 */
[----:B------:R-:W-:Y:S02]  /*00e0*/  USEL UR10, UR11, UR5, UP0 ;  /* 0x000000050b0a7287 */ /* 0x000fe40008000000 */
[----:B------:R-:W-:-:S09]  /*00f0*/  UISETP.GT.AND UP0, UPT, UR11, UR5, UPT ;  /* 0x000000050b00728c */ /* 0x000fd2000bf04270 */
[----:B----4-:R-:W-:Y:S05]  /*0100*/  BRA.U UP0, `(.L_x_93) ;  /* 0x0000003d00307547 */ /* 0x010fea000b800000 */
[----:B------:R-:W-:-:S06]  /*0110*/  UISETP.GE.AND UP0, UPT, UR9, 0x1, UPT ;  /* 0x000000010900788c */ /* 0x000fcc000bf06270 */
[----:B------:R-:W-:-:S13]  /*0120*/  PLOP3.LUT P0, PT, PT, PT, UP0, 0x80, 0x8 ;  /* 0x000000000008781c */ /* 0x000fda0003f0f008 */
[----:B------:R-:W-:Y:S05]  /*0130*/  @!P0 EXIT ;  /* 0x000000000000894d */ /* 0x000fea0003800000 */
[----:B------:R-:W0:Y:S01]  /*0140*/  LDCU UR4, c[0x0][0x398] ;  /* 0x00007300ff0477ac */ /* 0x000e220008000800 */
[----:B------:R-:W1:Y:S01]  /*0150*/  S2R R4, SR_TID.X ;  /* 0x0000000000047919 */ /* 0x000e620000002100 */
[----:B0-----:R-:W-:-:S09]  /*0160*/  UISETP.GE.AND UP0, UPT, UR4, 0x1, UPT ;  /* 0x000000010400788c */ /* 0x001fd2000bf06270 */
[----:B------:R-:W-:Y:S05]  /*0170*/  BRA.U !UP0, `(.L_x_94) ;  /* 0x0000003508b07547 */ /* 0x000fea000b800000 */
[----:B------:R-:W0:Y:S01]  /*0180*/  LDCU UR9, c[0x0][0x3a8] ;  /* 0x00007500ff0977ac */ /* 0x000e220008000800 */
[----:B------:R-:W2:Y:S01]  /*0190*/  LDCU UR5, c[0x0][0x3a4] ;  /* 0x00007480ff0577ac */ /* 0x000ea20008000800 */
[----:B------:R-:W-:Y:S02]  /*01a0*/  ULOP3.LUT UR14, UR4, 0xf, URZ, 0xc0, !UPT ;  /* 0x0000000f040e7892 */ /* 0x000fe4000f8ec0ff */
[----:B------:R-:W-:Y:S02]  /*01b0*/  ULOP3.LUT UR16, UR4, 0x7, URZ, 0xc0, !UPT ;  /* 0x0000000704107892 */ /* 0x000fe4000f8ec0ff */
[----:B------:R-:W-:Y:S02]  /*01c0*/  UIADD3 UR10, UPT, UPT, UR4, -0x1, URZ ;  /* 0xffffffff040a7890 */ /* 0x000fe4000fffe0ff */
[----:B------:R-:W-:Y:S02]  /*01d0*/  ULOP3.LUT UR11, UR4, 0x3, URZ, 0xc0, !UPT ;  /* 0x00000003040b7892 */ /* 0x000fe4000f8ec0ff */
[----:B------:R-:W-:Y:S01]  /*01e0*/  ULOP3.LUT UR18, UR4, 0x7ffffffc, URZ, 0xc0, !UPT ;  /* 0x7ffffffc04127892 */ /* 0x000fe2000f8ec0ff */
[----:B0-----:R-:W0:Y:S01]  /*01f0*/  I2F.F64 R6, UR9 ;  /* 0x0000000900067d12 */ /* 0x001e220008201c00 */
[----:B------:R-:W-:-:S02]  /*0200*/  ULOP3.LUT UR9, UR4, 0x7ffffff0, URZ, 0xc0, !UPT ;  /* 0x7ffffff004097892 */ /* 0x000fc4000f8ec0ff */
[----:B------:R-:W-:Y:S02]  /*0210*/  UIADD3 UR15, UPT, UPT, UR14, -0x1, URZ ;  /* 0xffffffff0e0f7890 */ /* 0x000fe4000fffe0ff */
[----:B------:R-:W-:Y:S01]  /*0220*/  UIADD3 UR17, UPT, UPT, UR16, -0x1, URZ ;  /* 0xffffffff10117890 */ /* 0x000fe2000fffe0ff */
[----:B------:R-:W-:Y:S02]  /*0230*/  UMOV UR4, URZ ;  /* 0x000000ff00047c82 */ /* 0x000fe40008000000 */
[----:B--2---:R-:W2:Y:S01]  /*0240*/  I2F.F64 R18, UR5 ;  /* 0x0000000500127d12 */ /* 0x004ea20008201c00 */
[----:B0-----:R-:W-:-:S08]  /*0250*/  DADD R6, R6, 1 ;  /* 0x3ff0000006067429 */ /* 0x001fd00000000000 */
[----:B--2---:R-:W-:-:S11]  /*0260*/  DADD R16, -R18, R6 ;  /* 0x0000000012107229 */ /* 0x004fd60000000106 */
.L_x_134:
[----:B------:R-:W-:Y:S01]  /*0270*/  IMAD.U32 R5, RZ, RZ, UR4 ;  /* 0x00000004ff057e24 */ /* 0x000fe2000f8e00ff */
[----:B------:R-:W-:Y:S01]  /*0280*/  BSSY.RECONVERGENT B0, `(.L_x_95) ;  /* 0x0000040000007945 */ /* 0x000fe20003800200 */
[----:B01----:R-:W-:Y:S01]  /*0290*/  MOV R10, 0x1 ;  /* 0x00000001000a7802 */ /* 0x003fe20000000f00 */
[----:B------:R-:W-:Y:S02]  /*02a0*/  IMAD.MOV.U32 R8, RZ, RZ, RZ ;  /* 0x000000ffff087224 */ /* 0x000fe400078e00ff */
[----:B-1----:R-:W-:-:S05]  /*02b0*/  LEA R2, R5, R4, 0x7 ;  /* 0x0000000405027211 */ /* 0x002fca00078e38ff */
[----:B------:R-:W-:-:S05]  /*02c0*/  VIADD R5, R2, UR8 ;  /* 0x0000000802057c36 */ /* 0x000fca0008000000 */
[----:B------:R-:W-:-:S13]  /*02d0*/  ISETP.NE.AND P0, PT, R5, RZ, PT ;  /* 0x000000ff0500720c */ /* 0x000fda0003f05270 */
[----:B------:R-:W-:Y:S05]  /*02e0*/  @!P0 BRA `(.L_x_96) ;  /* 0x0000000000e48947 */ /* 0x000fea0003800000 */
[----:B------:R-:W-:Y:S01]  /*02f0*/  HFMA2 R15, -RZ, RZ, 0, 0 ;  /* 0x00000000ff0f7431 */ /* 0x000fe200000001ff */
[----:B------:R-:W-:Y:S01]  /*0300*/  SHF.R.S32.HI R0, RZ, 0x1f, R5 ;  /* 0x0000001fff007819 */ /* 0x000fe20000011405 */
[----:B------:R-:W-:Y:S01]  /*0310*/  IMAD.MOV.U32 R9, RZ, RZ, 0xbc8f ;  /* 0x0000bc8fff097424 */ /* 0x000fe200078e00ff */
[----:B------:R-:W-:Y:S01]  /*0320*/  MOV R11, R5 ;  /* 0x00000005000b7202 */ /* 0x000fe20000000f00 */
[----:B------:R-:W-:Y:S01]  /*0330*/  IMAD.MOV.U32 R10, RZ, RZ, 0x1 ;  /* 0x00000001ff0a7424 */ /* 0x000fe200078e00ff */
[----:B------:R-:W-:-:S07]  /*0340*/  MOV R8, RZ ;  /* 0x000000ff00087202 */ /* 0x000fce0000000f00 */
.L_x_99:
        /* <DEDUP_REMOVED lines=41> */
[----:B------:R-:W-:-:S05]  /*05e0*/  IMAD R10, R10, -0x7fffffff, RZ ;  /* 0x800000010a0a7824 */ /* 0x000fca00078e02ff */
[----:B------:R-:W-:Y:S01]  /*05f0*/  IADD3 R8, PT, PT, R15, -R21, R10 ;  /* 0x800000150f087210 */ /* 0x000fe20007ffe00a */
[----:B------:R-:W-:-:S07]  /*0600*/  IMAD.MOV.U32 R10, RZ, RZ, R14 ;  /* 0x000000ffff0a7224 */ /* 0x000fce00078e000e */
.L_x_98:
[----:B------:R-:W-:Y:S05]  /*0610*/  BSYNC.RECONVERGENT B1 ;  /* 0x0000000000017941 */ /* 0x000fea0003800200 */
.L_x_97:
[----:B------:R-:W-:Y:S02]  /*0620*/  ISETP.GT.U32.AND.EX P0, PT, R0, RZ, PT, P0 ;  /* 0x000000ff0000720c */ /* 0x000fe40003f04100 */
[--C-:B------:R-:W-:Y:S02]  /*0630*/  SHF.R.U64 R11, R11, 0x1, R0.reuse ;  /* 0x000000010b0b7819 */ /* 0x100fe40000001200 */
[----:B------:R-:W-:Y:S02]  /*0640*/  SHF.R.U32.HI R0, RZ, 0x1, R0 ;  /* 0x00000001ff007819 */ /* 0x000fe40000011600 */
[----:B------:R-:W-:Y:S02]  /*0650*/  IADD3 R15, PT, PT, R7, -R13, R12 ;  /* 0x8000000d070f7210 */ /* 0x000fe40007ffe00c */
[----:B------:R-:W-:-:S05]  /*0660*/  MOV R9, R6 ;  /* 0x0000000600097202 */ /* 0x000fca0000000f00 */
[----:B------:R-:W-:Y:S05]  /*0670*/  @P0 BRA `(.L_x_99) ;  /* 0xfffffffc00340947 */ /* 0x000fea000383ffff */
.L_x_96:
[----:B------:R-:W-:Y:S05]  /*0680*/  BSYNC.RECONVERGENT B0 ;  /* 0x0000000000007941 */ /* 0x000fea0003800200 */
.L_x_95:
[----:B------:R-:W0:Y:S01]  /*0690*/  LDCU UR5, c[0x0][0x3a0] ;  /* 0x00007400ff0577ac */ /* 0x000e220008000800 */
        /* <DEDUP_REMOVED lines=23> */
[----:B------:R-:W-:-:S04]  /*0810*/  HFMA2 R6, -RZ, RZ, 0, 0 ;  /* 0x00000000ff067431 */ /* 0x000fc800000001ff */
[----:B------:R-:W-:-:S05]  /*0820*/  IMAD.X R7, R11, 0x1, R7, P0 ;  /* 0x000000010b077824 */ /* 0x000fca00000e0607 */
[----:B------:R-:W-:-:S05]  /*0830*/  SHF.R.U64 R7, R0, 0x1e, R7 ;  /* 0x0000001e00077819 */ /* 0x000fca0000001207 */
[----:B------:R-:W-:Y:S01]  /*0840*/  IMAD R7, R7, -0x7fffffff, R10 ;  /* 0x8000000107077824 */ /* 0x000fe200078e020a */
[----:B------:R-:W-:Y:S06]  /*0850*/  BRA.U !UP0, `(.L_x_100) ;  /* 0x0000000908987547 */ /* 0x000fec000b800000 */
[----:B------:R-:W0:Y:S01]  /*0860*/  LDC R6, c[0x0][0x398] ;  /* 0x0000e600ff067b82 */ /* 0x000e220000000800 */
[----:B------:R-:W1:Y:S01]  /*0870*/  LDCU UR20, c[0x0][0x398] ;  /* 0x00007300ff1477ac */ /* 0x000e620008000800 */
[----:B------:R-:W-:-:S06]  /*0880*/  UMOV UR5, URZ ;  /* 0x000000ff00057c82 */ /* 0x000fcc0008000000 */
[----:B------:R-:W2:Y:S02]  /*0890*/  LDC.64 R20, c[0x0][0x390] ;  /* 0x0000e400ff147b82 */ /* 0x000ea40000000a00 */
.L_x_109:
[----:B------:R-:W-:Y:S01]  /*08a0*/  IMAD.HI.U32 R0, R7, -0x4370ec6f, RZ ;  /* 0xbc8f139107007827 */ /* 0x000fe200078e00ff */
[----:B---3--:R-:W3:Y:S01]  /*08b0*/  MUFU.RCP64H R11, 2.14748262400000000000e+09 ;  /* 0x41dfffff000b7908 */ /* 0x008ee20000001800 */
[----:B------:R-:W-:Y:S01]  /*08c0*/  MOV R9, 0x41dfffff ;  /* 0x41dfffff00097802 */ /* 0x000fe20000000f00 */
[----:B------:R-:W-:Y:S01]  /*08d0*/  BSSY.RECONVERGENT B1, `(.L_x_101) ;  /* 0x000001b000017945 */ /* 0x000fe20003800200 */
[----:B------:R-:W-:Y:S01]  /*08e0*/  IMAD.MOV.U32 R8, RZ, RZ, -0x800000 ;  /* 0xff800000ff087424 */ /* 0x000fe200078e00ff */
[----:B------:R-:W-:Y:S01]  /*08f0*/  SHF.R.U32.HI R0, RZ, 0xf, R0 ;  /* 0x0000000fff007819 */ /* 0x000fe20000011600 */
[----:B------:R-:W-:-:S04]  /*0900*/  IMAD.MOV.U32 R10, RZ, RZ, 0x1 ;  /* 0x00000001ff0a7424 */ /* 0x000fc800078e00ff */
[C---:B------:R-:W-:Y:S02]  /*0910*/  IMAD R7, R0.reuse, -0xadc8, R7 ;  /* 0xffff523800077824 */ /* 0x040fe400078e0207 */
[----:B------:R-:W-:Y:S02]  /*0920*/  IMAD R0, R0, 0xd47, RZ ;  /* 0x00000d4700007824 */ /* 0x000fe400078e02ff */
[----:B------:R-:W-:-:S03]  /*0930*/  IMAD R7, R7, 0xbc8f, RZ ;  /* 0x0000bc8f07077824 */ /* 0x000fc600078e02ff */
[----:B------:R-:W-:Y:S01]  /*0940*/  LOP3.LUT R14, R0, 0x7fffffff, RZ, 0x3c, !PT ;  /* 0x7fffffff000e7812 */ /* 0x000fe200078e3cff */
[----:B---3--:R-:W-:Y:S01]  /*0950*/  DFMA R12, R10, -R8, 1 ;  /* 0x3ff000000a0c742b */ /* 0x008fe20000000808 */
[----:B------:R-:W-:-:S07]  /*0960*/  ISETP.GE.U32.AND P0, PT, R7, R0, PT ;  /* 0x000000000700720c */ /* 0x000fce0003f06070 */
[----:B------:R-:W-:-:S06]  /*0970*/  DFMA R12, R12, R12, R12 ;  /* 0x0000000c0c0c722b */ /* 0x000fcc000000000c */
[----:B------:R-:W-:Y:S02]  /*0980*/  @P0 IADD3 R14, PT, PT, -R0, RZ, RZ ;  /* 0x000000ff000e0210 */ /* 0x000fe40007ffe1ff */
[----:B------:R-:W-:-:S03]  /*0990*/  DFMA R12, R10, R12, R10 ;  /* 0x0000000c0a0c722b */ /* 0x000fc6000000000a */
[----:B------:R-:W-:-:S05]  /*09a0*/  IMAD.IADD R7, R7, 0x1, R14 ;  /* 0x0000000107077824 */ /* 0x000fca00078e020e */
[----:B------:R-:W-:Y:S01]  /*09b0*/  IADD3 R10, PT, PT, R7, -0x1, RZ ;  /* 0xffffffff070a7810 */ /* 0x000fe20007ffe0ff */
[----:B------:R-:W-:-:S05]  /*09c0*/  DFMA R14, R12, -R8, 1 ;  /* 0x3ff000000c0e742b */ /* 0x000fca0000000808 */
[----:B------:R-:W3:Y:S03]  /*09d0*/  I2F.F64.U32 R10, R10 ;  /* 0x0000000a000a7312 */ /* 0x000ee60000201800 */
[----:B------:R-:W-:-:S08]  /*09e0*/  DFMA R14, R12, R14, R12 ;  /* 0x0000000e0c0e722b */ /* 0x000fd0000000000c */
[----:B---3--:R-:W-:Y:S01]  /*09f0*/  DMUL R32, R10, R14 ;  /* 0x0000000e0a207228 */ /* 0x008fe20000000000 */
[----:B------:R-:W-:-:S07]  /*0a00*/  FSETP.GEU.AND P1, PT, |R11|, 6.5827683646048100446e-37, PT ;  /* 0x036000000b00780b */ /* 0x000fce0003f2e200 */
[----:B------:R-:W-:-:S08]  /*0a10*/  DFMA R8, R32, -R8, R10 ;  /* 0x800000082008722b */ /* 0x000fd0000000000a */
[----:B------:R-:W-:-:S10]  /*0a20*/  DFMA R32, R14, R8, R32 ;  /* 0x000000080e20722b */ /* 0x000fd40000000020 */
[----:B------:R-:W-:-:S05]  /*0a30*/  FFMA R0, RZ, 27.999998092651367188, R33 ;  /* 0x41dfffffff007823 */ /* 0x000fca0000000021 */
[----:B------:R-:W-:-:S13]  /*0a40*/  FSETP.GT.AND P0, PT, |R0|, 1.469367938527859385e-39, PT ;  /* 0x001000000000780b */ /* 0x000fda0003f04200 */
[----:B------:R-:W-:Y:S05]  /*0a50*/  @P0 BRA P1, `(.L_x_102) ;  /* 0x0000000000080947 */ /* 0x000fea0000800000 */
[----:B------:R-:W-:-:S07]  /*0a60*/  MOV R0, 0xa80 ;  /* 0x00000a8000007802 */ /* 0x000fce0000000f00 */
[----:B012---:R-:W-:Y:S05]  /*0a70*/  CALL.REL.NOINC `($__internal_1_$__cuda_sm20_div_rn_f64_full) ;  /* 0x0000006800d87944 */ /* 0x007fea0003c00000 */
.L_x_102:
[----:B-1----:R-:W-:Y:S05]  /*0a80*/  BSYNC.RECONVERGENT B1 ;  /* 0x0000000000017941 */ /* 0x002fea0003800200 */
.L_x_101:
[----:B------:R-:W-:Y:S01]  /*0a90*/  DFMA R32, R32, R16, R18 ;  /* 0x000000102020722b */ /* 0x000fe20000000012 */
[----:B0-----:R-:W-:-:S04]  /*0aa0*/  IMAD R23, R5, R6, UR5 ;  /* 0x0000000505177e24 */ /* 0x001fc8000f8e0206 */
[----:B--2---:R-:W-:-:S05]  /*0ab0*/  IMAD.WIDE R22, R23, 0x4, R20 ;  /* 0x0000000417167825 */ /* 0x004fca00078e0214 */
[----:B------:R-:W0:Y:S01]  /*0ac0*/  F2I.F64.TRUNC R32, R32 ;  /* 0x0000002000207311 */ /* 0x000e22000030d100 */
[----:B------:R-:W2:Y:S01]  /*0ad0*/  LDG.E R25, desc[UR12][R22.64] ;  /* 0x0000000c16197981 */ /* 0x000ea2000c1e1900 */
[----:B0-----:R-:W-:-:S04]  /*0ae0*/  IMAD R9, R5, R6, R32 ;  /* 0x0000000605097224 */ /* 0x001fc800078e0220 */
        /* <DEDUP_REMOVED lines=9> */
[----:B------:R-:W-:Y:S02]  /*0b80*/  IMAD.MOV.U32 R12, RZ, RZ, -0x800000 ;  /* 0xff800000ff0c7424 */ /* 0x000fe400078e00ff */
[----:B------:R-:W-:Y:S01]  /*0b90*/  IMAD.MOV.U32 R10, RZ, RZ, 0x1 ;  /* 0x00000001ff0a7424 */ /* 0x000fe200078e00ff */
[----:B------:R-:W-:-:S05]  /*0ba0*/  ISETP.GE.U32.AND P0, PT, R7, R0, PT ;  /* 0x000000000700720c */ /* 0x000fca0003f06070 */
[----:B0-----:R-:W-:Y:S01]  /*0bb0*/  DFMA R26, R10, -R12, 1 ;  /* 0x3ff000000a1a742b */ /* 0x001fe2000000080c */
[----:B------:R-:W-:-:S07]  /*0bc0*/  LOP3.LUT R14, R0, 0x7fffffff, RZ, 0x3c, !PT ;  /* 0x7fffffff000e7812 */ /* 0x000fce00078e3cff */
[----:B------:R-:W-:Y:S01]  /*0bd0*/  DFMA R26, R26, R26, R26 ;  /* 0x0000001a1a1a722b */ /* 0x000fe2000000001a */
[----:B------:R-:W-:-:S05]  /*0be0*/  @P0 IADD3 R14, PT, PT, -R0, RZ, RZ ;  /* 0x000000ff000e0210 */ /* 0x000fca0007ffe1ff */
[----:B------:R-:W-:Y:S02]  /*0bf0*/  IMAD.IADD R7, R7, 0x1, R14 ;  /* 0x0000000107077824 */ /* 0x000fe400078e020e */
        /* <DEDUP_REMOVED lines=16> */
[----:B0-----:R-:W-:Y:S05]  /*0d00*/  CALL.REL.NOINC `($__internal_1_$__cuda_sm20_div_rn_f64_full) ;  /* 0x0000006800347944 */ /* 0x001fea0003c00000 */
.L_x_104:
[----:B------:R-:W-:Y:S05]  /*0d10*/  BSYNC.RECONVERGENT B1 ;  /* 0x0000000000017941 */ /* 0x000fea0003800200 */
.L_x_103:
        /* <DEDUP_REMOVED lines=38> */
.L_x_106:
[----:B------:R-:W-:Y:S05]  /*0f80*/  BSYNC.RECONVERGENT B1 ;  /* 0x0000000000017941 */ /* 0x000fea0003800200 */
.L_x_105:
        /* <DEDUP_REMOVED lines=38> */
.L_x_108:
[----:B------:R-:W-:Y:S05]  /*11f0*/  BSYNC.RECONVERGENT B1 ;  /* 0x0000000000017941 */ /* 0x000fea0003800200 */
.L_x_107:
[----:B------:R-:W-:Y:S01]  /*1200*/  DFMA R32, R32, R16, R18 ;  /* 0x000000102020722b */ /* 0x000fe20000000012 */
[----:B------:R-:W2:Y:S09]  /*1210*/  LDG.E R11, desc[UR12][R22.64+0xc] ;  /* 0x00000c0c160b7981 */ /* 0x000eb2000c1e1900 */
[----:B------:R-:W0:Y:S02]  /*1220*/  F2I.F64.TRUNC R32, R32 ;  /* 0x0000002000207311 */ /* 0x000e24000030d100 */
[----:B0-----:R-:W-:-:S04]  /*1230*/  IMAD R9, R5, UR20, R32 ;  /* 0x0000001405097c24 */ /* 0x001fc8000f8e0220 */
[----:B------:R-:W-:-:S05]  /*1240*/  IMAD.WIDE R8, R9, 0x4, R20 ;  /* 0x0000000409087825 */ /* 0x000fca00078e0214 */
[----:B------:R-:W3:Y:S01]  /*1250*/  LDG.E R13, desc[UR12][R8.64] ;  /* 0x0000000c080d7981 */ /* 0x000ee2000c1e1900 */
[----:B------:R-:W-:-:S04]  /*1260*/  UIADD3 UR5, UPT, UPT, UR5, 0x4, URZ ;  /* 0x0000000405057890 */ /* 0x000fc8000fffe0ff */
[----:B------:R-:W-:Y:S01]  /*1270*/  UISETP.NE.AND UP0, UPT, UR5, UR18, UPT ;  /* 0x000000120500728c */ /* 0x000fe2000bf05270 */
[----:B---3--:R3:W-:Y:S04]  /*1280*/  STG.E desc[UR12][R22.64+0xc], R13 ;  /* 0x00000c0d16007986 */ /* 0x0087e8000c10190c */
[----:B--2---:R3:W-:Y:S04]  /*1290*/  STG.E desc[UR12][R8.64], R11 ;  /* 0x0000000b08007986 */ /* 0x0047e8000c10190c */
[----:B------:R-:W-:Y:S05]  /*12a0*/  BRA.U UP0, `(.L_x_109) ;  /* 0xfffffff5007c7547 */ /* 0x000fea000b83ffff */
[----:B------:R-:W-:-:S07]  /*12b0*/  IMAD.U32 R6, RZ, RZ, UR18 ;  /* 0x00000012ff067e24 */ /* 0x000fce000f8e00ff */
.L_x_100:
[----:B------:R-:W-:-:S09]  /*12c0*/  UISETP.NE.AND UP0, UPT, UR11, URZ, UPT ;  /* 0x000000ff0b00728c */ /* 0x000fd2000bf05270 */
[----:B------:R-:W-:Y:S05]  /*12d0*/  BRA.U !UP0, `(.L_x_110) ;  /* 0x0000000908107547 */ /* 0x000fea000b800000 */
[----:B------:R-:W-:-:S09]  /*12e0*/  UISETP.NE.AND UP0, UPT, UR11, 0x1, UPT ;  /* 0x000000010b00788c */ /* 0x000fd2000bf05270 */
[----:B------:R-:W-:Y:S05]  /*12f0*/  BRA.U !UP0, `(.L_x_111) ;  /* 0x0000000508547547 */ /* 0x000fea000b800000 */
[----:B------:R-:W-:Y:S01]  /*1300*/  IMAD.HI.U32 R0, R7, -0x4370ec6f, RZ ;  /* 0xbc8f139107007827 */ /* 0x000fe200078e00ff */
[----:B---3--:R-:W0:Y:S03]  /*1310*/  MUFU.RCP64H R11, 2.14748262400000000000e+09 ;  /* 0x41dfffff000b7908 */ /* 0x008e260000001800 */
        /* <DEDUP_REMOVED lines=27> */
[----:B------:R-:W-:Y:S05]  /*14d0*/  CALL.REL.NOINC `($__internal_1_$__cuda_sm20_div_rn_f64_full) ;  /* 0x0000006000407944 */ /* 0x000fea0003c00000 */
.L_x_113:
[----:B------:R-:W-:Y:S05]  /*14e0*/  BSYNC.RECONVERGENT B1 ;  /* 0x0000000000017941 */ /* 0x000fea0003800200 */
.L_x_112:
        /* <DEDUP_REMOVED lines=41> */
[----:B0-----:R-:W-:Y:S05]  /*1780*/  CALL.REL.NOINC `($__internal_1_$__cuda_sm20_div_rn_f64_full) ;  /* 0x0000005c00947944 */ /* 0x001fea0003c00000 */
.L_x_115:
[----:B------:R-:W-:Y:S05]  /*1790*/  BSYNC.RECONVERGENT B1 ;  /* 0x0000000000017941 */ /* 0x000fea0003800200 */
.L_x_114:
        /* <DEDUP_REMOVED lines=11> */
.L_x_111:
[----:B------:R-:W1:Y:S02]  /*1850*/  LDCU UR5, c[0x0][0x398] ;  /* 0x00007300ff0577ac */ /* 0x000e640008000800 */
[----:B-1----:R-:W-:-:S09]  /*1860*/  ULOP3.LUT UP0, URZ, UR5, 0x1, URZ, 0xc0, !UPT ;  /* 0x0000000105ff7892 */ /* 0x002fd2000f80c0ff */
[----:B------:R-:W-:Y:S05]  /*1870*/  BRA.U !UP0, `(.L_x_110) ;  /* 0x0000000108a87547 */ /* 0x000fea000b800000 */
[----:B0--3--:R-:W0:Y:S01]  /*1880*/  MUFU.RCP64H R11, 2.14748262400000000000e+09 ;  /* 0x41dfffff000b7908 */ /* 0x009e220000001800 */
        /* <DEDUP_REMOVED lines=12> */
[----:B------:R-:W-:-:S09]  /*1950*/  DFMA R12, R12, R12, R12 ;  /* 0x0000000c0c0c722b */ /* 0x000fd2000000000c */
[----:B------:R-:W-:Y:S01]  /*1960*/  @P0 IADD3 R14, PT, PT, -R0, RZ, RZ ;  /* 0x000000ff000e0210 */ /* 0x000fe20007ffe1ff */
        /* <DEDUP_REMOVED lines=14> */
.L_x_117:
[----:B------:R-:W-:Y:S05]  /*1a50*/  BSYNC.RECONVERGENT B1 ;  /* 0x0000000000017941 */ /* 0x000fea0003800200 */
.L_x_116:
[----:B------:R-:W-:Y:S01]  /*1a60*/  DFMA R32, R32, R16, R18 ;  /* 0x000000102020722b */ /* 0x000fe20000000012 */
[----:B------:R-:W0:Y:S01]  /*1a70*/  LDC.64 R10, c[0x0][0x390] ;  /* 0x0000e400ff0a7b82 */ /* 0x000e220000000a00 */
[----:B------:R-:W1:Y:S08]  /*1a80*/  LDCU UR5, c[0x0][0x398] ;  /* 0x00007300ff0577ac */ /* 0x000e700008000800 */
[----:B------:R-:W2:Y:S01]  /*1a90*/  F2I.F64.TRUNC R32, R32 ;  /* 0x0000002000207311 */ /* 0x000ea2000030d100 */
[----:B-1----:R-:W-:-:S02]  /*1aa0*/  IMAD R7, R5, UR5, R6 ;  /* 0x0000000505077c24 */ /* 0x002fc4000f8e0206 */
[----:B--2---:R-:W-:Y:S02]  /*1ab0*/  IMAD R9, R5, UR5, R32 ;  /* 0x0000000505097c24 */ /* 0x004fe4000f8e0220 */
[----:B0-----:R-:W-:-:S04]  /*1ac0*/  IMAD.WIDE R6, R7, 0x4, R10 ;  /* 0x0000000407067825 */ /* 0x001fc800078e020a */
[----:B------:R-:W-:Y:S02]  /*1ad0*/  IMAD.WIDE R8, R9, 0x4, R10 ;  /* 0x0000000409087825 */ /* 0x000fe400078e020a */
[----:B------:R-:W2:Y:S04]  /*1ae0*/  LDG.E R11, desc[UR12][R6.64] ;  /* 0x0000000c060b7981 */ /* 0x000ea8000c1e1900 */
[----:B------:R-:W3:Y:S04]  /*1af0*/  LDG.E R13, desc[UR12][R8.64] ;  /* 0x0000000c080d7981 */ /* 0x000ee8000c1e1900 */
[----:B---3--:R1:W-:Y:S04]  /*1b00*/  STG.E desc[UR12][R6.64], R13 ;  /* 0x0000000d06007986 */ /* 0x0083e8000c10190c */
[----:B--2---:R1:W-:Y:S02]  /*1b10*/  STG.E desc[UR12][R8.64], R11 ;  /* 0x0000000b08007986 */ /* 0x0043e4000c10190c */
.L_x_110:
[----:B------:R-:W-:Y:S01]  /*1b20*/  UISETP.GE.U32.AND UP0, UPT, UR10, 0xf, UPT ;  /* 0x0000000f0a00788c */ /* 0x000fe2000bf06070 */
[----:B------:R-:W-:Y:S01]  /*1b30*/  IMAD.MOV.U32 R29, RZ, RZ, RZ ;  /* 0x000000ffff1d7224 */ /* 0x000fe200078e00ff */
[----:B------:R-:W-:-:S07]  /*1b40*/  UMOV UR5, URZ ;  /* 0x000000ff00057c82 */ /* 0x000fce0008000000 */
[----:B------:R-:W-:Y:S05]  /*1b50*/  BRA.U !UP0, `(.L_x_118) ;  /* 0x0000000508847547 */ /* 0x000fea000b800000 */
[----:B------:R-:W-:Y:S01]  /*1b60*/  MOV R29, RZ ;  /* 0x000000ff001d7202 */ /* 0x000fe20000000f00 */
[----:B------:R-:W-:-:S06]  /*1b70*/  UMOV UR5, URZ ;  /* 0x000000ff00057c82 */ /* 0x000fcc0008000000 */
.L_x_119:
[----:B01-3--:R-:W0:Y:S08]  /*1b80*/  LDC.64 R10, c[0x0][0x398] ;  /* 0x0000e600ff0a7b82 */ /* 0x00be300000000a00 */
        /* <DEDUP_REMOVED lines=19> */
[----:B------:R-:W2:Y:S01]  /*1cc0*/  LDG.E R10, desc[UR12][R8.64+0x3c] ;  /* 0x00003c0c080a7981 */ /* 0x000ea2000c1e1900 */
[----:B------:R-:W-:-:S04]  /*1cd0*/  IMAD R24, R11, UR5, R11 ;  /* 0x000000050b187c24 */ /* 0x000fc8000f8e020b */
[----:B------:R-:W-:-:S04]  /*1ce0*/  IMAD.IADD R34, R24, 0x1, R11 ;  /* 0x0000000118227824 */ /* 0x000fc800078e020b */
[C---:B------:R-:W-:Y:S01]  /*1cf0*/  IMAD.IADD R33, R34.reuse, 0x1, R11 ;  /* 0x0000000122217824 */ /* 0x040fe200078e020b */
[----:B---3--:R-:W-:-:S03]  /*1d00*/  IADD3 R23, PT, PT, R34, R23, RZ ;  /* 0x0000001722177210 */ /* 0x008fc60007ffe0ff */
[----:B------:R-:W-:-:S05]  /*1d10*/  IMAD.IADD R34, R33, 0x1, R11 ;  /* 0x0000000121227824 */ /* 0x000fca00078e020b */
[----:B------:R-:W-:Y:S02]  /*1d20*/  IADD3 R35, PT, PT, R34, R11, RZ ;  /* 0x0000000b22237210 */ /* 0x000fe40007ffe0ff */
[----:B----4-:R-:W-:Y:S01]  /*1d30*/  IADD3 R25, PT, PT, R24, R15, RZ ;  /* 0x0000000f18197210 */ /* 0x010fe20007ffe0ff */
[----:B-----5:R-:W-:Y:S02]  /*1d40*/  IMAD R15, R11, UR5, R14 ;  /* 0x000000050b0f7c24 */ /* 0x020fe4000f8e020e */
[----:B--2---:R-:W-:Y:S01]  /*1d50*/  IMAD.IADD R33, R33, 0x1, R22 ;  /* 0x0000000121217824 */ /* 0x004fe200078e0216 */
[----:B------:R-:W-:Y:S01]  /*1d60*/  IADD3 R37, PT, PT, R34, R21, RZ ;  /* 0x0000001522257210 */ /* 0x000fe20007ffe0ff */
[----:B------:R-:W-:Y:S02]  /*1d70*/  IMAD.IADD R34, R35, 0x1, R11 ;  /* 0x0000000123227824 */ /* 0x000fe400078e020b */
[----:B------:R-:W-:Y:S01]  /*1d80*/  IMAD.WIDE R14, R15, 0x4, R12 ;  /* 0x000000040f0e7825 */ /* 0x000fe200078e020c */
[----:B------:R-:W-:-:S03]  /*1d90*/  IADD3 R35, PT, PT, R35, R20, RZ ;  /* 0x0000001423237210 */ /* 0x000fc60007ffe0ff */
[----:B------:R-:W-:Y:S01]  /*1da0*/  IMAD.WIDE R20, R33, 0x4, R12 ;  /* 0x0000000421147825 */ /* 0x000fe200078e020c */
[----:B------:R0:W2:Y:S03]  /*1db0*/  LDG.E R9, desc[UR12][R14.64] ;  /* 0x0000000c0e097981 */ /* 0x0000a6000c1e1900 */
[C---:B------:R-:W-:Y:S01]  /*1dc0*/  IMAD.IADD R33, R34.reuse, 0x1, R32 ;  /* 0x0000000122217824 */ /* 0x040fe200078e0220 */
[----:B------:R-:W-:Y:S01]  /*1dd0*/  IADD3 R32, PT, PT, R34, R11, RZ ;  /* 0x0000000b22207210 */ /* 0x000fe20007ffe0ff */
[----:B------:R-:W-:-:S04]  /*1de0*/  IMAD.WIDE R22, R23, 0x4, R12 ;  /* 0x0000000417167825 */ /* 0x000fc800078e020c */
[----:B0-----:R-:W-:Y:S02]  /*1df0*/  IMAD.WIDE R14, R37, 0x4, R12 ;  /* 0x00000004250e7825 */ /* 0x001fe400078e020c */
[----:B------:R0:W3:Y:S02]  /*1e00*/  LDG.E R22, desc[UR12][R22.64] ;  /* 0x0000000c16167981 */ /* 0x0000e4000c1e1900 */
[----:B------:R-:W-:Y:S02]  /*1e10*/  IMAD.IADD R37, R32, 0x1, R11 ;  /* 0x0000000120257824 */ /* 0x000fe400078e020b */
[----:B------:R-:W4:Y:S01]  /*1e20*/  LDG.E R34, desc[UR12][R14.64] ;  /* 0x0000000c0e227981 */ /* 0x000f22000c1e1900 */
[----:B------:R-:W-:-:S04]  /*1e30*/  IMAD.WIDE R24, R25, 0x4, R12 ;  /* 0x0000000419187825 */ /* 0x000fc800078e020c */
[--C-:B------:R-:W-:Y:S01]  /*1e40*/  IMAD.IADD R36, R37, 0x1, R11.reuse ;  /* 0x0000000125247824 */ /* 0x100fe200078e020b */
[----:B------:R1:W2:Y:S03]  /*1e50*/  LDG.E R8, desc[UR12][R24.64] ;  /* 0x0000000c18087981 */ /* 0x0002a6000c1e1900 */
[C---:B0-----:R-:W-:Y:S02]  /*1e60*/  IMAD.IADD R23, R36.reuse, 0x1, R11 ;  /* 0x0000000124177824 */ /* 0x041fe400078e020b */
[----:B-1----:R-:W-:Y:S02]  /*1e70*/  IMAD.WIDE R24, R35, 0x4, R12 ;  /* 0x0000000423187825 */ /* 0x002fe400078e020c */
[----:B------:R0:W3:Y:S04]  /*1e80*/  LDG.E R35, desc[UR12][R20.64] ;  /* 0x0000000c14237981 */ /* 0x0000e8000c1e1900 */
[----:B------:R1:W4:Y:S01]  /*1e90*/  LDG.E R25, desc[UR12][R24.64] ;  /* 0x0000000c18197981 */ /* 0x000322000c1e1900 */
[----:B0-----:R-:W-:Y:S01]  /*1ea0*/  IADD3 R20, PT, PT, R23, R11, RZ ;  /* 0x0000000b17147210 */ /* 0x001fe20007ffe0ff */
[----:B------:R-:W-:Y:S01]  /*1eb0*/  IMAD.IADD R21, R36, 0x1, R28 ;  /* 0x0000000124157824 */ /* 0x000fe200078e021c */
[----:B------:R-:W-:-:S03]  /*1ec0*/  IADD3 R32, PT, PT, R32, R31, RZ ;  /* 0x0000001f20207210 */ /* 0x000fc60007ffe0ff */
[----:B-1----:R-:W-:Y:S01]  /*1ed0*/  IMAD.IADD R24, R20, 0x1, R11 ;  /* 0x0000000114187824 */ /* 0x002fe200078e020b */
[----:B------:R-:W-:-:S03]  /*1ee0*/  IADD3 R37, PT, PT, R37, R30, RZ ;  /* 0x0000001e25257210 */ /* 0x000fc60007ffe0ff */
[----:B------:R-:W-:Y:S02]  /*1ef0*/  IMAD.IADD R28, R24, 0x1, R11 ;  /* 0x00000001181c7824 */ /* 0x000fe400078e020b */
[----:B------:R-:W-:Y:S01]  /*1f00*/  IMAD.WIDE R30, R33, 0x4, R12 ;  /* 0x00000004211e7825 */ /* 0x000fe200078e020c */
[----:B------:R-:W-:-:S03]  /*1f10*/  IADD3 R26, PT, PT, R23, R26, RZ ;  /* 0x0000001a171a7210 */ /* 0x000fc60007ffe0ff */
[--C-:B------:R-:W-:Y:S01]  /*1f20*/  IMAD.WIDE R32, R32, 0x4, R12.reuse ;  /* 0x0000000420207825 */ /* 0x100fe200078e020c */
[----:B------:R-:W-:Y:S01]  /*1f30*/  IADD3 R27, PT, PT, R20, R27, RZ ;  /* 0x0000001b141b7210 */ /* 0x000fe20007ffe0ff */
[----:B------:R0:W5:Y:S02]  /*1f40*/  LDG.E R30, desc[UR12][R30.64] ;  /* 0x0000000c1e1e7981 */ /* 0x000164000c1e1900 */
[--C-:B------:R-:W-:Y:S01]  /*1f50*/  IMAD.WIDE R14, R37, 0x4, R12.reuse ;  /* 0x00000004250e7825 */ /* 0x100fe200078e020c */
[CC--:B------:R-:W-:Y:S01]  /*1f60*/  IADD3 R37, PT, PT, R28.reuse, R11.reuse, RZ ;  /* 0x0000000b1c257210 */ /* 0x0c0fe20007ffe0ff */
[----:B------:R-:W5:Y:S02]  /*1f70*/  LDG.E R33, desc[UR12][R32.64] ;  /* 0x0000000c20217981 */ /* 0x000f64000c1e1900 */
[----:B------:R-:W-:Y:S01]  /*1f80*/  IMAD.WIDE R20, R21, 0x4, R12 ;  /* 0x0000000415147825 */ /* 0x000fe200078e020c */
[----:B------:R-:W-:Y:S01]  /*1f90*/  IADD3 R28, PT, PT, R28, R6, RZ ;  /* 0x000000061c1c7210 */ /* 0x000fe20007ffe0ff */
[----:B------:R-:W5:Y:S02]  /*1fa0*/  LDG.E R14, desc[UR12][R14.64] ;  /* 0x0000000c0e0e7981 */ /* 0x000f64000c1e1900 */
[----:B0-----:R-:W-:Y:S01]  /*1fb0*/  IMAD.IADD R31, R37, 0x1, R0 ;  /* 0x00000001251f7824 */ /* 0x001fe200078e0200 */
[----:B------:R-:W-:Y:S01]  /*1fc0*/  IADD3 R0, PT, PT, R10, R11, R37 ;  /* 0x0000000b0a007210 */ /* 0x000fe20007ffe025 */
[----:B------:R-:W-:Y:S01]  /*1fd0*/  IMAD.IADD R24, R24, 0x1, R7 ;  /* 0x0000000118187824 */ /* 0x000fe200078e0207 */
[----:B------:R0:W5:Y:S01]  /*1fe0*/  LDG.E R23, desc[UR12][R20.64] ;  /* 0x0000000c14177981 */ /* 0x000162000c1e1900 */
[----:B------:R-:W-:-:S04]  /*1ff0*/  IMAD.WIDE R36, R26, 0x4, R12 ;  /* 0x000000041a247825 */ /* 0x000fc800078e020c */
[--C-:B------:R-:W-:Y:S02]  /*2000*/  IMAD.WIDE R6, R27, 0x4, R12.reuse ;  /* 0x000000041b067825 */ /* 0x100fe400078e020c */
[----:B------:R-:W5:Y:S02]  /*2010*/  LDG.E R36, desc[UR12][R36.64] ;  /* 0x0000000c24247981 */ /* 0x000f64000c1e1900 */
[--C-:B------:R-:W-:Y:S02]  /*2020*/  IMAD.WIDE R10, R24, 0x4, R12.reuse ;  /* 0x00000004180a7825 */ /* 0x100fe400078e020c */
[----:B------:R-:W5:Y:S02]  /*2030*/  LDG.E R7, desc[UR12][R6.64] ;  /* 0x0000000c06077981 */ /* 0x000f64000c1e1900 */
[--C-:B------:R-:W-:Y:S02]  /*2040*/  IMAD.WIDE R26, R28, 0x4, R12.reuse ;  /* 0x000000041c1a7825 */ /* 0x100fe400078e020c */
[----:B------:R-:W5:Y:S02]  /*2050*/  LDG.E R10, desc[UR12][R10.64] ;  /* 0x0000000c0a0a7981 */ /* 0x000f64000c1e1900 */
[----:B0-----:R-:W-:-:S02]  /*2060*/  IMAD.WIDE R20, R31, 0x4, R12 ;  /* 0x000000041f147825 */ /* 0x001fc400078e020c */
        /* <DEDUP_REMOVED lines=16> */
.L_x_118:
[----:B------:R-:W-:-:S09]  /*2170*/  UISETP.NE.AND UP0, UPT, UR14, URZ, UPT ;  /* 0x000000ff0e00728c */ /* 0x000fd2000bf05270 */
[----:B------:R-:W-:Y:S05]  /*2180*/  BRA.U !UP0, `(.L_x_120) ;  /* 0x0000000508ac7547 */ /* 0x000fea000b800000 */
[----:B------:R-:W-:Y:S02]  /*2190*/  UISETP.GE.U32.AND UP0, UPT, UR15, 0x7, UPT ;  /* 0x000000070f00788c */ /* 0x000fe4000bf06070 */
[----:B------:R-:W-:-:S07]  /*21a0*/  UISETP.NE.AND UP1, UPT, UR16, URZ, UPT ;  /* 0x000000ff1000728c */ /* 0x000fce000bf25270 */
[----:B------:R-:W-:Y:S05]  /*21b0*/  BRA.U !UP0, `(.L_x_121) ;  /* 0x0000000108c07547 */ /* 0x000fea000b800000 */
[----:B-1----:R-:W0:Y:S08]  /*21c0*/  LDC.64 R6, c[0x0][0x398] ;  /* 0x0000e600ff067b82 */ /* 0x002e300000000a00 */
[----:B------:R-:W1:Y:S01]  /*21d0*/  LDC.64 R14, c[0x0][0x390] ;  /* 0x0000e400ff0e7b82 */ /* 0x000e620000000a00 */
[----:B0--3--:R-:W-:-:S04]  /*21e0*/  IMAD R9, R5, R6, UR5 ;  /* 0x0000000505097e24 */ /* 0x009fc8000f8e0206 */
[----:B-1----:R-:W-:-:S03]  /*21f0*/  IMAD.WIDE R14, R9, 0x4, R14 ;  /* 0x00000004090e7825 */ /* 0x002fc600078e020e */
[----:B------:R-:W0:Y:S02]  /*2200*/  LDC.64 R8, c[0x0][0x388] ;  /* 0x0000e200ff087b82 */ /* 0x000e240000000a00 */
        /* <DEDUP_REMOVED lines=8> */
[----:B------:R-:W-:-:S05]  /*2290*/  IMAD R12, R7, UR5, R7 ;  /* 0x00000005070c7c24 */ /* 0x000fca000f8e0207 */
[----:B------:R-:W-:-:S04]  /*22a0*/  IADD3 R24, PT, PT, R12, R7, RZ ;  /* 0x000000070c187210 */ /* 0x000fc80007ffe0ff */
[C---:B------:R-:W-:Y:S01]  /*22b0*/  IADD3 R25, PT, PT, R24.reuse, R7, RZ ;  /* 0x0000000718197210 */ /* 0x040fe20007ffe0ff */
[----:B--2---:R-:W-:-:S03]  /*22c0*/  IMAD.IADD R23, R24, 0x1, R23 ;  /* 0x0000000118177824 */ /* 0x004fc600078e0217 */
[----:B------:R-:W-:Y:S01]  /*22d0*/  IADD3 R24, PT, PT, R25, R7, RZ ;  /* 0x0000000719187210 */ /* 0x000fe20007ffe0ff */
[----:B---3--:R-:W-:-:S04]  /*22e0*/  IMAD R11, R7, UR5, R10 ;  /* 0x00000005070b7c24 */ /* 0x008fc8000f8e020a */
[----:B------:R-:W-:Y:S02]  /*22f0*/  IMAD.IADD R26, R24, 0x1, R7 ;  /* 0x00000001181a7824 */ /* 0x000fe400078e0207 */
[----:B----4-:R-:W-:Y:S02]  /*2300*/  IMAD.IADD R13, R12, 0x1, R13 ;  /* 0x000000010c0d7824 */ /* 0x010fe400078e020d */
[----:B0-----:R-:W-:Y:S01]  /*2310*/  IMAD.WIDE R10, R11, 0x4, R8 ;  /* 0x000000040b0a7825 */ /* 0x001fe200078e0208 */
[----:B-----5:R-:W-:-:S03]  /*2320*/  IADD3 R25, PT, PT, R25, R22, RZ ;  /* 0x0000001619197210 */ /* 0x020fc60007ffe0ff */
[--C-:B------:R-:W-:Y:S01]  /*2330*/  IMAD.WIDE R12, R13, 0x4, R8.reuse ;  /* 0x000000040d0c7825 */ /* 0x100fe200078e0208 */
[----:B------:R-:W-:Y:S01]  /*2340*/  IADD3 R31, PT, PT, R26, R7, RZ ;  /* 0x000000071a1f7210 */ /* 0x000fe20007ffe0ff */
[----:B------:R-:W2:Y:S02]  /*2350*/  LDG.E R10, desc[UR12][R10.64] ;  /* 0x0000000c0a0a7981 */ /* 0x000ea4000c1e1900 */
[----:B-1----:R-:W-:Y:S02]  /*2360*/  IMAD.WIDE R14, R23, 0x4, R8 ;  /* 0x00000004170e7825 */ /* 0x002fe400078e0208 */
[----:B------:R-:W2:Y:S02]  /*2370*/  LDG.E R12, desc[UR12][R12.64] ;  /* 0x0000000c0c0c7981 */ /* 0x000ea4000c1e1900 */
[----:B------:R-:W-:Y:S02]  /*2380*/  IMAD.IADD R23, R24, 0x1, R21 ;  /* 0x0000000118177824 */ /* 0x000fe400078e0215 */
[----:B------:R-:W-:Y:S01]  /*2390*/  IMAD.IADD R27, R26, 0x1, R20 ;  /* 0x000000011a1b7824 */ /* 0x000fe200078e0214 */
[----:B------:R-:W3:Y:S01]  /*23a0*/  LDG.E R14, desc[UR12][R14.64] ;  /* 0x0000000c0e0e7981 */ /* 0x000ee2000c1e1900 */
[----:B------:R-:W-:Y:S01]  /*23b0*/  IMAD.WIDE R20, R25, 0x4, R8 ;  /* 0x0000000419147825 */ /* 0x000fe200078e0208 */
[----:B------:R-:W-:-:S02]  /*23c0*/  IADD3 R25, PT, PT, R31, R0, RZ ;  /* 0x000000001f197210 */ /* 0x000fc40007ffe0ff */
[----:B------:R-:W-:Y:S01]  /*23d0*/  IADD3 R31, PT, PT, R6, R7, R31 ;  /* 0x00000007061f7210 */ /* 0x000fe20007ffe01f */
        /* <DEDUP_REMOVED lines=9> */
[----:B------:R-:W-:Y:S01]  /*2470*/  UIADD3 UR5, UPT, UPT, UR5, 0x8, URZ ;  /* 0x0000000805057890 */ /* 0x000fe2000fffe0ff */
[----:B--2---:R-:W-:-:S04]  /*2480*/  IADD3 R29, PT, PT, R12, R10, R29 ;  /* 0x0000000a0c1d7210 */ /* 0x004fc80007ffe01d */
[----:B---3--:R-:W-:-:S04]  /*2490*/  IADD3 R14, PT, PT, R20, R14, R29 ;  /* 0x0000000e140e7210 */ /* 0x008fc80007ffe01d */
[----:B----4-:R-:W-:-:S04]  /*24a0*/  IADD3 R14, PT, PT, R6, R23, R14 ;  /* 0x00000017060e7210 */ /* 0x010fc80007ffe00e */
[----:B-----5:R-:W-:-:S07]  /*24b0*/  IADD3 R29, PT, PT, R8, R25, R14 ;  /* 0x00000019081d7210 */ /* 0x020fce0007ffe00e */
.L_x_121:
[----:B------:R-:W-:Y:S05]  /*24c0*/  BRA.U !UP1, `(.L_x_120) ;  /* 0x0000000109dc7547 */ /* 0x000fea000b800000 */
[----:B------:R-:W-:Y:S02]  /*24d0*/  UISETP.GE.U32.AND UP0, UPT, UR17, 0x3, UPT ;  /* 0x000000031100788c */ /* 0x000fe4000bf06070 */
[----:B------:R-:W-:-:S07]  /*24e0*/  UISETP.NE.AND UP1, UPT, UR11, URZ, UPT ;  /* 0x000000ff0b00728c */ /* 0x000fce000bf25270 */
[----:B------:R-:W-:Y:S05]  /*24f0*/  BRA.U !UP0, `(.L_x_122) ;  /* 0x0000000108687547 */ /* 0x000fea000b800000 */
[----:B01-3--:R-:W0:Y:S08]  /*2500*/  LDC.64 R8, c[0x0][0x398] ;  /* 0x0000e600ff087b82 */ /* 0x00be300000000a00 */
        /* <DEDUP_REMOVED lines=8> */
[----:B------:R-:W-:-:S04]  /*2590*/  IMAD R8, R9, UR5, R9 ;  /* 0x0000000509087c24 */ /* 0x000fc8000f8e0209 */
[C---:B------:R-:W-:Y:S01]  /*25a0*/  IMAD.IADD R12, R8.reuse, 0x1, R9 ;  /* 0x00000001080c7824 */ /* 0x040fe200078e0209 */
[----:B--2---:R-:W-:Y:S01]  /*25b0*/  IADD3 R15, PT, PT, R8, R13, RZ ;  /* 0x0000000d080f7210 */ /* 0x004fe20007ffe0ff */
[----:B---3--:R-:W-:Y:S02]  /*25c0*/  IMAD R13, R9, UR5, R0 ;  /* 0x00000005090d7c24 */ /* 0x008fe4000f8e0200 */
[----:B----4-:R-:W-:Y:S01]  /*25d0*/  IMAD.IADD R23, R12, 0x1, R21 ;  /* 0x000000010c177824 */ /* 0x010fe200078e0215 */
        /* <DEDUP_REMOVED lines=12> */
.L_x_122:
[----:B------:R-:W-:Y:S05]  /*26a0*/  BRA.U !UP1, `(.L_x_120) ;  /* 0x0000000109647547 */ /* 0x000fea000b800000 */
[----:B-1----:R-:W1:Y:S08]  /*26b0*/  LDC.64 R6, c[0x0][0x398] ;  /* 0x0000e600ff067b82 */ /* 0x002e700000000a00 */
[----:B0--3--:R-:W0:Y:S01]  /*26c0*/  LDC.64 R12, c[0x0][0x390] ;  /* 0x0000e400ff0c7b82 */ /* 0x009e220000000a00 */
[----:B-1----:R-:W-:-:S04]  /*26d0*/  IMAD R9, R5, R6, UR5 ;  /* 0x0000000505097e24 */ /* 0x002fc8000f8e0206 */
[----:B0-----:R-:W-:-:S03]  /*26e0*/  IMAD.WIDE R12, R9, 0x4, R12 ;  /* 0x00000004090c7825 */ /* 0x001fc600078e020c */
[----:B------:R-:W0:Y:S02]  /*26f0*/  LDC.64 R8, c[0x0][0x388] ;  /* 0x0000e200ff087b82 */ /* 0x000e240000000a00 */
[----:B------:R-:W2:Y:S01]  /*2700*/  LDG.E R0, desc[UR12][R12.64] ;  /* 0x0000000c0c007981 */ /* 0x000ea2000c1e1900 */
[----:B------:R-:W-:Y:S01]  /*2710*/  UISETP.NE.AND UP0, UPT, UR11, 0x1, UPT ;  /* 0x000000010b00788c */ /* 0x000fe2000bf05270 */
[----:B--2---:R-:W-:-:S04]  /*2720*/  IMAD R11, R7, UR5, R0 ;  /* 0x00000005070b7c24 */ /* 0x004fc8000f8e0200 */
[----:B0-----:R-:W-:-:S06]  /*2730*/  IMAD.WIDE R10, R11, 0x4, R8 ;  /* 0x000000040b0a7825 */ /* 0x001fcc00078e0208 */
[----:B------:R-:W2:Y:S02]  /*2740*/  LDG.E R10, desc[UR12][R10.64] ;  /* 0x0000000c0a0a7981 */ /* 0x000ea4000c1e1900 */
[----:B--2---:R-:W-:Y:S01]  /*2750*/  IADD3 R29, PT, PT, R29, R10, RZ ;  /* 0x0000000a1d1d7210 */ /* 0x004fe20007ffe0ff */
[----:B------:R-:W-:Y:S06]  /*2760*/  BRA.U !UP0, `(.L_x_120) ;  /* 0x0000000108347547 */ /* 0x000fec000b800000 */
[----:B------:R-:W-:Y:S01]  /*2770*/  UISETP.NE.AND UP0, UPT, UR11, 0x2, UPT ;  /* 0x000000020b00788c */ /* 0x000fe2000bf05270 */
[----:B------:R-:W2:Y:S05]  /*2780*/  LDG.E R0, desc[UR12][R12.64+0x4] ;  /* 0x0000040c0c007981 */ /* 0x000eaa000c1e1900 */
[----:B------:R-:W-:-:S13]  /*2790*/  PLOP3.LUT P0, PT, PT, PT, UP0, 0x80, 0x8 ;  /* 0x000000000008781c */ /* 0x000fda0003f0f008 */
[----:B------:R-:W3:Y:S01]  /*27a0*/  @P0 LDG.E R6, desc[UR12][R12.64+0x8] ;  /* 0x0000080c0c060981 */ /* 0x000ee2000c1e1900 */
[----:B------:R-:W-:-:S04]  /*27b0*/  IMAD R15, R7, UR5, R7 ;  /* 0x00000005070f7c24 */ /* 0x000fc8000f8e0207 */
[----:B--2---:R-:W-:Y:S01]  /*27c0*/  IMAD.IADD R11, R15, 0x1, R0 ;  /* 0x000000010f0b7824 */ /* 0x004fe200078e0200 */
[----:B---3--:R-:W-:-:S03]  /*27d0*/  @P0 IADD3 R15, PT, PT, R6, R7, R15 ;  /* 0x00000007060f0210 */ /* 0x008fc60007ffe00f */
[----:B------:R-:W-:-:S04]  /*27e0*/  IMAD.WIDE R6, R11, 0x4, R8 ;  /* 0x000000040b067825 */ /* 0x000fc800078e0208 */
[----:B------:R-:W-:Y:S02]  /*27f0*/  @P0 IMAD.WIDE R8, R15, 0x4, R8 ;  /* 0x000000040f080825 */ /* 0x000fe400078e0208 */
[----:B------:R-:W2:Y:S04]  /*2800*/  LDG.E R6, desc[UR12][R6.64] ;  /* 0x0000000c06067981 */ /* 0x000ea8000c1e1900 */
[----:B------:R-:W3:Y:S01]  /*2810*/  @P0 LDG.E R8, desc[UR12][R8.64] ;  /* 0x0000000c08080981 */ /* 0x000ee2000c1e1900 */
[----:B--2---:R-:W-:-:S05]  /*2820*/  IADD3 R29, PT, PT, R29, R6, RZ ;  /* 0x000000061d1d7210 */ /* 0x004fca0007ffe0ff */
[----:B---3--:R-:W-:-:S07]  /*2830*/  @P0 IMAD.IADD R29, R29, 0x1, R8 ;  /* 0x000000011d1d0824 */ /* 0x008fce00078e0208 */
.L_x_120:
[----:B------:R-:W-:Y:S01]  /*2840*/  BSSY.RECONVERGENT B0, `(.L_x_123) ;  /* 0x00000f5000007945 */ /* 0x000fe20003800200 */
.L_x_133:
[----:B-1----:R-:W-:Y:S01]  /*2850*/  HFMA2 R6, -RZ, RZ, 0, 0 ;  /* 0x00000000ff067431 */ /* 0x002fe200000001ff */
[----:B0-----:R-:W-:-:S07]  /*2860*/  PRMT R0, RZ, 0x7610, R0 ;  /* 0x00007610ff007816 */ /* 0x001fce0000000000 */
.L_x_132:
[----:B01-3--:R-:W0:Y:S01]  /*2870*/  LDC.64 R10, c[0x0][0x390] ;  /* 0x0000e400ff0a7b82 */ /* 0x00be220000000a00 */
[----:B------:R-:W1:Y:S01]  /*2880*/  LDCU UR5, c[0x0][0x398] ;  /* 0x00007300ff0577ac */ /* 0x000e620008000800 */
[----:B------:R-:W-:Y:S02]  /*2890*/  IMAD.MOV.U32 R7, RZ, RZ, RZ ;  /* 0x000000ffff077224 */ /* 0x000fe400078e00ff */
[----:B-1----:R-:W-:-:S04]  /*28a0*/  IMAD R9, R5, UR5, R6 ;  /* 0x0000000505097c24 */ /* 0x002fc8000f8e0206 */
[----:B0-----:R-:W-:-:S07]  /*28b0*/  IMAD.WIDE R10, R9, 0x4, R10 ;  /* 0x00000004090a7825 */ /* 0x001fce00078e020a */
.L_x_131:
        /* <DEDUP_REMOVED lines=9> */
[----:B------:R-:W-:Y:S01]  /*2950*/  MOV R28, R29 ;  /* 0x0000001d001c7202 */ /* 0x000fe20000000f00 */
[----:B------:R-:W-:Y:S01]  /*2960*/  HFMA2 R29, -RZ, RZ, 0, 0 ;  /* 0x00000000ff1d7431 */ /* 0x000fe200000001ff */
[----:B------:R-:W-:Y:S01]  /*2970*/  PRMT R34, R0, 0x7610, R34 ;  /* 0x0000761000227816 */ /* 0x000fe20000000022 */
[----:B------:R-:W-:Y:S01]  /*2980*/  IMAD.MOV.U32 R0, RZ, RZ, RZ ;  /* 0x000000ffff007224 */ /* 0x000fe200078e00ff */
[----:B---3--:R0:W-:Y:S04]  /*2990*/  STG.E desc[UR12][R10.64], R21 ;  /* 0x000000150a007986 */ /* 0x0081e8000c10190c */
[----:B--2---:R0:W-:Y:S01]  /*29a0*/  STG.E desc[UR12][R14.64], R9 ;  /* 0x000000090e007986 */ /* 0x0041e2000c10190c */
[----:B------:R-:W-:Y:S05]  /*29b0*/  BRA.U !UP0, `(.L_x_125) ;  /* 0x0000000508807547 */ /* 0x000fea000b800000 */
[----:B------:R-:W-:Y:S01]  /*29c0*/  IMAD.MOV.U32 R35, RZ, RZ, RZ ;  /* 0x000000ffff237224 */ /* 0x000fe200078e00ff */
[----:B------:R-:W-:-:S07]  /*29d0*/  MOV R29, RZ ;  /* 0x000000ff001d7202 */ /* 0x000fce0000000f00 */
.L_x_126:
        /* <DEDUP_REMOVED lines=9> */
[----:B------:R-:W5:Y:S01]  /*2a70*/  LDG.E R36, desc[UR12][R26.64+0x14] ;  /* 0x0000140c1a247981 */ /* 0x000f62000c1e1900 */
[C---:B--2---:R-:W-:Y:S01]  /*2a80*/  IMAD.IADD R31, R25.reuse, 0x1, R24 ;  /* 0x00000001191f7824 */ /* 0x044fe200078e0218 */
[-C--:B------:R-:W-:Y:S01]  /*2a90*/  IADD3 R25, PT, PT, R25, R0.reuse, RZ ;  /* 0x0000000019197210 */ /* 0x080fe20007ffe0ff */
[----:B---3--:R-:W-:-:S03]  /*2aa0*/  IMAD R33, R35, R0, R23 ;  /* 0x0000000023217224 */ /* 0x008fc600078e0217 */
[C---:B------:R-:W-:Y:S01]  /*2ab0*/  IADD3 R37, PT, PT, R25.reuse, R0, RZ ;  /* 0x0000000019257210 */ /* 0x040fe20007ffe0ff */
[----:B----4-:R-:W-:Y:S02]  /*2ac0*/  IMAD.IADD R23, R25, 0x1, R30 ;  /* 0x0000000119177824 */ /* 0x010fe400078e021e */
[----:B0-----:R-:W-:-:S04]  /*2ad0*/  IMAD.WIDE R32, R33, 0x4, R20 ;  /* 0x0000000421207825 */ /* 0x001fc800078e0214 */
[----:B-----5:R-:W-:Y:S02]  /*2ae0*/  IMAD.IADD R25, R37, 0x1, R22 ;  /* 0x0000000125197824 */ /* 0x020fe400078e0216 */
[--C-:B------:R-:W-:Y:S01]  /*2af0*/  IMAD.WIDE R30, R31, 0x4, R20.reuse ;  /* 0x000000041f1e7825 */ /* 0x100fe200078e0214 */
[----:B------:R-:W2:Y:S03]  /*2b00*/  LDG.E R32, desc[UR12][R32.64] ;  /* 0x0000000c20207981 */ /* 0x000ea6000c1e1900 */
[--C-:B------:R-:W-:Y:S02]  /*2b10*/  IMAD.WIDE R24, R25, 0x4, R20.reuse ;  /* 0x0000000419187825 */ /* 0x100fe400078e0214 */
[----:B------:R-:W2:Y:S02]  /*2b20*/  LDG.E R30, desc[UR12][R30.64] ;  /* 0x0000000c1e1e7981 */ /* 0x000ea4000c1e1900 */
[----:B------:R-:W-:-:S02]  /*2b30*/  IMAD.WIDE R22, R23, 0x4, R20 ;  /* 0x0000000417167825 */ /* 0x000fc400078e0214 */
[----:B------:R-:W3:Y:S04]  /*2b40*/  LDG.E R25, desc[UR12][R24.64] ;  /* 0x0000000c18197981 */ /* 0x000ee8000c1e1900 */
[----:B------:R0:W3:Y:S04]  /*2b50*/  LDG.E R22, desc[UR12][R22.64] ;  /* 0x0000000c16167981 */ /* 0x0000e8000c1e1900 */
[----:B------:R-:W4:Y:S01]  /*2b60*/  LDG.E R24, desc[UR12][R26.64+0x10] ;  /* 0x0000100c1a187981 */ /* 0x000f22000c1e1900 */
[----:B0-----:R-:W-:-:S05]  /*2b70*/  IADD3 R23, PT, PT, R37, R0, RZ ;  /* 0x0000000025177210 */ /* 0x001fca0007ffe0ff */
[----:B------:R-:W-:-:S04]  /*2b80*/  IMAD.IADD R37, R23, 0x1, R0 ;  /* 0x0000000117257824 */ /* 0x000fc800078e0200 */
[----:B------:R-:W-:Y:S02]  /*2b90*/  IMAD.IADD R31, R37, 0x1, R36 ;  /* 0x00000001251f7824 */ /* 0x000fe400078e0224 */
[----:B------:R-:W5:Y:S01]  /*2ba0*/  LDG.E R36, desc[UR12][R26.64+0x18] ;  /* 0x0000180c1a247981 */ /* 0x000f62000c1e1900 */
[----:B--2---:R-:W-:Y:S01]  /*2bb0*/  IADD3 R29, PT, PT, R30, R32, R29 ;  /* 0x000000201e1d7210 */ /* 0x004fe20007ffe01d */
[----:B------:R-:W-:-:S06]  /*2bc0*/  IMAD.WIDE R30, R31, 0x4, R20 ;  /* 0x000000041f1e7825 */ /* 0x000fcc00078e0214 */
[----:B------:R-:W2:Y:S01]  /*2bd0*/  LDG.E R30, desc[UR12][R30.64] ;  /* 0x0000000c1e1e7981 */ /* 0x000ea2000c1e1900 */
[----:B----4-:R-:W-:-:S03]  /*2be0*/  IADD3 R33, PT, PT, R23, R24, RZ ;  /* 0x0000001817217210 */ /* 0x010fc60007ffe0ff */
[----:B------:R-:W4:Y:S02]  /*2bf0*/  LDG.E R23, desc[UR12][R26.64+0x1c] ;  /* 0x00001c0c1a177981 */ /* 0x000f24000c1e1900 */
[----:B------:R-:W-:Y:S01]  /*2c00*/  IMAD.WIDE R32, R33, 0x4, R20 ;  /* 0x0000000421207825 */ /* 0x000fe200078e0214 */
[----:B---3--:R-:W-:Y:S01]  /*2c10*/  IADD3 R29, PT, PT, R25, R22, R29 ;  /* 0x00000016191d7210 */ /* 0x008fe20007ffe01d */
[----:B------:R-:W3:Y:S04]  /*2c20*/  LDG.E R24, desc[UR12][R26.64+0x24] ;  /* 0x0000240c1a187981 */ /* 0x000ee8000c1e1900 */
[----:B------:R-:W2:Y:S04]  /*2c30*/  LDG.E R32, desc[UR12][R32.64] ;  /* 0x0000000c20207981 */ /* 0x000ea8000c1e1900 */
[----:B------:R-:W3:Y:S01]  /*2c40*/  LDG.E R22, desc[UR12][R26.64+0x20] ;  /* 0x0000200c1a167981 */ /* 0x000ee2000c1e1900 */
[----:B------:R-:W-:-:S05]  /*2c50*/  IADD3 R37, PT, PT, R37, R0, RZ ;  /* 0x0000000025257210 */ /* 0x000fca0007ffe0ff */
[C---:B------:R-:W-:Y:S01]  /*2c60*/  IMAD.IADD R25, R37.reuse, 0x1, R0 ;  /* 0x0000000125197824 */ /* 0x040fe200078e0200 */
[----:B-----5:R-:W-:-:S03]  /*2c70*/  IADD3 R37, PT, PT, R37, R36, RZ ;  /* 0x0000002425257210 */ /* 0x020fc60007ffe0ff */
[C---:B----4-:R-:W-:Y:S01]  /*2c80*/  IMAD.IADD R23, R25.reuse, 0x1, R23 ;  /* 0x0000000119177824 */ /* 0x050fe200078e0217 */
[----:B------:R-:W-:Y:S02]  /*2c90*/  IADD3 R25, PT, PT, R25, R0, RZ ;  /* 0x0000000019197210 */ /* 0x000fe40007ffe0ff */
[----:B--2---:R-:W-:Y:S01]  /*2ca0*/  IADD3 R29, PT, PT, R30, R32, R29 ;  /* 0x000000201e1d7210 */ /* 0x004fe20007ffe01d */
[----:B------:R-:W-:-:S04]  /*2cb0*/  IMAD.WIDE R32, R37, 0x4, R20 ;  /* 0x0000000425207825 */ /* 0x000fc800078e0214 */
[----:B------:R-:W-:Y:S02]  /*2cc0*/  IMAD.WIDE R30, R23, 0x4, R20 ;  /* 0x00000004171e7825 */ /* 0x000fe400078e0214 */
[----:B------:R-:W2:Y:S02]  /*2cd0*/  LDG.E R32, desc[UR12][R32.64] ;  /* 0x0000000c20207981 */ /* 0x000ea4000c1e1900 */
[C---:B------:R-:W-:Y:S01]  /*2ce0*/  IMAD.IADD R37, R25.reuse, 0x1, R0 ;  /* 0x0000000119257824 */ /* 0x040fe200078e0200 */
[----:B---3--:R-:W-:Y:S01]  /*2cf0*/  IADD3 R25, PT, PT, R25, R22, RZ ;  /* 0x0000001619197210 */ /* 0x008fe20007ffe0ff */
[----:B------:R-:W2:Y:S02]  /*2d00*/  LDG.E R30, desc[UR12][R30.64] ;  /* 0x0000000c1e1e7981 */ /* 0x000ea4000c1e1900 */
[----:B------:R-:W-:Y:S02]  /*2d10*/  IMAD.IADD R23, R37, 0x1, R24 ;  /* 0x0000000125177824 */ /* 0x000fe400078e0218 */
[--C-:B------:R-:W-:Y:S01]  /*2d20*/  IMAD.WIDE R24, R25, 0x4, R20.reuse ;  /* 0x0000000419187825 */ /* 0x100fe200078e0214 */
[----:B------:R-:W3:Y:S03]  /*2d30*/  LDG.E R33, desc[UR12][R26.64+0x3c] ;  /* 0x00003c0c1a217981 */ /* 0x000ee6000c1e1900 */
[----:B------:R-:W-:-:S02]  /*2d40*/  IMAD.WIDE R22, R23, 0x4, R20 ;  /* 0x0000000417167825 */ /* 0x000fc400078e0214 */
[----:B------:R-:W4:Y:S04]  /*2d50*/  LDG.E R24, desc[UR12][R24.64] ;  /* 0x0000000c18187981 */ /* 0x000f28000c1e1900 */
[----:B------:R-:W4:Y:S04]  /*2d60*/  LDG.E R36, desc[UR12][R22.64] ;  /* 0x0000000c16247981 */ /* 0x000f28000c1e1900 */
[----:B------:R-:W5:Y:S04]  /*2d70*/  LDG.E R23, desc[UR12][R26.64+0x28] ;  /* 0x0000280c1a177981 */ /* 0x000f68000c1e1900 */
[----:B------:R-:W3:Y:S01]  /*2d80*/  LDG.E R22, desc[UR12][R26.64+0x2c] ;  /* 0x00002c0c1a167981 */ /* 0x000ee2000c1e1900 */
[----:B--2---:R-:W-:-:S03]  /*2d90*/  IADD3 R29, PT, PT, R30, R32, R29 ;  /* 0x000000201e1d7210 */ /* 0x004fc60007ffe01d */
[----:B------:R-:W2:Y:S04]  /*2da0*/  LDG.E R32, desc[UR12][R26.64+0x34] ;  /* 0x0000340c1a207981 */ /* 0x000ea8000c1e1900 */
[----:B------:R-:W2:Y:S01]  /*2db0*/  LDG.E R30, desc[UR12][R26.64+0x30] ;  /* 0x0000300c1a1e7981 */ /* 0x000ea2000c1e1900 */
[----:B----4-:R-:W-:-:S03]  /*2dc0*/  IADD3 R29, PT, PT, R36, R24, R29 ;  /* 0x00000018241d7210 */ /* 0x010fc60007ffe01d */
[----:B------:R0:W4:Y:S01]  /*2dd0*/  LDG.E R36, desc[UR12][R26.64+0x38] ;  /* 0x0000380c1a247981 */ /* 0x000122000c1e1900 */
[----:B------:R-:W-:-:S05]  /*2de0*/  IADD3 R37, PT, PT, R37, R0, RZ ;  /* 0x0000000025257210 */ /* 0x000fca0007ffe0ff */
[----:B------:R-:W-:-:S04]  /*2df0*/  IMAD.IADD R25, R37, 0x1, R0 ;  /* 0x0000000125197824 */ /* 0x000fc800078e0200 */
[----:B------:R-:W-:Y:S01]  /*2e00*/  IMAD.IADD R24, R25, 0x1, R0 ;  /* 0x0000000119187824 */ /* 0x000fe200078e0200 */
[----:B-----5:R-:W-:Y:S02]  /*2e10*/  IADD3 R31, PT, PT, R37, R23, RZ ;  /* 0x00000017251f7210 */ /* 0x020fe40007ffe0ff */
[----:B---3--:R-:W-:Y:S02]  /*2e20*/  IADD3 R37, PT, PT, R25, R22, RZ ;  /* 0x0000001619257210 */ /* 0x008fe40007ffe0ff */
[----:B------:R-:W-:-:S03]  /*2e30*/  IADD3 R22, PT, PT, R24, R0, RZ ;  /* 0x0000000018167210 */ /* 0x000fc60007ffe0ff */
[----:B0-----:R-:W-:-:S06]  /*2e40*/  IMAD.WIDE R26, R37, 0x4, R20 ;  /* 0x00000004251a7825 */ /* 0x001fcc00078e0214 */
[----:B------:R-:W3:Y:S01]  /*2e50*/  LDG.E R26, desc[UR12][R26.64] ;  /* 0x0000000c1a1a7981 */ /* 0x000ee2000c1e1900 */
[C---:B--2---:R-:W-:Y:S01]  /*2e60*/  IMAD.IADD R25, R22.reuse, 0x1, R32 ;  /* 0x0000000116197824 */ /* 0x044fe200078e0220 */
[----:B------:R-:W-:Y:S01]  /*2e70*/  IADD3 R22, PT, PT, R22, R0, RZ ;  /* 0x0000000016167210 */ /* 0x000fe20007ffe0ff */
[----:B------:R-:W-:-:S03]  /*2e80*/  IMAD.IADD R23, R24, 0x1, R30 ;  /* 0x0000000118177824 */ /* 0x000fc600078e021e */
[----:B------:R-:W-:Y:S01]  /*2e90*/  IADD3 R37, PT, PT, R33, R0, R22 ;  /* 0x0000000021257210 */ /* 0x000fe20007ffe016 */
[----:B------:R-:W-:-:S04]  /*2ea0*/  IMAD.WIDE R30, R31, 0x4, R20 ;  /* 0x000000041f1e7825 */ /* 0x000fc800078e0214 */
[----:B------:R-:W-:Y:S02]  /*2eb0*/  IMAD.WIDE R32, R23, 0x4, R20 ;  /* 0x0000000417207825 */ /* 0x000fe400078e0214 */
[----:B------:R-:W3:Y:S02]  /*2ec0*/  LDG.E R30, desc[UR12][R30.64] ;  /* 0x0000000c1e1e7981 */ /* 0x000ee4000c1e1900 */
[----:B----4-:R-:W-:Y:S02]  /*2ed0*/  IMAD.IADD R23, R22, 0x1, R36 ;  /* 0x0000000116177824 */ /* 0x010fe400078e0224 */
[--C-:B------:R-:W-:Y:S01]  /*2ee0*/  IMAD.WIDE R24, R25, 0x4, R20.reuse ;  /* 0x0000000419187825 */ /* 0x100fe200078e0214 */
[----:B------:R-:W2:Y:S03]  /*2ef0*/  LDG.E R32, desc[UR12][R32.64] ;  /* 0x0000000c20207981 */ /* 0x000ea6000c1e1900 */
[----:B------:R-:W-:-:S02]  /*2f00*/  IMAD.WIDE R22, R23, 0x4, R20 ;  /* 0x0000000417167825 */ /* 0x000fc400078e0214 */
[----:B------:R-:W2:Y:S02]  /*2f10*/  LDG.E R24, desc[UR12][R24.64] ;  /* 0x0000000c18187981 */ /* 0x000ea4000c1e1900 */
[----:B------:R-:W-:Y:S02]  /*2f20*/  IMAD.WIDE R20, R37, 0x4, R20 ;  /* 0x0000000425147825 */ /* 0x000fe400078e0214 */
[----:B------:R-:W4:Y:S04]  /*2f30*/  LDG.E R22, desc[UR12][R22.64] ;  /* 0x0000000c16167981 */ /* 0x000f28000c1e1900 */
[----:B------:R-:W4:Y:S01]  /*2f40*/  LDG.E R20, desc[UR12][R20.64] ;  /* 0x0000000c14147981 */ /* 0x000f22000c1e1900 */
[----:B------:R-:W-:-:S04]  /*2f50*/  IADD3 R35, PT, PT, R35, 0x10, RZ ;  /* 0x0000001023237810 */ /* 0x000fc80007ffe0ff */
[----:B------:R-:W-:Y:S02]  /*2f60*/  ISETP.NE.AND P0, PT, R35, UR9, PT ;  /* 0x0000000923007c0c */ /* 0x000fe4000bf05270 */
[----:B---3--:R-:W-:-:S04]  /*2f70*/  IADD3 R29, PT, PT, R26, R30, R29 ;  /* 0x0000001e1a1d7210 */ /* 0x008fc80007ffe01d */
[----:B--2---:R-:W-:-:S04]  /*2f80*/  IADD3 R29, PT, PT, R24, R32, R29 ;  /* 0x00000020181d7210 */ /* 0x004fc80007ffe01d */
[----:B----4-:R-:W-:-:S03]  /*2f90*/  IADD3 R29, PT, PT, R20, R22, R29 ;  /* 0x00000016141d7210 */ /* 0x010fc60007ffe01d */
[----:B------:R-:W-:Y:S05]  /*2fa0*/  @P0 BRA `(.L_x_126) ;  /* 0xfffffff8008c0947 */ /* 0x000fea000383ffff */
[----:B------:R-:W-:-:S07]  /*2fb0*/  IMAD.U32 R0, RZ, RZ, UR9 ;  /* 0x00000009ff007e24 */ /* 0x000fce000f8e00ff */
.L_x_125:
        /* <DEDUP_REMOVED lines=15> */
[----:B------:R-:W5:Y:S01]  /*30b0*/  LDG.E R35, desc[UR12][R26.64+0x18] ;  /* 0x0000180c1a237981 */ /* 0x000f62000c1e1900 */
[----:B--2---:R-:W-:Y:S01]  /*30c0*/  IADD3 R25, PT, PT, R32, R25, RZ ;  /* 0x0000001920197210 */ /* 0x004fe20007ffe0ff */
[----:B---3--:R-:W-:-:S04]  /*30d0*/  IMAD R23, R0, R31, R22 ;  /* 0x0000001f00177224 */ /* 0x008fc800078e0216 */
[----:B0-----:R-:W-:-:S04]  /*30e0*/  IMAD.WIDE R24, R25, 0x4, R20 ;  /* 0x0000000419187825 */ /* 0x001fc800078e0214 */
[----:B------:R-:W-:Y:S02]  /*30f0*/  IMAD.WIDE R22, R23, 0x4, R20 ;  /* 0x0000000417167825 */ /* 0x000fe400078e0214 */
[----:B------:R-:W2:Y:S04]  /*3100*/  LDG.E R24, desc[UR12][R24.64] ;  /* 0x0000000c18187981 */ /* 0x000ea8000c1e1900 */
[----:B------:R-:W2:Y:S04]  /*3110*/  LDG.E R30, desc[UR12][R22.64] ;  /* 0x0000000c161e7981 */ /* 0x000ea8000c1e1900 */
[----:B------:R-:W3:Y:S01]  /*3120*/  LDG.E R22, desc[UR12][R26.64+0x8] ;  /* 0x0000080c1a167981 */ /* 0x000ee2000c1e1900 */
[----:B------:R-:W-:Y:S01]  /*3130*/  IMAD.IADD R32, R32, 0x1, R31 ;  /* 0x0000000120207824 */ /* 0x000fe200078e021f */
[----:B--2---:R-:W-:-:S02]  /*3140*/  IADD3 R29, PT, PT, R24, R30, R29 ;  /* 0x0000001e181d7210 */ /* 0x004fc40007ffe01d */
[----:B------:R0:W2:Y:S02]  /*3150*/  LDG.E R30, desc[UR12][R26.64+0x1c] ;  /* 0x00001c0c1a1e7981 */ /* 0x0000a4000c1e1900 */
[C---:B------:R-:W-:Y:S01]  /*3160*/  IADD3 R24, PT, PT, R32.reuse, R31, RZ ;  /* 0x0000001f20187210 */ /* 0x040fe20007ffe0ff */
[----:B---3--:R-:W-:-:S03]  /*3170*/  IMAD.IADD R32, R32, 0x1, R22 ;  /* 0x0000000120207824 */ /* 0x008fc600078e0216 */
[----:B------:R-:W-:-:S04]  /*3180*/  IADD3 R22, PT, PT, R24, R31, RZ ;  /* 0x0000001f18167210 */ /* 0x000fc80007ffe0ff */
[C---:B----4-:R-:W-:Y:S01]  /*3190*/  IADD3 R23, PT, PT, R22.reuse, R33, RZ ;  /* 0x0000002116177210 */ /* 0x050fe20007ffe0ff */
[----:B------:R-:W-:Y:S02]  /*31a0*/  IMAD.IADD R22, R22, 0x1, R31 ;  /* 0x0000000116167824 */ /* 0x000fe400078e021f */
[----:B-----5:R-:W-:-:S03]  /*31b0*/  IMAD.IADD R37, R24, 0x1, R37 ;  /* 0x0000000118257824 */ /* 0x020fc600078e0225 */
[C---:B------:R-:W-:Y:S01]  /*31c0*/  IADD3 R25, PT, PT, R22.reuse, R36, RZ ;  /* 0x0000002416197210 */ /* 0x040fe20007ffe0ff */
[----:B------:R-:W-:Y:S02]  /*31d0*/  IMAD.IADD R22, R22, 0x1, R31 ;  /* 0x0000000116167824 */ /* 0x000fe400078e021f */
[----:B0-----:R-:W-:-:S04]  /*31e0*/  IMAD.WIDE R26, R37, 0x4, R20 ;  /* 0x00000004251a7825 */ /* 0x001fc800078e0214 */
[--C-:B------:R-:W-:Y:S02]  /*31f0*/  IMAD.WIDE R32, R32, 0x4, R20.reuse ;  /* 0x0000000420207825 */ /* 0x100fe400078e0214 */
[----:B------:R-:W3:Y:S02]  /*3200*/  LDG.E R26, desc[UR12][R26.64] ;  /* 0x0000000c1a1a7981 */ /* 0x000ee4000c1e1900 */
[----:B------:R-:W-:Y:S02]  /*3210*/  IMAD.WIDE R24, R25, 0x4, R20 ;  /* 0x0000000419187825 */ /* 0x000fe400078e0214 */
[----:B------:R-:W3:Y:S04]  /*3220*/  LDG.E R32, desc[UR12][R32.64] ;  /* 0x0000000c20207981 */ /* 0x000ee8000c1e1900 */
[----:B------:R-:W4:Y:S01]  /*3230*/  LDG.E R24, desc[UR12][R24.64] ;  /* 0x0000000c18187981 */ /* 0x000f22000c1e1900 */
[----:B--2---:R-:W-:Y:S01]  /*3240*/  IADD3 R37, PT, PT, R30, R31, R22 ;  /* 0x0000001f1e257210 */ /* 0x004fe20007ffe016 */
[----:B------:R-:W-:Y:S01]  /*3250*/  IMAD.WIDE R30, R23, 0x4, R20 ;  /* 0x00000004171e7825 */ /* 0x000fe200078e0214 */
[----:B------:R-:W-:-:S05]  /*3260*/  IADD3 R23, PT, PT, R22, R35, RZ ;  /* 0x0000002316177210 */ /* 0x000fca0007ffe0ff */
[--C-:B------:R-:W-:Y:S01]  /*3270*/  IMAD.WIDE R22, R23, 0x4, R20.reuse ;  /* 0x0000000417167825 */ /* 0x100fe200078e0214 */
[----:B------:R-:W4:Y:S03]  /*3280*/  LDG.E R30, desc[UR12][R30.64] ;  /* 0x0000000c1e1e7981 */ /* 0x000f26000c1e1900 */
[----:B------:R-:W-:Y:S02]  /*3290*/  IMAD.WIDE R20, R37, 0x4, R20 ;  /* 0x0000000425147825 */ /* 0x000fe400078e0214 */
[----:B------:R-:W2:Y:S04]  /*32a0*/  LDG.E R22, desc[UR12][R22.64] ;  /* 0x0000000c16167981 */ /* 0x000ea8000c1e1900 */
[----:B------:R-:W2:Y:S01]  /*32b0*/  LDG.E R20, desc[UR12][R20.64] ;  /* 0x0000000c14147981 */ /* 0x000ea2000c1e1900 */
[----:B------:R-:W-:Y:S01]  /*32c0*/  VIADD R0, R0, 0x8 ;  /* 0x0000000800007836 */ /* 0x000fe20000000000 */
[----:B---3--:R-:W-:-:S04]  /*32d0*/  IADD3 R29, PT, PT, R26, R32, R29 ;  /* 0x000000201a1d7210 */ /* 0x008fc80007ffe01d */
[----:B----4-:R-:W-:-:S04]  /*32e0*/  IADD3 R29, PT, PT, R24, R30, R29 ;  /* 0x0000001e181d7210 */ /* 0x010fc80007ffe01d */
[----:B--2---:R-:W-:-:S07]  /*32f0*/  IADD3 R29, PT, PT, R20, R22, R29 ;  /* 0x00000016141d7210 */ /* 0x004fce0007ffe01d */
.L_x_128:
        /* <DEDUP_REMOVED lines=13> */
[-C--:B------:R-:W-:Y:S01]  /*33d0*/  IADD3 R24, PT, PT, R22, R31.reuse, RZ ;  /* 0x0000001f16187210 */ /* 0x080fe20007ffe0ff */
[----:B--2---:R-:W-:Y:S02]  /*33e0*/  IMAD R23, R0, R31, R23 ;  /* 0x0000001f00177224 */ /* 0x004fe400078e0217 */
[----:B---3--:R-:W-:Y:S01]  /*33f0*/  IMAD.IADD R33, R22, 0x1, R25 ;  /* 0x0000000116217824 */ /* 0x008fe200078e0219 */
[----:B----4-:R-:W-:Y:S02]  /*3400*/  IADD3 R35, PT, PT, R24, R35, RZ ;  /* 0x0000002318237210 */ /* 0x010fe40007ffe0ff */
        /* <DEDUP_REMOVED lines=9> */
[----:B------:R-:W-:Y:S01]  /*34a0*/  VIADD R0, R0, 0x4 ;  /* 0x0000000400007836 */ /* 0x000fe20000000000 */
[----:B--2---:R-:W-:-:S04]  /*34b0*/  IADD3 R29, PT, PT, R22, R24, R29 ;  /* 0x00000018161d7210 */ /* 0x004fc80007ffe01d */
[----:B---3--:R-:W-:-:S07]  /*34c0*/  IADD3 R29, PT, PT, R26, R20, R29 ;  /* 0x000000141a1d7210 */ /* 0x008fce0007ffe01d */
.L_x_129:
        /* <DEDUP_REMOVED lines=25> */
.L_x_127:
[----:B------:R-:W-:Y:S01]  /*3660*/  ISETP.GT.AND P0, PT, R29, R28, PT ;  /* 0x0000001c1d00720c */ /* 0x000fe20003f04270 */
[----:B------:R-:W-:Y:S01]  /*3670*/  BSSY.RECONVERGENT B1, `(.L_x_124) ;  /* 0x0000008000017945 */ /* 0x000fe20003800200 */
[----:B------:R-:W-:-:S11]  /*3680*/  MOV R0, 0x1 ;  /* 0x0000000100007802 */ /* 0x000fd60000000f00 */
[----:B------:R-:W-:Y:S05]  /*3690*/  @P0 BRA `(.L_x_130) ;  /* 0x0000000000140947 */ /* 0x000fea0003800000 */
[----:B------:R-:W2:Y:S01]  /*36a0*/  LDG.E R13, desc[UR12][R10.64] ;  /* 0x0000000c0a0d7981 */ /* 0x000ea2000c1e1900 */
[----:B------:R-:W-:Y:S01]  /*36b0*/  IMAD.MOV.U32 R29, RZ, RZ, R28 ;  /* 0x000000ffff1d7224 */ /* 0x000fe200078e001c */
[----:B------:R-:W-:Y:S02]  /*36c0*/  PRMT R0, R34, 0x7610, R0 ;  /* 0x0000761022007816 */ /* 0x000fe40000000000 */
[----:B------:R1:W-:Y:S04]  /*36d0*/  STG.E desc[UR12][R10.64], R9 ;  /* 0x000000090a007986 */ /* 0x0003e8000c10190c */
[----:B--2---:R1:W-:Y:S02]  /*36e0*/  STG.E desc[UR12][R14.64], R13 ;  /* 0x0000000d0e007986 */ /* 0x0043e4000c10190c */
.L_x_130:
[----:B------:R-:W-:Y:S05]  /*36f0*/  BSYNC.RECONVERGENT B1 ;  /* 0x0000000000017941 */ /* 0x000fea0003800200 */
.L_x_124:
        /* <DEDUP_REMOVED lines=10> */
.L_x_123:
[----:B------:R-:W2:Y:S01]  /*37a0*/  LDCU UR20, c[0x0][0x384] ;  /* 0x00007080ff1477ac */ /* 0x000ea20008000800 */
[----:B------:R-:W-:Y:S01]  /*37b0*/  HFMA2 R7, -RZ, RZ, 0, 2.384185791015625e-07 ;  /* 0x00000004ff077431 */ /* 0x000fe200000001ff */
[----:B------:R-:W-:-:S04]  /*37c0*/  UIADD3 UR5, UPT, UPT, UR4, 0x1, URZ ;  /* 0x0000000104057890 */ /* 0x000fc8000fffe0ff */
[----:B------:R-:W-:-:S05]  /*37d0*/  IMAD.WIDE R6, R2, R7, UR6 ;  /* 0x0000000602067e25 */ /* 0x000fca000f8e0207 */
[----:B------:R3:W-:Y:S01]  /*37e0*/  STG.E desc[UR12][R6.64], R29 ;  /* 0x0000001d06007986 */ /* 0x0007e2000c10190c */
[----:B--2---:R-:W-:-:S06]  /*37f0*/  UISETP.NE.AND UP0, UPT, UR5, UR20, UPT ;  /* 0x000000140500728c */ /* 0x004fcc000bf05270 */
[----:B------:R-:W-:-:S13]  /*3800*/  PLOP3.LUT P0, PT, PT, PT, UP0, 0x80, 0x8 ;  /* 0x000000000008781c */ /* 0x000fda0003f0f008 */
[----:B---3--:R-:W-:Y:S05]  /*3810*/  @!P0 EXIT ;  /* 0x000000000000894d */ /* 0x008fea0003800000 */
[----:B------:R-:W-:Y:S01]  /*3820*/  UMOV UR4, UR5 ;  /* 0x0000000500047c82 */ /* 0x000fe20008000000 */
[----:B------:R-:W-:Y:S05]  /*3830*/  BRA `(.L_x_134) ;  /* 0xffffffc8008c7947 */ /* 0x000fea000383ffff */
.L_x_94:
[----:B------:R-:W-:Y:S01]  /*3840*/  UISETP.GE.U32.AND UP0, UPT, UR9, 0x4, UPT ;  /* 0x000000040900788c */ /* 0x000fe2000bf06070 */
[----:B------:R-:W-:Y:S01]  /*3850*/  IMAD.MOV.U32 R3, RZ, RZ, RZ ;  /* 0x000000ffff037224 */ /* 0x000fe200078e00ff */
[----:B------:R-:W-:-:S07]  /*3860*/  ULOP3.LUT UR5, UR9, 0x3, URZ, 0xc0, !UPT ;  /* 0x0000000309057892 */ /* 0x000fce000f8ec0ff */
[----:B------:R-:W-:Y:S05]  /*3870*/  BRA.U !UP0, `(.L_x_135) ;  /* 0x0000000508247547 */ /* 0x000fea000b800000 */
[----:B------:R-:W-:Y:S01]  /*3880*/  ULOP3.LUT UR4, UR9, 0x7ffffffc, URZ, 0xc0, !UPT ;  /* 0x7ffffffc09047892 */ /* 0x000fe2000f8ec0ff */
[----:B------:R-:W-:-:S03]  /*3890*/  MOV R0, RZ ;  /* 0x000000ff00007202 */ /* 0x000fc60000000f00 */
[----:B------:R-:W-:Y:S02]  /*38a0*/  UISETP.GT.AND UP0, UPT, UR4, URZ, UPT ;  /* 0x000000ff0400728c */ /* 0x000fe4000bf04270 */
[----:B------:R-:W-:-:S07]  /*38b0*/  IMAD.U32 R3, RZ, RZ, UR4 ;  /* 0x00000004ff037e24 */ /* 0x000fce000f8e00ff */
[----:B------:R-:W-:Y:S05]  /*38c0*/  BRA.U !UP0, `(.L_x_136) ;  /* 0x0000000108e87547 */ /* 0x000fea000b800000 */
[----:B------:R-:W-:Y:S02]  /*38d0*/  IADD3 R2, PT, PT, R3, -R0, RZ ;  /* 0x8000000003027210 */ /* 0x000fe40007ffe0ff */
[----:B------:R-:W-:Y:S02]  /*38e0*/  PLOP3.LUT P0, PT, PT, PT, PT, 0x80, 0x8 ;  /* 0x000000000008781c */ /* 0x000fe40003f0f070 */
[----:B------:R-:W-:-:S13]  /*38f0*/  ISETP.GT.AND P1, PT, R2, 0xc, PT ;  /* 0x0000000c0200780c */ /* 0x000fda0003f24270 */
[----:B------:R-:W-:Y:S05]  /*3900*/  @!P1 BRA `(.L_x_137) ;  /* 0x0000000000849947 */ /* 0x000fea0003800000 */
[----:B------:R-:W-:Y:S01]  /*3910*/  PLOP3.LUT P0, PT, PT, PT, PT, 0x8, 0x80 ;  /* 0x000000000080781c */ /* 0x000fe20003f0e170 */
[----:B------:R-:W-:-:S12]  /*3920*/  VIADD R5, R3, 0xfffffff4 ;  /* 0xfffffff403057836 */ /* 0x000fd80000000000 */
.L_x_138:
[----:B0-----:R-:W-:Y:S01]  /*3930*/  HFMA2 R9, -RZ, RZ, 0, 2.384185791015625e-07 ;  /* 0x00000004ff097431 */ /* 0x001fe200000001ff */
[----:B-1----:R-:W-:Y:S01]  /*3940*/  LEA R2, R0, R4, 0x7 ;  /* 0x0000000400027211 */ /* 0x002fe200078e38ff */
[----:B------:R-:W-:Y:S01]  /*3950*/  IMAD.MOV.U32 R7, RZ, RZ, 0x4 ;  /* 0x00000004ff077424 */ /* 0x000fe200078e00ff */
[----:B------:R-:W-:Y:S01]  /*3960*/  MOV R13, 0x4 ;  /* 0x00000004000d7802 */ /* 0x000fe20000000f00 */
[----:B------:R-:W-:Y:S01]  /*3970*/  IMAD.MOV.U32 R11, RZ, RZ, 0x4 ;  /* 0x00000004ff0b7424 */ /* 0x000fe200078e00ff */
[C---:B------:R-:W-:Y:S01]  /*3980*/  IADD3 R8, PT, PT, R2.reuse, 0x200, RZ ;  /* 0x0000020002087810 */ /* 0x040fe20007ffe0ff */
[----:B------:R-:W-:Y:S01]  /*3990*/  VIADD R10, R2, 0x400 ;  /* 0x00000400020a7836 */ /* 0x000fe20000000000 */
[----:B------:R-:W-:Y:S01]  /*39a0*/  IADD3 R0, PT, PT, R0, 0x10, RZ ;  /* 0x0000001000007810 */ /* 0x000fe20007ffe0ff */
[C---:B------:R-:W-:Y:S02]  /*39b0*/  VIADD R12, R2.reuse, 0x600 ;  /* 0x00000600020c7836 */ /* 0x040fe40000000000 */
[----:B------:R-:W-:Y:S01]  /*39c0*/  IMAD.WIDE R6, R2, R7, UR6 ;  /* 0x0000000602067e25 */ /* 0x000fe2000f8e0207 */
[----:B------:R-:W-:-:S03]  /*39d0*/  ISETP.GE.AND P1, PT, R0, R5, PT ;  /* 0x000000050000720c */ /* 0x000fc60003f26270 */
[----:B------:R-:W-:Y:S01]  /*39e0*/  IMAD.WIDE R8, R8, R9, UR6 ;  /* 0x0000000608087e25 */ /* 0x000fe2000f8e0209 */
[----:B------:R0:W-:Y:S03]  /*39f0*/  STG.E desc[UR12][R6.64], RZ ;  /* 0x000000ff06007986 */ /* 0x0001e6000c10190c */
[----:B------:R-:W-:Y:S01]  /*3a00*/  IMAD.WIDE R10, R10, R11, UR6 ;  /* 0x000000060a0a7e25 */ /* 0x000fe2000f8e020b */
[----:B------:R0:W-:Y:S03]  /*3a10*/  STG.E desc[UR12][R6.64+0x200], RZ ;  /* 0x000200ff06007986 */ /* 0x0001e6000c10190c */
[----:B------:R-:W-:Y:S01]  /*3a20*/  IMAD.WIDE R12, R12, R13, UR6 ;  /* 0x000000060c0c7e25 */ /* 0x000fe2000f8e020d */
[----:B------:R0:W-:Y:S04]  /*3a30*/  STG.E desc[UR12][R6.64+0x400], RZ ;  /* 0x000400ff06007986 */ /* 0x0001e8000c10190c */
        /* <DEDUP_REMOVED lines=12> */
[----:B------:R0:W-:Y:S01]  /*3b00*/  STG.E desc[UR12][R12.64+0x600], RZ ;  /* 0x000600ff0c007986 */ /* 0x0001e2000c10190c */
[----:B------:R-:W-:Y:S05]  /*3b10*/  @!P1 BRA `(.L_x_138) ;  /* 0xfffffffc00849947 */ /* 0x000fea000383ffff */
.L_x_137:
[----:B------:R-:W-:-:S05]  /*3b20*/  IMAD.IADD R2, R3, 0x1, -R0 ;  /* 0x0000000103027824 */ /* 0x000fca00078e0a00 */
[----:B------:R-:W-:-:S13]  /*3b30*/  ISETP.GT.AND P1, PT, R2, 0x4, PT ;  /* 0x000000040200780c */ /* 0x000fda0003f24270 */
[----:B------:R-:W-:Y:S05]  /*3b40*/  @!P1 BRA `(.L_x_139) ;  /* 0x0000000000409947 */ /* 0x000fea0003800000 */
[----:B0-----:R-:W-:Y:S01]  /*3b50*/  HFMA2 R9, -RZ, RZ, 0, 2.384185791015625e-07 ;  /* 0x00000004ff097431 */ /* 0x001fe200000001ff */
[C---:B-1----:R-:W-:Y:S01]  /*3b60*/  LEA R6, R0.reuse, R4, 0x7 ;  /* 0x0000000400067211 */ /* 0x042fe200078e38ff */
[----:B------:R-:W-:Y:S01]  /*3b70*/  IMAD.MOV.U32 R7, RZ, RZ, 0x4 ;  /* 0x00000004ff077424 */ /* 0x000fe200078e00ff */
[----:B------:R-:W-:Y:S02]  /*3b80*/  PLOP3.LUT P0, PT, PT, PT, PT, 0x8, 0x80 ;  /* 0x000000000080781c */ /* 0x000fe40003f0e170 */
[----:B------:R-:W-:Y:S01]  /*3b90*/  IADD3 R0, PT, PT, R0, 0x8, RZ ;  /* 0x0000000800007810 */ /* 0x000fe20007ffe0ff */
[C---:B------:R-:W-:Y:S02]  /*3ba0*/  VIADD R8, R6.reuse, 0x200 ;  /* 0x0000020006087836 */ /* 0x040fe40000000000 */
[----:B------:R-:W-:-:S04]  /*3bb0*/  IMAD.WIDE R6, R6, R7, UR6 ;  /* 0x0000000606067e25 */ /* 0x000fc8000f8e0207 */
        /* <DEDUP_REMOVED lines=8> */
[----:B------:R2:W-:Y:S02]  /*3c40*/  STG.E desc[UR12][R8.64+0x600], RZ ;  /* 0x000600ff08007986 */ /* 0x0005e4000c10190c */
.L_x_139:
[----:B------:R-:W-:-:S13]  /*3c50*/  ISETP.EQ.AND P1, PT, R0, R3, PT ;  /* 0x000000030000720c */ /* 0x000fda0003f22270 */
[----:B------:R-:W-:Y:S05]  /*3c60*/  @!P0 BRA P1, `(.L_x_135) ;  /* 0x0000000000288947 */ /* 0x000fea0000800000 */
.L_x_136:
[----:B0-23--:R-:W-:Y:S02]  /*3c70*/  HFMA2 R7, -RZ, RZ, 0, 2.384185791015625e-07 ;  /* 0x00000004ff077431 */ /* 0x00dfe400000001ff */
[C---:B-1----:R-:W-:Y:S02]  /*3c80*/  IMAD R6, R0.reuse, 0x80, R4 ;  /* 0x0000008000067824 */ /* 0x042fe400078e0204 */
[----:B------:R-:W-:-:S05]  /*3c90*/  VIADD R0, R0, 0x4 ;  /* 0x0000000400007836 */ /* 0x000fca0000000000 */
[----:B------:R-:W-:Y:S01]  /*3ca0*/  ISETP.NE.AND P0, PT, R0, R3, PT ;  /* 0x000000030000720c */ /* 0x000fe20003f05270 */
[----:B------:R-:W-:-:S05]  /*3cb0*/  IMAD.WIDE R6, R6, R7, UR6 ;  /* 0x0000000606067e25 */ /* 0x000fca000f8e0207 */
[----:B------:R3:W-:Y:S04]  /*3cc0*/  STG.E desc[UR12][R6.64], RZ ;  /* 0x000000ff06007986 */ /* 0x0007e8000c10190c */
[----:B------:R3:W-:Y:S04]  /*3cd0*/  STG.E desc[UR12][R6.64+0x200], RZ ;  /* 0x000200ff06007986 */ /* 0x0007e8000c10190c */
[----:B------:R3:W-:Y:S04]  /*3ce0*/  STG.E desc[UR12][R6.64+0x400], RZ ;  /* 0x000400ff06007986 */ /* 0x0007e8000c10190c */
[----:B------:R3:W-:Y:S01]  /*3cf0*/  STG.E desc[UR12][R6.64+0x600], RZ ;  /* 0x000600ff06007986 */ /* 0x0007e2000c10190c */
[----:B------:R-:W-:Y:S05]  /*3d00*/  @P0 BRA `(.L_x_136) ;  /* 0xfffffffc00d80947 */ /* 0x000fea000383ffff */
.L_x_135:
[----:B------:R-:W-:-:S13]  /*3d10*/  ISETP.NE.AND P0, PT, RZ, UR5, PT ;  /* 0x00000005ff007c0c */ /* 0x000fda000bf05270 */
[----:B------:R-:W-:Y:S05]  /*3d20*/  @!P0 EXIT ;  /* 0x000000000000894d */ /* 0x000fea0003800000 */
[----:B------:R-:W-:-:S05]  /*3d30*/  UMOV UR4, URZ ;  /* 0x000000ff00047c82 */ /* 0x000fca0008000000 */
.L_x_140:
[C---:B01234-:R-:W-:Y:S01]  /*3d40*/  LEA R6, R3.reuse, R4, 0x7 ;  /* 0x0000000403067211 */ /* 0x05ffe200078e38ff */
[----:B------:R-:W-:Y:S01]  /*3d50*/  IMAD.MOV.U32 R7, RZ, RZ, 0x4 ;  /* 0x00000004ff077424 */ /* 0x000fe200078e00ff */
[----:B------:R-:W-:Y:S01]  /*3d60*/  UIADD3 UR4, UPT, UPT, UR4, 0x1, URZ ;  /* 0x0000000104047890 */ /* 0x000fe2000fffe0ff */
[----:B------:R-:W-:Y:S02]  /*3d70*/  IADD3 R3, PT, PT, R3, 0x1, RZ ;  /* 0x0000000103037810 */ /* 0x000fe40007ffe0ff */
[----:B------:R-:W-:Y:S01]  /*3d80*/  IMAD.WIDE R6, R6, R7, UR6 ;  /* 0x0000000606067e25 */ /* 0x000fe2000f8e0207 */
[----:B------:R-:W-:-:S04]  /*3d90*/  UISETP.NE.AND UP0, UPT, UR4, UR5, UPT ;  /* 0x000000050400728c */ /* 0x000fc8000bf05270 */
[----:B------:R4:W-:Y:S05]  /*3da0*/  STG.E desc[UR12][R6.64], RZ ;  /* 0x000000ff06007986 */ /* 0x0009ea000c10190c */
[----:B------:R-:W-:Y:S05]  /*3db0*/  BRA.U UP0, `(.L_x_140) ;  /* 0xfffffffd00e07547 */ /* 0x000fea000b83ffff */
[----:B------:R-:W-:Y:S05]  /*3dc0*/  EXIT ;  /* 0x000000000000794d */ /* 0x000fea0003800000 */
.L_x_93:
[----:B------:R-:W-:-:S06]  /*3dd0*/  UISETP.GE.AND UP0, UPT, UR9, 0x1, UPT ;  /* 0x000000010900788c */ /* 0x000fcc000bf06270 */
[----:B------:R-:W-:-:S13]  /*3de0*/  PLOP3.LUT P0, PT, PT, PT, UP0, 0x80, 0x8 ;  /* 0x000000000008781c */ /* 0x000fda0003f0f008 */
[----:B------:R-:W-:Y:S05]  /*3df0*/  @!P0 EXIT ;  /* 0x000000000000894d */ /* 0x000fea0003800000 */
[----:B------:R-:W0:Y:S01]  /*3e00*/  LDCU UR9, c[0x0][0x3a8] ;  /* 0x00007500ff0977ac */ /* 0x000e220008000800 */
[----:B------:R-:W1:Y:S01]  /*3e10*/  S2R R2, SR_TID.X ;  /* 0x0000000000027919 */ /* 0x000e620000002100 */
[----:B------:R-:W2:Y:S01]  /*3e20*/  LDCU UR5, c[0x0][0x3a4] ;  /* 0x00007480ff0577ac */ /* 0x000ea20008000800 */
[----:B------:R-:W3:Y:S01]  /*3e30*/  LDCU UR4, c[0x0][0x398] ;  /* 0x00007300ff0477ac */ /* 0x000ee20008000800 */
[----:B0-----:R-:W0:Y:S08]  /*3e40*/  I2F.F64 R4, UR9 ;  /* 0x0000000900047d12 */ /* 0x001e300008201c00 */
[----:B--2---:R-:W2:Y:S01]  /*3e50*/  I2F.F64 R22, UR5 ;  /* 0x0000000500167d12 */ /* 0x004ea20008201c00 */
[----:B---3--:R-:W-:-:S02]  /*3e60*/  ULOP3.LUT UR21, UR4, 0xf, URZ, 0xc0, !UPT ;  /* 0x0000000f04157892 */ /* 0x008fc4000f8ec0ff */
[----:B------:R-:W-:Y:S02]  /*3e70*/  ULOP3.LUT UR23, UR4, 0x7, URZ, 0xc0, !UPT ;  /* 0x0000000704177892 */ /* 0x000fe4000f8ec0ff */
[----:B------:R-:W-:Y:S01]  /*3e80*/  ULOP3.LUT UR25, UR4, 0x7ffffffc, URZ, 0xc0, !UPT ;  /* 0x7ffffffc04197892 */ /* 0x000fe2000f8ec0ff */
[----:B0-----:R-:W-:Y:S01]  /*3e90*/  DADD R4, R4, 1 ;  /* 0x3ff0000004047429 */ /* 0x001fe20000000000 */
[----:B------:R-:W-:Y:S02]  /*3ea0*/  UIADD3 UR18, UPT, UPT, UR4, -0x1, URZ ;  /* 0xffffffff04127890 */ /* 0x000fe4000fffe0ff */
[----:B------:R-:W-:Y:S02]  /*3eb0*/  ULOP3.LUT UR20, UR4, 0x3, URZ, 0xc0, !UPT ;  /* 0x0000000304147892 */ /* 0x000fe4000f8ec0ff */
[----:B------:R-:W-:Y:S02]  /*3ec0*/  ULOP3.LUT UR9, UR4, 0x7ffffff0, URZ, 0xc0, !UPT ;  /* 0x7ffffff004097892 */ /* 0x000fe4000f8ec0ff */
[----:B------:R-:W-:Y:S01]  /*3ed0*/  UIADD3 UR22, UPT, UPT, UR21, -0x1, URZ ;  /* 0xffffffff15167890 */ /* 0x000fe2000fffe0ff */
[----:B--2---:R-:W-:Y:S01]  /*3ee0*/  DADD R20, -R22, R4 ;  /* 0x0000000016147229 */ /* 0x004fe20000000104 */
[----:B------:R-:W-:-:S02]  /*3ef0*/  UIADD3 UR24, UPT, UPT, UR23, -0x1, URZ ;  /* 0xffffffff17187890 */ /* 0x000fc4000fffe0ff */
[----:B------:R-:W-:Y:S01]  /*3f00*/  UIADD3 UR17, UPT, UPT, -UR25, URZ, URZ ;  /* 0x000000ff19117290 */ /* 0x000fe2000fffe1ff */
[----:B-1----:R-:W-:-:S11]  /*3f10*/  UMOV UR4, URZ ;  /* 0x000000ff00047c82 */ /* 0x002fd60008000000 */
.L_x_182:
[----:B---3--:R-:W-:Y:S01]  /*3f20*/  IMAD.U32 R5, RZ, RZ, UR4 ;  /* 0x00000004ff057e24 */ /* 0x008fe2000f8e00ff */
[----:B------:R-:W-:Y:S04]  /*3f30*/  BSSY.RECONVERGENT B1, `(.L_x_141) ;  /* 0x0000363000017945 */ /* 0x000fe80003800200 */
[----:B------:R-:W-:-:S04]  /*3f40*/  LEA R4, R5, R2, 0x7 ;  /* 0x0000000205047211 */ /* 0x000fc800078e38ff */
[----:B------:R-:W-:-:S13]  /*3f50*/  ISETP.GE.AND P0, PT, R4, UR10, PT ;  /* 0x0000000a04007c0c */ /* 0x000fda000bf06270 */
[----:B012---:R-:W-:Y:S05]  /*3f60*/  @P0 BRA `(.L_x_142) ;  /* 0x00000034007c0947 */ /* 0x007fea0003800000 */
[----:B------:R-:W-:Y:S01]  /*3f70*/  VIADD R5, R4, UR8 ;  /* 0x0000000804057c36 */ /* 0x000fe20008000000 */
[----:B------:R-:W-:Y:S01]  /*3f80*/  BSSY.RECONVERGENT B0, `(.L_x_143) ;  /* 0x000003e000007945 */ /* 0x000fe20003800200 */
[----:B------:R-:W-:Y:S02]  /*3f90*/  HFMA2 R10, -RZ, RZ, 0, 5.9604644775390625e-08 ;  /* 0x00000001ff0a7431 */ /* 0x000fe400000001ff */
[----:B------:R-:W-:Y:S01]  /*3fa0*/  IMAD.MOV.U32 R8, RZ, RZ, RZ ;  /* 0x000000ffff087224 */ /* 0x000fe200078e00ff */
        /* <DEDUP_REMOVED lines=8> */
.L_x_147:
        /* <DEDUP_REMOVED lines=44> */
.L_x_146:
[----:B------:R-:W-:Y:S05]  /*42f0*/  BSYNC.RECONVERGENT B2 ;  /* 0x0000000000027941 */ /* 0x000fea0003800200 */
.L_x_145:
[----:B------:R-:W-:Y:S02]  /*4300*/  ISETP.GT.U32.AND.EX P0, PT, R0, RZ, PT, P0 ;  /* 0x000000ff0000720c */ /* 0x000fe40003f04100 */
[--C-:B------:R-:W-:Y:S02]  /*4310*/  SHF.R.U64 R11, R11, 0x1, R0.reuse ;  /* 0x000000010b0b7819 */ /* 0x100fe40000001200 */
[----:B------:R-:W-:Y:S02]  /*4320*/  SHF.R.U32.HI R0, RZ, 0x1, R0 ;  /* 0x00000001ff007819 */ /* 0x000fe40000011600 */
[----:B------:R-:W-:Y:S02]  /*4330*/  IADD3 R15, PT, PT, R7, -R13, R12 ;  /* 0x8000000d070f7210 */ /* 0x000fe40007ffe00c */
[----:B------:R-:W-:-:S05]  /*4340*/  MOV R9, R6 ;  /* 0x0000000600097202 */ /* 0x000fca0000000f00 */
[----:B------:R-:W-:Y:S05]  /*4350*/  @P0 BRA `(.L_x_147) ;  /* 0xfffffffc00340947 */ /* 0x000fea000383ffff */
.L_x_144:
[----:B------:R-:W-:Y:S05]  /*4360*/  BSYNC.RECONVERGENT B0 ;  /* 0x0000000000007941 */ /* 0x000fea0003800200 */
.L_x_143:
[----:B------:R-:W0:Y:S01]  /*4370*/  LDCU UR5, c[0x0][0x398] ;  /* 0x00007300ff0577ac */ /* 0x000e220008000800 */
[----:B------:R-:W-:Y:S01]  /*4380*/  IMAD.MOV.U32 R0, RZ, RZ, RZ ;  /* 0x000000ffff007224 */ /* 0x000fe200078e00ff */
[----:B0-----:R-:W-:-:S09]  /*4390*/  UISETP.GE.AND UP0, UPT, UR5, 0x1, UPT ;  /* 0x000000010500788c */ /* 0x001fd2000bf06270 */
[----:B------:R-:W-:Y:S05]  /*43a0*/  BRA.U !UP0, `(.L_x_148) ;  /* 0x00000021087c7547 */ /* 0x000fea000b800000 */
[----:B------:R-:W0:Y:S01]  /*43b0*/  LDCU UR11, c[0x0][0x3a0] ;  /* 0x00007400ff0b77ac */ /* 0x000e220008000800 */
[----:B------:R-:W-:Y:S01]  /*43c0*/  UISETP.GE.U32.AND UP0, UPT, UR18, 0x3, UPT ;  /* 0x000000031200788c */ /* 0x000fe2000bf06070 */
[----:B0-----:R-:W-:-:S05]  /*43d0*/  IADD3 R0, PT, PT, R5, UR11, RZ ;  /* 0x0000000b05007c10 */ /* 0x001fca000fffe0ff */
[----:B------:R-:W-:-:S04]  /*43e0*/  IMAD.HI.U32 R7, R0, 0x3, RZ ;  /* 0x0000000300077827 */ /* 0x000fc800078e00ff */
[----:B------:R-:W-:-:S05]  /*43f0*/  IMAD.IADD R6, R0, 0x1, -R7 ;  /* 0x0000000100067824 */ /* 0x000fca00078e0a07 */
[----:B------:R-:W-:-:S04]  /*4400*/  LEA.HI R6, R6, R7, RZ, 0x1f ;  /* 0x0000000706067211 */ /* 0x000fc800078ff8ff */
[----:B------:R-:W-:-:S05]  /*4410*/  SHF.R.U32.HI R7, RZ, 0x1e, R6 ;  /* 0x0000001eff077819 */ /* 0x000fca0000011606 */
[----:B------:R-:W-:-:S05]  /*4420*/  IMAD R7, R7, -0x7fffffff, R0 ;  /* 0x8000000107077824 */ /* 0x000fca00078e0200 */
[----:B------:R-:W-:-:S05]  /*4430*/  VIMNMX.U32 R7, PT, PT, R7, 0x1, !PT ;  /* 0x0000000107077848 */ /* 0x000fca0007fe0000 */
[-C--:B------:R-:W-:Y:S02]  /*4440*/  IMAD R9, R8, R7.reuse, RZ ;  /* 0x0000000708097224 */ /* 0x080fe400078e02ff */
[----:B------:R-:W-:-:S05]  /*4450*/  IMAD.WIDE.U32 R10, R10, R7, RZ ;  /* 0x000000070a0a7225 */ /* 0x000fca00078e00ff */
        /* <DEDUP_REMOVED lines=13> */
[----:B------:R-:W-:Y:S01]  /*4530*/  IADD3.X R6, PT, PT, R9, R7, RZ, P0, !PT ;  /* 0x0000000709067210 */ /* 0x000fe200007fe4ff */
[----:B------:R-:W-:-:S03]  /*4540*/  IMAD.MOV.U32 R7, RZ, RZ, RZ ;  /* 0x000000ffff077224 */ /* 0x000fc600078e00ff */
[----:B------:R-:W-:Y:S01]  /*4550*/  SHF.R.U64 R29, R29, 0x1e, R6 ;  /* 0x0000001e1d1d7819 */ /* 0x000fe20000001206 */
[----:B------:R-:W-:-:S04]  /*4560*/  IMAD R6, R5, UR5, RZ ;  /* 0x0000000505067c24 */ /* 0x000fc8000f8e02ff */
[----:B------:R-:W-:Y:S01]  /*4570*/  IMAD R29, R29, -0x7fffffff, R10 ;  /* 0x800000011d1d7824 */ /* 0x000fe200078e020a */
[----:B------:R-:W-:Y:S06]  /*4580*/  BRA.U !UP0, `(.L_x_149) ;  /* 0x0000000908947547 */ /* 0x000fec000b800000 */
[----:B------:R-:W0:Y:S01]  /*4590*/  LDC.64 R18, c[0x0][0x390] ;  /* 0x0000e400ff127b82 */ /* 0x000e220000000a00 */
[----:B------:R-:W-:Y:S02]  /*45a0*/  MOV R7, R6 ;  /* 0x0000000600077202 */ /* 0x000fe40000000f00 */
[----:B------:R-:W-:-:S07]  /*45b0*/  MOV R8, UR17 ;  /* 0x0000001100087c02 */ /* 0x000fce0008000f00 */
.L_x_158:
[----:B------:R-:W-:Y:S01]  /*45c0*/  IMAD.HI.U32 R0, R29, -0x4370ec6f, RZ ;  /* 0xbc8f13911d007827 */ /* 0x000fe200078e00ff */
[----:B-1----:R-:W1:Y:S03]  /*45d0*/  MUFU.RCP64H R11, 2.14748262400000000000e+09 ;  /* 0x41dfffff000b7908 */ /* 0x002e660000001800 */
[----:B------:R-:W-:Y:S01]  /*45e0*/  HFMA2 R10, -RZ, RZ, 0, 5.9604644775390625e-08 ;  /* 0x00000001ff0a7431 */ /* 0x000fe200000001ff */
[----:B------:R-:W-:Y:S01]  /*45f0*/  MOV R13, 0x41dfffff ;  /* 0x41dfffff000d7802 */ /* 0x000fe20000000f00 */
[----:B------:R-:W-:Y:S01]  /*4600*/  IMAD.MOV.U32 R12, RZ, RZ, -0x800000 ;  /* 0xff800000ff0c7424 */ /* 0x000fe200078e00ff */
        /* <DEDUP_REMOVED lines=11> */
[----:B------:R-:W-:-:S04]  /*46c0*/  IADD3 R29, PT, PT, R29, R16, RZ ;  /* 0x000000101d1d7210 */ /* 0x000fc80007ffe0ff */
[----:B------:R-:W-:Y:S01]  /*46d0*/  IADD3 R10, PT, PT, R29, -0x1, RZ ;  /* 0xffffffff1d0a7810 */ /* 0x000fe20007ffe0ff */
[----:B------:R-:W-:-:S05]  /*46e0*/  DFMA R16, R14, -R12, 1 ;  /* 0x3ff000000e10742b */ /* 0x000fca000000080c */
[----:B------:R-:W1:Y:S03]  /*46f0*/  I2F.F64.U32 R10, R10 ;  /* 0x0000000a000a7312 */ /* 0x000e660000201800 */
[----:B------:R-:W-:-:S08]  /*4700*/  DFMA R16, R14, R16, R14 ;  /* 0x000000100e10722b */ /* 0x000fd0000000000e */
[----:B-1----:R-:W-:Y:S01]  /*4710*/  DMUL R32, R16, R10 ;  /* 0x0000000a10207228 */ /* 0x002fe20000000000 */
[----:B------:R-:W-:-:S07]  /*4720*/  FSETP.GEU.AND P1, PT, |R11|, 6.5827683646048100446e-37, PT ;  /* 0x036000000b00780b */ /* 0x000fce0003f2e200 */
[----:B------:R-:W-:-:S08]  /*4730*/  DFMA R12, R32, -R12, R10 ;  /* 0x8000000c200c722b */ /* 0x000fd0000000000a */
[----:B------:R-:W-:Y:S01]  /*4740*/  DFMA R32, R16, R12, R32 ;  /* 0x0000000c1020722b */ /* 0x000fe20000000020 */
[----:B0-----:R-:W-:-:S09]  /*4750*/  IMAD.WIDE R16, R7, 0x4, R18 ;  /* 0x0000000407107825 */ /* 0x001fd200078e0212 */
[----:B------:R-:W-:-:S05]  /*4760*/  FFMA R0, RZ, 27.999998092651367188, R33 ;  /* 0x41dfffffff007823 */ /* 0x000fca0000000021 */
[----:B------:R-:W-:-:S13]  /*4770*/  FSETP.GT.AND P0, PT, |R0|, 1.469367938527859385e-39, PT ;  /* 0x001000000000780b */ /* 0x000fda0003f04200 */
[----:B------:R-:W-:Y:S05]  /*4780*/  @P0 BRA P1, `(.L_x_151) ;  /* 0x0000000000080947 */ /* 0x000fea0000800000 */
[----:B------:R-:W-:-:S07]  /*4790*/  MOV R0, 0x47b0 ;  /* 0x000047b000007802 */ /* 0x000fce0000000f00 */
[----:B------:R-:W-:Y:S05]  /*47a0*/  CALL.REL.NOINC `($__internal_1_$__cuda_sm20_div_rn_f64_full) ;  /* 0x0000002c008c7944 */ /* 0x000fea0003c00000 */
.L_x_151:
[----:B------:R-:W-:Y:S05]  /*47b0*/  BSYNC.RECONVERGENT B2 ;  /* 0x0000000000027941 */ /* 0x000fea0003800200 */
.L_x_150:
        /* <DEDUP_REMOVED lines=38> */
.L_x_153:
[----:B------:R-:W-:Y:S05]  /*4a20*/  BSYNC.RECONVERGENT B2 ;  /* 0x0000000000027941 */ /* 0x000fea0003800200 */
.L_x_152:
        /* <DEDUP_REMOVED lines=38> */
.L_x_155:
[----:B------:R-:W-:Y:S05]  /*4c90*/  BSYNC.RECONVERGENT B2 ;  /* 0x0000000000027941 */ /* 0x000fea0003800200 */
.L_x_154:
        /* <DEDUP_REMOVED lines=38> */
.L_x_157:
[----:B------:R-:W-:Y:S05]  /*4f00*/  BSYNC.RECONVERGENT B2 ;  /* 0x0000000000027941 */ /* 0x000fea0003800200 */
.L_x_156:
[----:B------:R-:W-:Y:S01]  /*4f10*/  DFMA R32, R32, R20, R22 ;  /* 0x000000142020722b */ /* 0x000fe20000000016 */
[----:B0-----:R-:W2:Y:S09]  /*4f20*/  LDG.E R9, desc[UR12][R16.64+0xc] ;  /* 0x00000c0c10097981 */ /* 0x001eb2000c1e1900 */
[----:B------:R-:W0:Y:S02]  /*4f30*/  F2I.F64.TRUNC R33, R32 ;  /* 0x0000002000217311 */ /* 0x000e24000030d100 */
[----:B0-----:R-:W-:-:S04]  /*4f40*/  IMAD.IADD R11, R6, 0x1, R33 ;  /* 0x00000001060b7824 */ /* 0x001fc800078e0221 */
[----:B------:R-:W-:-:S05]  /*4f50*/  IMAD.WIDE R10, R11, 0x4, R18 ;  /* 0x000000040b0a7825 */ /* 0x000fca00078e0212 */
[----:B------:R-:W3:Y:S01]  /*4f60*/  LDG.E R13, desc[UR12][R10.64] ;  /* 0x0000000c0a0d7981 */ /* 0x000ee2000c1e1900 */
[----:B------:R-:W-:-:S04]  /*4f70*/  IADD3 R8, PT, PT, R8, 0x4, RZ ;  /* 0x0000000408087810 */ /* 0x000fc80007ffe0ff */
[----:B------:R-:W-:Y:S02]  /*4f80*/  ISETP.NE.AND P0, PT, R8, RZ, PT ;  /* 0x000000ff0800720c */ /* 0x000fe40003f05270 */
[----:B------:R-:W-:Y:S01]  /*4f90*/  IADD3 R7, PT, PT, R7, 0x4, RZ ;  /* 0x0000000407077810 */ /* 0x000fe20007ffe0ff */
[----:B---3--:R1:W-:Y:S04]  /*4fa0*/  STG.E desc[UR12][R16.64+0xc], R13 ;  /* 0x00000c0d10007986 */ /* 0x0083e8000c10190c */
[----:B--2---:R1:W-:Y:S06]  /*4fb0*/  STG.E desc[UR12][R10.64], R9 ;  /* 0x000000090a007986 */ /* 0x0043ec000c10190c */
[----:B------:R-:W-:Y:S05]  /*4fc0*/  @P0 BRA `(.L_x_158) ;  /* 0xfffffff4007c0947 */ /* 0x000fea000383ffff */
[----:B------:R-:W-:-:S07]  /*4fd0*/  IMAD.U32 R7, RZ, RZ, UR25 ;  /* 0x00000019ff077e24 */ /* 0x000fce000f8e00ff */
.L_x_149:
[----:B------:R-:W-:-:S09]  /*4fe0*/  UISETP.NE.AND UP0, UPT, UR20, URZ, UPT ;  /* 0x000000ff1400728c */ /* 0x000fd2000bf05270 */
[----:B------:R-:W-:Y:S05]  /*4ff0*/  BRA.U !UP0, `(.L_x_159) ;  /* 0x0000000908187547 */ /* 0x000fea000b800000 */
[----:B------:R-:W-:-:S09]  /*5000*/  UISETP.NE.AND UP0, UPT, UR20, 0x1, UPT ;  /* 0x000000011400788c */ /* 0x000fd2000bf05270 */
[----:B------:R-:W-:Y:S05]  /*5010*/  BRA.U !UP0, `(.L_x_160) ;  /* 0x00000005085c7547 */ /* 0x000fea000b800000 */
[----:B------:R-:W-:Y:S01]  /*5020*/  IMAD.HI.U32 R0, R29, -0x4370ec6f, RZ ;  /* 0xbc8f13911d007827 */ /* 0x000fe200078e00ff */
[----:B-1----:R-:W0:Y:S01]  /*5030*/  MUFU.RCP64H R9, 2.14748262400000000000e+09 ;  /* 0x41dfffff00097908 */ /* 0x002e220000001800 */
[----:B------:R-:W-:Y:S01]  /*5040*/  MOV R10, 0xff800000 ;  /* 0xff800000000a7802 */ /* 0x000fe20000000f00 */
[----:B------:R-:W-:Y:S01]  /*5050*/  BSSY.RECONVERGENT B2, `(.L_x_161) ;  /* 0x000001d000027945 */ /* 0x000fe20003800200 */
[----:B------:R-:W-:Y:S01]  /*5060*/  MOV R11, 0x41dfffff ;  /* 0x41dfffff000b7802 */ /* 0x000fe20000000f00 */
[----:B------:R-:W-:Y:S01]  /*5070*/  IMAD.MOV.U32 R8, RZ, RZ, 0x1 ;  /* 0x00000001ff087424 */ /* 0x000fe200078e00ff */
[----:B------:R-:W-:-:S05]  /*5080*/  SHF.R.U32.HI R0, RZ, 0xf, R0 ;  /* 0x0000000fff007819 */ /* 0x000fca0000011600 */
        /* <DEDUP_REMOVED lines=21> */
[----:B------:R-:W-:Y:S02]  /*51e0*/  MOV R10, R12 ;  /* 0x0000000c000a7202 */ /* 0x000fe40000000f00 */
[----:B------:R-:W-:Y:S02]  /*51f0*/  MOV R11, R13 ;  /* 0x0000000d000b7202 */ /* 0x000fe40000000f00 */
[----:B------:R-:W-:-:S07]  /*5200*/  MOV R0, 0x5220 ;  /* 0x0000522000007802 */ /* 0x000fce0000000f00 */
[----:B------:R-:W-:Y:S05]  /*5210*/  CALL.REL.NOINC `($__internal_1_$__cuda_sm20_div_rn_f64_full) ;  /* 0x0000002000f07944 */ /* 0x000fea0003c00000 */
.L_x_162:
[----:B------:R-:W-:Y:S05]  /*5220*/  BSYNC.RECONVERGENT B2 ;  /* 0x0000000000027941 */ /* 0x000fea0003800200 */
.L_x_161:
[----:B------:R-:W-:Y:S01]  /*5230*/  DFMA R32, R32, R20, R22 ;  /* 0x000000142020722b */ /* 0x000fe20000000016 */
[----:B------:R-:W0:Y:S01]  /*5240*/  LDC.64 R16, c[0x0][0x390] ;  /* 0x0000e400ff107b82 */ /* 0x000e220000000a00 */
[----:B------:R-:W-:-:S08]  /*5250*/  IADD3 R9, PT, PT, R6, R7, RZ ;  /* 0x0000000706097210 */ /* 0x000fd00007ffe0ff */
[----:B------:R-:W1:Y:S02]  /*5260*/  F2I.F64.TRUNC R33, R32 ;  /* 0x0000002000217311 */ /* 0x000e64000030d100 */
[----:B-1----:R-:W-:-:S04]  /*5270*/  IMAD.IADD R11, R6, 0x1, R33 ;  /* 0x00000001060b7824 */ /* 0x002fc800078e0221 */
[----:B0-----:R-:W-:-:S04]  /*5280*/  IMAD.WIDE R10, R11, 0x4, R16 ;  /* 0x000000040b0a7825 */ /* 0x001fc800078e0210 */
[----:B------:R-:W-:Y:S01]  /*5290*/  IMAD.WIDE R16, R9, 0x4, R16 ;  /* 0x0000000409107825 */ /* 0x000fe200078e0210 */
[----:B------:R-:W2:Y:S04]  /*52a0*/  LDG.E R15, desc[UR12][R10.64] ;  /* 0x0000000c0a0f7981 */ /* 0x000ea8000c1e1900 */
[----:B------:R-:W3:Y:S01]  /*52b0*/  LDG.E R19, desc[UR12][R16.64] ;  /* 0x0000000c10137981 */ /* 0x000ee2000c1e1900 */
[----:B------:R-:W-:Y:S01]  /*52c0*/  IMAD.HI.U32 R0, R8, -0x4370ec6f, RZ ;  /* 0xbc8f139108007827 */ /* 0x000fe200078e00ff */
[----:B------:R-:W0:Y:S01]  /*52d0*/  MUFU.RCP64H R9, 2.14748262400000000000e+09 ;  /* 0x41dfffff00097908 */ /* 0x000e220000001800 */
[----:B------:R-:W-:Y:S01]  /*52e0*/  MOV R12, 0xff800000 ;  /* 0xff800000000c7802 */ /* 0x000fe20000000f00 */
[----:B------:R-:W-:Y:S01]  /*52f0*/  BSSY.RECONVERGENT B2, `(.L_x_163) ;  /* 0x000001f000027945 */ /* 0x000fe20003800200 */
[----:B------:R-:W-:Y:S01]  /*5300*/  IMAD.MOV.U32 R13, RZ, RZ, 0x41dfffff ;  /* 0x41dfffffff0d7424 */ /* 0x000fe200078e00ff */
[----:B------:R-:W-:-:S05]  /*5310*/  SHF.R.U32.HI R25, RZ, 0xf, R0 ;  /* 0x0000000fff197819 */ /* 0x000fca0000011600 */
[C---:B------:R-:W-:Y:S02]  /*5320*/  IMAD R8, R25.reuse, -0xadc8, R8 ;  /* 0xffff523819087824 */ /* 0x040fe400078e0208 */
[----:B------:R-:W-:Y:S02]  /*5330*/  IMAD R0, R25, 0xd47, RZ ;  /* 0x00000d4719007824 */ /* 0x000fe400078e02ff */
[----:B------:R-:W-:Y:S02]  /*5340*/  IMAD R29, R8, 0xbc8f, RZ ;  /* 0x0000bc8f081d7824 */ /* 0x000fe400078e02ff */
[----:B------:R-:W-:Y:S01]  /*5350*/  HFMA2 R8, -RZ, RZ, 0, 5.9604644775390625e-08 ;  /* 0x00000001ff087431 */ /* 0x000fe200000001ff */
[----:B------:R-:W-:Y:S02]  /*5360*/  LOP3.LUT R14, R0, 0x7fffffff, RZ, 0x3c, !PT ;  /* 0x7fffffff000e7812 */ /* 0x000fe400078e3cff */
[----:B------:R-:W-:-:S03]  /*5370*/  ISETP.GE.U32.AND P0, PT, R29, R0, PT ;  /* 0x000000001d00720c */ /* 0x000fc60003f06070 */
[----:B0-----:R-:W-:-:S08]  /*5380*/  DFMA R24, R8, -R12, 1 ;  /* 0x3ff000000818742b */ /* 0x001fd0000000080c */
        /* <DEDUP_REMOVED lines=17> */
[----:B0-----:R-:W-:Y:S01]  /*54a0*/  MOV R10, R8 ;  /* 0x00000008000a7202 */ /* 0x001fe20000000f00 */
[----:B------:R-:W-:Y:S01]  /*54b0*/  IMAD.MOV.U32 R11, RZ, RZ, R9 ;  /* 0x000000ffff0b7224 */ /* 0x000fe200078e0009 */
[----:B------:R-:W-:-:S07]  /*54c0*/  MOV R0, 0x54e0 ;  /* 0x000054e000007802 */ /* 0x000fce0000000f00 */
[----:B------:R-:W-:Y:S05]  /*54d0*/  CALL.REL.NOINC `($__internal_1_$__cuda_sm20_div_rn_f64_full) ;  /* 0x0000002000407944 */ /* 0x000fea0003c00000 */
.L_x_164:
[----:B------:R-:W-:Y:S05]  /*54e0*/  BSYNC.RECONVERGENT B2 ;  /* 0x0000000000027941 */ /* 0x000fea0003800200 */
.L_x_163:
[----:B------:R-:W-:Y:S01]  /*54f0*/  DFMA R32, R32, R20, R22 ;  /* 0x000000142020722b */ /* 0x000fe20000000016 */
[----:B------:R-:W1:Y:S09]  /*5500*/  LDC.64 R8, c[0x0][0x390] ;  /* 0x0000e400ff087b82 */ /* 0x000e720000000a00 */
[----:B------:R-:W0:Y:S02]  /*5510*/  F2I.F64.TRUNC R33, R32 ;  /* 0x0000002000217311 */ /* 0x000e24000030d100 */
[----:B0-----:R-:W-:-:S05]  /*5520*/  IADD3 R11, PT, PT, R6, R33, RZ ;  /* 0x00000021060b7210 */ /* 0x001fca0007ffe0ff */
[----:B-1----:R-:W-:Y:S02]  /*5530*/  IMAD.WIDE R8, R11, 0x4, R8 ;  /* 0x000000040b087825 */ /* 0x002fe400078e0208 */
[----:B------:R-:W2:Y:S04]  /*5540*/  LDG.E R11, desc[UR12][R16.64+0x4] ;  /* 0x0000040c100b7981 */ /* 0x000ea8000c1e1900 */
[----:B------:R-:W3:Y:S01]  /*5550*/  LDG.E R13, desc[UR12][R8.64] ;  /* 0x0000000c080d7981 */ /* 0x000ee2000c1e1900 */
[----:B------:R-:W-:-:S03]  /*5560*/  IADD3 R7, PT, PT, R7, 0x2, RZ ;  /* 0x0000000207077810 */ /* 0x000fc60007ffe0ff */
[----:B---3--:R0:W-:Y:S04]  /*5570*/  STG.E desc[UR12][R16.64+0x4], R13 ;  /* 0x0000040d10007986 */ /* 0x0081e8000c10190c */
[----:B--2---:R0:W-:Y:S02]  /*5580*/  STG.E desc[UR12][R8.64], R11 ;  /* 0x0000000b08007986 */ /* 0x0041e4000c10190c */
.L_x_160:
[----:B------:R-:W2:Y:S02]  /*5590*/  LDCU UR5, c[0x0][0x398] ;  /* 0x00007300ff0577ac */ /* 0x000ea40008000800 */
[----:B--2---:R-:W-:-:S04]  /*55a0*/  ULOP3.LUT UR5, UR5, 0x1, URZ, 0xc0, !UPT ;  /* 0x0000000105057892 */ /* 0x004fc8000f8ec0ff */
[----:B------:R-:W-:-:S09]  /*55b0*/  UISETP.NE.U32.AND UP0, UPT, UR5, 0x1, UPT ;  /* 0x000000010500788c */ /* 0x000fd2000bf05070 */
[----:B------:R-:W-:Y:S05]  /*55c0*/  BRA.U UP0, `(.L_x_159) ;  /* 0x0000000100a47547 */ /* 0x000fea000b800000 */
[----:B------:R-:W-:Y:S01]  /*55d0*/  IMAD.HI.U32 R0, R29, -0x4370ec6f, RZ ;  /* 0xbc8f13911d007827 */ /* 0x000fe200078e00ff */
[----:B01----:R-:W0:Y:S03]  /*55e0*/  MUFU.RCP64H R11, 2.14748262400000000000e+09 ;  /* 0x41dfffff000b7908 */ /* 0x003e260000001800 */
        /* <DEDUP_REMOVED lines=27> */
.L_x_166:
[----:B------:R-:W-:Y:S05]  /*57a0*/  BSYNC.RECONVERGENT B2 ;  /* 0x0000000000027941 */ /* 0x000fea0003800200 */
.L_x_165:
[----:B------:R-:W-:Y:S01]  /*57b0*/  DFMA R32, R32, R20, R22 ;  /* 0x000000142020722b */ /* 0x000fe20000000016 */
[----:B------:R-:W0:Y:S01]  /*57c0*/  LDC.64 R8, c[0x0][0x390] ;  /* 0x0000e400ff087b82 */ /* 0x000e220000000a00 */
[----:B------:R-:W-:-:S08]  /*57d0*/  IADD3 R7, PT, PT, R6, R7, RZ ;  /* 0x0000000706077210 */ /* 0x000fd00007ffe0ff */
        /* <DEDUP_REMOVED lines=8> */
.L_x_159:
[----:B------:R-:W-:Y:S01]  /*5860*/  UISETP.GE.U32.AND UP0, UPT, UR18, 0xf, UPT ;  /* 0x0000000f1200788c */ /* 0x000fe2000bf06070 */
[----:B------:R-:W-:Y:S01]  /*5870*/  IMAD.MOV.U32 R0, RZ, RZ, RZ ;  /* 0x000000ffff007224 */ /* 0x000fe200078e00ff */
[----:B------:R-:W-:-:S07]  /*5880*/  UMOV UR5, URZ ;  /* 0x000000ff00057c82 */ /* 0x000fce0008000000 */
[----:B------:R-:W-:Y:S05]  /*5890*/  BRA.U !UP0, `(.L_x_167) ;  /* 0x00000005088c7547 */ /* 0x000fea000b800000 */
[----:B------:R-:W-:Y:S01]  /*58a0*/  MOV R0, RZ ;  /* 0x000000ff00007202 */ /* 0x000fe20000000f00 */
[----:B------:R-:W3:Y:S01]  /*58b0*/  LDCU UR26, c[0x0][0x39c] ;  /* 0x00007380ff1a77ac */ /* 0x000ee20008000800 */
[----:B------:R-:W-:-:S05]  /*58c0*/  UMOV UR5, URZ ;  /* 0x000000ff00057c82 */ /* 0x000fca0008000000 */
.L_x_168:
[----:B012---:R-:W0:Y:S01]  /*58d0*/  LDC.64 R8, c[0x0][0x390] ;  /* 0x0000e400ff087b82 */ /* 0x007e220000000a00 */
[----:B------:R-:W-:-:S07]  /*58e0*/  IADD3 R7, PT, PT, R6, UR5, RZ ;  /* 0x0000000506077c10 */ /* 0x000fce000fffe0ff */
[----:B------:R-:W1:Y:S01]  /*58f0*/  LDC.64 R14, c[0x0][0x388] ;  /* 0x0000e200ff0e7b82 */ /* 0x000e620000000a00 */
[----:B0-----:R-:W-:-:S05]  /*5900*/  IMAD.WIDE R8, R7, 0x4, R8 ;  /* 0x0000000407087825 */ /* 0x001fca00078e0208 */
        /* <DEDUP_REMOVED lines=15> */
[----:B------:R-:W5:Y:S01]  /*5a00*/  LDG.E R12, desc[UR12][R8.64+0x3c] ;  /* 0x00003c0c080c7981 */ /* 0x000f62000c1e1900 */
        /* <DEDUP_REMOVED lines=9> */
[----:B-1----:R-:W-:-:S04]  /*5aa0*/  IMAD.WIDE R36, R17, 0x4, R14 ;  /* 0x0000000411247825 */ /* 0x002fc800078e020e */
[----:B-----5:R-:W-:Y:S01]  /*5ab0*/  VIADD R17, R11, UR15 ;  /* 0x0000000f0b117c36 */ /* 0x020fe20008000000 */
[----:B------:R-:W-:Y:S01]  /*5ac0*/  UIADD3 UR15, UPT, UPT, UR14, UR26, URZ ;  /* 0x0000001a0e0f7290 */ /* 0x000fe2000fffe0ff */
[----:B------:R-:W-:Y:S01]  /*5ad0*/  IMAD.WIDE R18, R19, 0x4, R14 ;  /* 0x0000000413127825 */ /* 0x000fe200078e020e */
[----:B------:R-:W-:Y:S01]  /*5ae0*/  IADD3 R31, PT, PT, R26, UR11, RZ ;  /* 0x0000000b1a1f7c10 */ /* 0x000fe2000fffe0ff */
[----:B------:R-:W2:Y:S01]  /*5af0*/  LDG.E R11, desc[UR12][R36.64] ;  /* 0x0000000c240b7981 */ /* 0x000ea2000c1e1900 */
[----:B------:R-:W-:Y:S02]  /*5b00*/  UIADD3 UR11, UPT, UPT, UR15, UR26, URZ ;  /* 0x0000001a0f0b7290 */ /* 0x000fe4000fffe0ff */
[----:B------:R-:W-:Y:S01]  /*5b10*/  IMAD R29, R29, UR26, R10 ;  /* 0x0000001a1d1d7c24 */ /* 0x000fe2000f8e020a */
[----:B------:R0:W3:Y:S03]  /*5b20*/  LDG.E R9, desc[UR12][R18.64] ;  /* 0x0000000c12097981 */ /* 0x0000e6000c1e1900 */
[----:B------:R-:W-:Y:S01]  /*5b30*/  IMAD.WIDE R28, R29, 0x4, R14 ;  /* 0x000000041d1c7825 */ /* 0x000fe200078e020e */
[----:B------:R-:W-:-:S03]  /*5b40*/  IADD3 R27, PT, PT, R16, UR16, RZ ;  /* 0x00000010101b7c10 */ /* 0x000fc6000fffe0ff */
[----:B0-----:R-:W-:Y:S01]  /*5b50*/  VIADD R19, R13, UR14 ;  /* 0x0000000e0d137c36 */ /* 0x001fe20008000000 */
[----:B------:R-:W-:Y:S01]  /*5b60*/  UIADD3 UR14, UPT, UPT, UR11, UR26, URZ ;  /* 0x0000001a0b0e7290 */ /* 0x000fe2000fffe0ff */
[----:B------:R-:W-:Y:S01]  /*5b70*/  IADD3 R37, PT, PT, R30, UR15, RZ ;  /* 0x0000000f1e257c10 */ /* 0x000fe2000fffe0ff */
[--C-:B------:R-:W-:Y:S01]  /*5b80*/  IMAD.WIDE R16, R17, 0x4, R14.reuse ;  /* 0x0000000411107825 */ /* 0x100fe200078e020e */
[----:B------:R-:W-:Y:S01]  /*5b90*/  IADD3 R25, PT, PT, R25, UR11, RZ ;  /* 0x0000000b19197c10 */ /* 0x000fe2000fffe0ff */
[----:B------:R-:W-:Y:S01]  /*5ba0*/  UIADD3 UR15, UPT, UPT, UR14, UR26, URZ ;  /* 0x0000001a0e0f7290 */ /* 0x000fe2000fffe0ff */
[----:B------:R0:W2:Y:S03]  /*5bb0*/  LDG.E R10, desc[UR12][R28.64] ;  /* 0x0000000c1c0a7981 */ /* 0x0000a6000c1e1900 */
[----:B------:R-:W-:Y:S01]  /*5bc0*/  UIADD3 UR11, UPT, UPT, UR15, UR26, URZ ;  /* 0x0000001a0f0b7290 */ /* 0x000fe2000fffe0ff */
[----:B------:R1:W3:Y:S01]  /*5bd0*/  LDG.E R8, desc[UR12][R16.64] ;  /* 0x0000000c10087981 */ /* 0x0002e2000c1e1900 */
[----:B------:R-:W-:-:S04]  /*5be0*/  IMAD.WIDE R18, R19, 0x4, R14 ;  /* 0x0000000413127825 */ /* 0x000fc800078e020e */
[--C-:B0-----:R-:W-:Y:S02]  /*5bf0*/  IMAD.WIDE R28, R31, 0x4, R14.reuse ;  /* 0x000000041f1c7825 */ /* 0x101fe400078e020e */
[----:B------:R0:W4:Y:S02]  /*5c00*/  LDG.E R31, desc[UR12][R18.64] ;  /* 0x0000000c121f7981 */ /* 0x000124000c1e1900 */
[--C-:B-1----:R-:W-:Y:S02]  /*5c10*/  IMAD.WIDE R16, R37, 0x4, R14.reuse ;  /* 0x0000000425107825 */ /* 0x102fe400078e020e */
[----:B------:R1:W5:Y:S02]  /*5c20*/  LDG.E R30, desc[UR12][R28.64] ;  /* 0x0000000c1c1e7981 */ /* 0x000364000c1e1900 */
[----:B------:R-:W-:Y:S01]  /*5c30*/  VIADD R37, R24, UR14 ;  /* 0x0000000e18257c36 */ /* 0x000fe20008000000 */
[----:B------:R-:W-:Y:S01]  /*5c40*/  UIADD3 UR14, UPT, UPT, UR11, UR26, URZ ;  /* 0x0000001a0b0e7290 */ /* 0x000fe2000fffe0ff */
[----:B------:R-:W-:Y:S01]  /*5c50*/  IMAD.WIDE R26, R27, 0x4, R14 ;  /* 0x000000041b1a7825 */ /* 0x000fe200078e020e */
[----:B------:R-:W4:Y:S01]  /*5c60*/  LDG.E R36, desc[UR12][R16.64] ;  /* 0x0000000c10247981 */ /* 0x000f22000c1e1900 */
[----:B0-----:R-:W-:-:S03]  /*5c70*/  IADD3 R19, PT, PT, R33, UR11, RZ ;  /* 0x0000000b21137c10 */ /* 0x001fc6000fffe0ff */
[----:B------:R0:W5:Y:S01]  /*5c80*/  LDG.E R13, desc[UR12][R26.64] ;  /* 0x0000000c1a0d7981 */ /* 0x000162000c1e1900 */
[----:B-1----:R-:W-:Y:S01]  /*5c90*/  IADD3 R29, PT, PT, R35, UR15, RZ ;  /* 0x0000000f231d7c10 */ /* 0x002fe2000fffe0ff */
[----:B------:R-:W-:-:S04]  /*5ca0*/  UIADD3 UR15, UPT, UPT, UR14, UR26, URZ ;  /* 0x0000001a0e0f7290 */ /* 0x000fc8000fffe0ff */
[----:B------:R-:W-:Y:S01]  /*5cb0*/  UIADD3 UR11, UPT, UPT, UR15, UR26, URZ ;  /* 0x0000001a0f0b7290 */ /* 0x000fe2000fffe0ff */
[----:B------:R-:W-:Y:S01]  /*5cc0*/  IMAD.WIDE R24, R25, 0x4, R14 ;  /* 0x0000000419187825 */ /* 0x000fe200078e020e */
[----:B------:R-:W-:-:S03]  /*5cd0*/  IADD3 R32, PT, PT, R32, UR15, RZ ;  /* 0x0000000f20207c10 */ /* 0x000fc6000fffe0ff */
[--C-:B0-----:R-:W-:Y:S01]  /*5ce0*/  IMAD.WIDE R26, R37, 0x4, R14.reuse ;  /* 0x00000004251a7825 */ /* 0x101fe200078e020e */
[----:B------:R0:W4:Y:S03]  /*5cf0*/  LDG.E R35, desc[UR12][R24.64] ;  /* 0x0000000c18237981 */ /* 0x000126000c1e1900 */
[----:B------:R-:W-:Y:S01]  /*5d00*/  VIADD R37, R34, UR14 ;  /* 0x0000000e22257c36 */ /* 0x000fe20008000000 */
[----:B------:R-:W-:Y:S01]  /*5d10*/  MOV R34, UR11 ;  /* 0x0000000b00227c02 */ /* 0x000fe20008000f00 */
[--C-:B------:R-:W-:Y:S01]  /*5d20*/  IMAD.WIDE R28, R29, 0x4, R14.reuse ;  /* 0x000000041d1c7825 */ /* 0x100fe200078e020e */
[----:B------:R1:W4:Y:S03]  /*5d30*/  LDG.E R33, desc[UR12][R26.64] ;  /* 0x0000000c1a217981 */ /* 0x000326000c1e1900 */
[----:B------:R-:W-:-:S02]  /*5d40*/  IMAD.WIDE R16, R19, 0x4, R14 ;  /* 0x0000000413107825 */ /* 0x000fc400078e020e */
[----:B------:R-:W4:Y:S02]  /*5d50*/  LDG.E R28, desc[UR12][R28.64] ;  /* 0x0000000c1c1c7981 */ /* 0x000f24000c1e1900 */
[----:B------:R-:W-:Y:S01]  /*5d60*/  IMAD.WIDE R18, R37, 0x4, R14 ;  /* 0x0000000425127825 */ /* 0x000fe200078e020e */
[----:B------:R-:W-:Y:S01]  /*5d70*/  IADD3 R37, PT, PT, R12, UR26, R34 ;  /* 0x0000001a0c257c10 */ /* 0x000fe2000fffe022 */
[----:B------:R-:W4:Y:S02]  /*5d80*/  LDG.E R17, desc[UR12][R16.64] ;  /* 0x0000000c10117981 */ /* 0x000f24000c1e1900 */
[----:B------:R-:W-:Y:S02]  /*5d90*/  VIADD R7, R7, UR11 ;  /* 0x0000000b07077c36 */ /* 0x000fe40008000000 */
[--C-:B0-----:R-:W-:Y:S01]  /*5da0*/  IMAD.WIDE R24, R32, 0x4, R14.reuse ;  /* 0x0000000420187825 */ /* 0x101fe200078e020e */
[----:B------:R-:W4:Y:S03]  /*5db0*/  LDG.E R18, desc[UR12][R18.64] ;  /* 0x0000000c12127981 */ /* 0x000f26000c1e1900 */
[----:B-1----:R-:W-:-:S02]  /*5dc0*/  IMAD.WIDE R26, R7, 0x4, R14 ;  /* 0x00000004071a7825 */ /* 0x002fc400078e020e */
[----:B------:R-:W4:Y:S02]  /*5dd0*/  LDG.E R25, desc[UR12][R24.64] ;  /* 0x0000000c18197981 */ /* 0x000f24000c1e1900 */
        /* <DEDUP_REMOVED lines=15> */
.L_x_167:
[----:B------:R-:W-:-:S09]  /*5ed0*/  UISETP.NE.AND UP0, UPT, UR21, URZ, UPT ;  /* 0x000000ff1500728c */ /* 0x000fd2000bf05270 */
[----:B------:R-:W-:Y:S05]  /*5ee0*/  BRA.U !UP0, `(.L_x_148) ;  /* 0x0000000508ac7547 */ /* 0x000fea000b800000 */
[----:B------:R-:W-:Y:S02]  /*5ef0*/  UISETP.GE.U32.AND UP0, UPT, UR22, 0x7, UPT ;  /* 0x000000071600788c */ /* 0x000fe4000bf06070 */
[----:B------:R-:W-:-:S07]  /*5f00*/  UISETP.NE.AND UP1, UPT, UR23, URZ, UPT ;  /* 0x000000ff1700728c */ /* 0x000fce000bf25270 */
[----:B------:R-:W-:Y:S05]  /*5f10*/  BRA.U !UP0, `(.L_x_169) ;  /* 0x0000000108c07547 */ /* 0x000fea000b800000 */
[----:B012---:R-:W0:Y:S01]  /*5f20*/  LDC.64 R12, c[0x0][0x390] ;  /* 0x0000e400ff0c7b82 */ /* 0x007e220000000a00 */
[----:B------:R-:W-:-:S07]  /*5f30*/  IADD3 R7, PT, PT, R6, UR5, RZ ;  /* 0x0000000506077c10 */ /* 0x000fce000fffe0ff */
[----:B------:R-:W1:Y:S08]  /*5f40*/  LDC R17, c[0x0][0x39c] ;  /* 0x0000e700ff117b82 */ /* 0x000e700000000800 */
[----:B------:R-:W2:Y:S01]  /*5f50*/  LDC.64 R8, c[0x0][0x388] ;  /* 0x0000e200ff087b82 */ /* 0x000ea20000000a00 */
[----:B0-----:R-:W-:-:S05]  /*5f60*/  IMAD.WIDE R12, R7, 0x4, R12 ;  /* 0x00000004070c7825 */ /* 0x001fca00078e020c */
[----:B------:R-:W3:Y:S04]  /*5f70*/  LDG.E R25, desc[UR12][R12.64+0x8] ;  /* 0x0000080c0c197981 */ /* 0x000ee8000c1e1900 */
[----:B------:R-:W4:Y:S04]  /*5f80*/  LDG.E R10, desc[UR12][R12.64] ;  /* 0x0000000c0c0a7981 */ /* 0x000f28000c1e1900 */
[----:B------:R-:W5:Y:S04]  /*5f90*/  LDG.E R11, desc[UR12][R12.64+0x4] ;  /* 0x0000040c0c0b7981 */ /* 0x000f68000c1e1900 */
        /* <DEDUP_REMOVED lines=8> */
[----:B---3--:R-:W-:-:S03]  /*6020*/  IADD3 R25, PT, PT, R26, R25, RZ ;  /* 0x000000191a197210 */ /* 0x008fc60007ffe0ff */
[----:B------:R-:W-:Y:S02]  /*6030*/  IMAD.IADD R26, R27, 0x1, R17 ;  /* 0x000000011b1a7824 */ /* 0x000fe400078e0211 */
[----:B----4-:R-:W-:Y:S02]  /*6040*/  IMAD R15, R17, UR5, R10 ;  /* 0x00000005110f7c24 */ /* 0x010fe4000f8e020a */
[----:B--2---:R-:W-:Y:S01]  /*6050*/  IMAD.WIDE R12, R25, 0x4, R8 ;  /* 0x00000004190c7825 */ /* 0x004fe200078e0208 */
[----:B------:R-:W-:-:S03]  /*6060*/  IADD3 R28, PT, PT, R26, R17, RZ ;  /* 0x000000111a1c7210 */ /* 0x000fc60007ffe0ff */
[----:B-----5:R-:W-:Y:S01]  /*6070*/  IMAD.IADD R11, R14, 0x1, R11 ;  /* 0x000000010e0b7824 */ /* 0x020fe200078e020b */
[----:B------:R-:W-:Y:S01]  /*6080*/  IADD3 R25, PT, PT, R27, R24, RZ ;  /* 0x000000181b197210 */ /* 0x000fe20007ffe0ff */
[--C-:B------:R-:W-:Y:S01]  /*6090*/  IMAD.WIDE R14, R15, 0x4, R8.reuse ;  /* 0x000000040f0e7825 */ /* 0x100fe200078e0208 */
[----:B------:R-:W2:Y:S03]  /*60a0*/  LDG.E R12, desc[UR12][R12.64] ;  /* 0x0000000c0c0c7981 */ /* 0x000ea6000c1e1900 */
[----:B------:R-:W-:Y:S02]  /*60b0*/  IMAD.WIDE R10, R11, 0x4, R8 ;  /* 0x000000040b0a7825 */ /* 0x000fe400078e0208 */
[----:B------:R-:W3:Y:S02]  /*60c0*/  LDG.E R15, desc[UR12][R14.64] ;  /* 0x0000000c0e0f7981 */ /* 0x000ee4000c1e1900 */
[----:B------:R-:W-:Y:S01]  /*60d0*/  IMAD.IADD R19, R26, 0x1, R19 ;  /* 0x000000011a137824 */ /* 0x000fe200078e0213 */
[CC--:B------:R-:W-:Y:S01]  /*60e0*/  IADD3 R26, PT, PT, R28.reuse, R17.reuse, RZ ;  /* 0x000000111c1a7210 */ /* 0x0c0fe20007ffe0ff */
[----:B------:R-:W-:Y:S01]  /*60f0*/  IMAD.WIDE R24, R25, 0x4, R8 ;  /* 0x0000000419187825 */ /* 0x000fe200078e0208 */
[----:B------:R-:W-:Y:S01]  /*6100*/  IADD3 R27, PT, PT, R28, R18, RZ ;  /* 0x000000121c1b7210 */ /* 0x000fe20007ffe0ff */
[----:B------:R-:W3:Y:S02]  /*6110*/  LDG.E R10, desc[UR12][R10.64] ;  /* 0x0000000c0a0a7981 */ /* 0x000ee4000c1e1900 */
[----:B------:R-:W-:Y:S01]  /*6120*/  IMAD.IADD R7, R26, 0x1, R7 ;  /* 0x000000011a077824 */ /* 0x000fe200078e0207 */
[----:B------:R-:W-:Y:S01]  /*6130*/  IADD3 R29, PT, PT, R16, R17, R26 ;  /* 0x00000011101d7210 */ /* 0x000fe20007ffe01a */
[--C-:B------:R-:W-:Y:S01]  /*6140*/  IMAD.WIDE R18, R19, 0x4, R8.reuse ;  /* 0x0000000413127825 */ /* 0x100fe200078e0208 */
[----:B------:R-:W2:Y:S03]  /*6150*/  LDG.E R24, desc[UR12][R24.64] ;  /* 0x0000000c18187981 */ /* 0x000ea6000c1e1900 */
[----:B------:R-:W-:-:S02]  /*6160*/  IMAD.WIDE R16, R27, 0x4, R8 ;  /* 0x000000041b107825 */ /* 0x000fc400078e0208 */
[----:B------:R-:W4:Y:S02]  /*6170*/  LDG.E R19, desc[UR12][R18.64] ;  /* 0x0000000c12137981 */ /* 0x000f24000c1e1900 */
[--C-:B------:R-:W-:Y:S02]  /*6180*/  IMAD.WIDE R26, R7, 0x4, R8.reuse ;  /* 0x00000004071a7825 */ /* 0x100fe400078e0208 */
        /* <DEDUP_REMOVED lines=9> */
.L_x_169:
        /* <DEDUP_REMOVED lines=30> */
.L_x_170:
[----:B------:R-:W-:Y:S05]  /*6400*/  BRA.U !UP1, `(.L_x_148) ;  /* 0x0000000109647547 */ /* 0x000fea000b800000 */
[----:B012---:R-:W0:Y:S01]  /*6410*/  LDC.64 R10, c[0x0][0x390] ;  /* 0x0000e400ff0a7b82 */ /* 0x007e220000000a00 */
[----:B------:R-:W-:-:S07]  /*6420*/  IADD3 R7, PT, PT, R6, UR5, RZ ;  /* 0x0000000506077c10 */ /* 0x000fce000fffe0ff */
[----:B------:R-:W1:Y:S01]  /*6430*/  LDC R15, c[0x0][0x39c] ;  /* 0x0000e700ff0f7b82 */ /* 0x000e620000000800 */
[----:B0-----:R-:W-:-:S07]  /*6440*/  IMAD.WIDE R10, R7, 0x4, R10 ;  /* 0x00000004070a7825 */ /* 0x001fce00078e020a */
[----:B------:R-:W0:Y:S01]  /*6450*/  LDC.64 R6, c[0x0][0x388] ;  /* 0x0000e200ff067b82 */ /* 0x000e220000000a00 */
[----:B------:R-:W1:Y:S01]  /*6460*/  LDG.E R8, desc[UR12][R10.64] ;  /* 0x0000000c0a087981 */ /* 0x000e62000c1e1900 */
[----:B------:R-:W-:Y:S01]  /*6470*/  UISETP.NE.AND UP0, UPT, UR20, 0x1, UPT ;  /* 0x000000011400788c */ /* 0x000fe2000bf05270 */
[----:B-1----:R-:W-:-:S04]  /*6480*/  IMAD R9, R15, UR5, R8 ;  /* 0x000000050f097c24 */ /* 0x002fc8000f8e0208 */
[----:B0-----:R-:W-:-:S06]  /*6490*/  IMAD.WIDE R8, R9, 0x4, R6 ;  /* 0x0000000409087825 */ /* 0x001fcc00078e0206 */
        /* <DEDUP_REMOVED lines=16> */
.L_x_148:
[----:B------:R-:W3:Y:S02]  /*65a0*/  LDCU UR5, c[0x0][0x398] ;  /* 0x00007300ff0577ac */ /* 0x000ee40008000800 */
[----:B---3--:R-:W-:-:S09]  /*65b0*/  UISETP.GE.AND UP0, UPT, UR5, 0x1, UPT ;  /* 0x000000010500788c */ /* 0x008fd2000bf06270 */
[----:B------:R-:W-:Y:S05]  /*65c0*/  BRA.U !UP0, `(.L_x_171) ;  /* 0x0000000d08d87547 */ /* 0x000fea000b800000 */
[----:B------:R-:W-:Y:S01]  /*65d0*/  BSSY.RECONVERGENT B0, `(.L_x_171) ;  /* 0x00000f5000007945 */ /* 0x000fe20003800200 */
.L_x_181:
[----:B0-2---:R-:W-:Y:S01]  /*65e0*/  HFMA2 R8, -RZ, RZ, 0, 0 ;  /* 0x00000000ff087431 */ /* 0x005fe200000001ff */
[----:B-1----:R-:W-:-:S07]  /*65f0*/  PRMT R6, RZ, 0x7610, R6 ;  /* 0x00007610ff067816 */ /* 0x002fce0000000006 */
.L_x_180:
[----:B01----:R-:W0:Y:S01]  /*6600*/  LDC.64 R12, c[0x0][0x390] ;  /* 0x0000e400ff0c7b82 */ /* 0x003e220000000a00 */
[----:B------:R-:W1:Y:S01]  /*6610*/  LDCU UR5, c[0x0][0x398] ;  /* 0x00007300ff0577ac */ /* 0x000e620008000800 */
[----:B------:R-:W-:Y:S01]  /*6620*/  MOV R7, RZ ;  /* 0x000000ff00077202 */ /* 0x000fe20000000f00 */
[----:B-1----:R-:W-:-:S04]  /*6630*/  IMAD R9, R5, UR5, R8 ;  /* 0x0000000505097c24 */ /* 0x002fc8000f8e0208 */
[----:B0-----:R-:W-:-:S07]  /*6640*/  IMAD.WIDE R12, R9, 0x4, R12 ;  /* 0x00000004090c7825 */ /* 0x001fce00078e020c */
.L_x_179:
        /* <DEDUP_REMOVED lines=18> */
.L_x_174:
        /* <DEDUP_REMOVED lines=9> */
[----:B------:R-:W5:Y:S02]  /*6800*/  LDG.E R36, desc[UR12][R28.64+0x14] ;  /* 0x0000140c1c247981 */ /* 0x000f64000c1e1900 */
[C---:B--2---:R-:W-:Y:S01]  /*6810*/  IADD3 R31, PT, PT, R27.reuse, R26, RZ ;  /* 0x0000001a1b1f7210 */ /* 0x044fe20007ffe0ff */
[----:B------:R-:W-:Y:S02]  /*6820*/  IMAD.IADD R27, R27, 0x1, R6 ;  /* 0x000000011b1b7824 */ /* 0x000fe400078e0206 */
[----:B---3--:R-:W-:-:S03]  /*6830*/  IMAD R33, R35, R6, R25 ;  /* 0x0000000623217224 */ /* 0x008fc600078e0219 */
[C---:B------:R-:W-:Y:S02]  /*6840*/  IADD3 R37, PT, PT, R27.reuse, R6, RZ ;  /* 0x000000061b257210 */ /* 0x040fe40007ffe0ff */
[----:B----4-:R-:W-:Y:S01]  /*6850*/  IADD3 R25, PT, PT, R27, R30, RZ ;  /* 0x0000001e1b197210 */ /* 0x010fe20007ffe0ff */
        /* <DEDUP_REMOVED lines=10> */
[----:B0-----:R-:W-:-:S04]  /*6900*/  IADD3 R25, PT, PT, R37, R6, RZ ;  /* 0x0000000625197210 */ /* 0x001fc80007ffe0ff */
[----:B------:R-:W-:-:S04]  /*6910*/  IADD3 R37, PT, PT, R25, R6, RZ ;  /* 0x0000000619257210 */ /* 0x000fc80007ffe0ff */
[----:B------:R-:W-:Y:S02]  /*6920*/  IADD3 R31, PT, PT, R37, R36, RZ ;  /* 0x00000024251f7210 */ /* 0x000fe40007ffe0ff */
[----:B------:R-:W5:Y:S01]  /*6930*/  LDG.E R36, desc[UR12][R28.64+0x18] ;  /* 0x0000180c1c247981 */ /* 0x000f62000c1e1900 */
[----:B--2---:R-:W-:Y:S02]  /*6940*/  IADD3 R0, PT, PT, R30, R33, R0 ;  /* 0x000000211e007210 */ /* 0x004fe40007ffe000 */
[----:B------:R-:W-:-:S06]  /*6950*/  IMAD.WIDE R30, R31, 0x4, R18 ;  /* 0x000000041f1e7825 */ /* 0x000fcc00078e0212 */
[----:B------:R-:W2:Y:S01]  /*6960*/  LDG.E R30, desc[UR12][R30.64] ;  /* 0x0000000c1e1e7981 */ /* 0x000ea2000c1e1900 */
[----:B----4-:R-:W-:-:S03]  /*6970*/  IMAD.IADD R33, R25, 0x1, R26 ;  /* 0x0000000119217824 */ /* 0x010fc600078e021a */
[----:B------:R-:W4:Y:S01]  /*6980*/  LDG.E R25, desc[UR12][R28.64+0x1c] ;  /* 0x00001c0c1c197981 */ /* 0x000f22000c1e1900 */
[----:B------:R-:W-:Y:S01]  /*6990*/  IMAD.WIDE R32, R33, 0x4, R18 ;  /* 0x0000000421207825 */ /* 0x000fe200078e0212 */
[----:B---3--:R-:W-:Y:S02]  /*69a0*/  IADD3 R27, PT, PT, R27, R24, R0 ;  /* 0x000000181b1b7210 */ /* 0x008fe40007ffe000 */
[----:B------:R-:W3:Y:S04]  /*69b0*/  LDG.E R26, desc[UR12][R28.64+0x24] ;  /* 0x0000240c1c1a7981 */ /* 0x000ee8000c1e1900 */
[----:B------:R-:W2:Y:S04]  /*69c0*/  LDG.E R32, desc[UR12][R32.64] ;  /* 0x0000000c20207981 */ /* 0x000ea8000c1e1900 */
[----:B------:R-:W3:Y:S01]  /*69d0*/  LDG.E R24, desc[UR12][R28.64+0x20] ;  /* 0x0000200c1c187981 */ /* 0x000ee2000c1e1900 */
[----:B------:R-:W-:-:S02]  /*69e0*/  IADD3 R37, PT, PT, R37, R6, RZ ;  /* 0x0000000625257210 */ /* 0x000fc40007ffe0ff */
[----:B--2---:R-:W-:-:S03]  /*69f0*/  IADD3 R0, PT, PT, R30, R32, R27 ;  /* 0x000000201e007210 */ /* 0x004fc60007ffe01b */
[C---:B------:R-:W-:Y:S01]  /*6a00*/  IMAD.IADD R27, R37.reuse, 0x1, R6 ;  /* 0x00000001251b7824 */ /* 0x040fe200078e0206 */
[----:B-----5:R-:W-:-:S04]  /*6a10*/  IADD3 R37, PT, PT, R37, R36, RZ ;  /* 0x0000002425257210 */ /* 0x020fc80007ffe0ff */
[C---:B----4-:R-:W-:Y:S01]  /*6a20*/  IADD3 R25, PT, PT, R27.reuse, R25, RZ ;  /* 0x000000191b197210 */ /* 0x050fe20007ffe0ff */
[----:B------:R-:W-:Y:S02]  /*6a30*/  IMAD.IADD R27, R27, 0x1, R6 ;  /* 0x000000011b1b7824 */ /* 0x000fe400078e0206 */
[----:B------:R-:W-:-:S03]  /*6a40*/  IMAD.WIDE R32, R37, 0x4, R18 ;  /* 0x0000000425207825 */ /* 0x000fc600078e0212 */
[----:B------:R-:W-:Y:S01]  /*6a50*/  IADD3 R37, PT, PT, R27, R6, RZ ;  /* 0x000000061b257210 */ /* 0x000fe20007ffe0ff */
[----:B------:R-:W-:Y:S01]  /*6a60*/  IMAD.WIDE R30, R25, 0x4, R18 ;  /* 0x00000004191e7825 */ /* 0x000fe200078e0212 */
[----:B---3--:R-:W-:Y:S01]  /*6a70*/  IADD3 R27, PT, PT, R27, R24, RZ ;  /* 0x000000181b1b7210 */ /* 0x008fe20007ffe0ff */
[----:B------:R-:W2:Y:S02]  /*6a80*/  LDG.E R33, desc[UR12][R32.64] ;  /* 0x0000000c20217981 */ /* 0x000ea4000c1e1900 */
[----:B------:R-:W-:Y:S02]  /*6a90*/  IMAD.IADD R25, R37, 0x1, R26 ;  /* 0x0000000125197824 */ /* 0x000fe400078e021a */
[--C-:B------:R-:W-:Y:S01]  /*6aa0*/  IMAD.WIDE R26, R27, 0x4, R18.reuse ;  /* 0x000000041b1a7825 */ /* 0x100fe200078e0212 */
[----:B------:R-:W2:Y:S03]  /*6ab0*/  LDG.E R30, desc[UR12][R30.64] ;  /* 0x0000000c1e1e7981 */ /* 0x000ea6000c1e1900 */
[----:B------:R-:W-:-:S02]  /*6ac0*/  IMAD.WIDE R24, R25, 0x4, R18 ;  /* 0x0000000419187825 */ /* 0x000fc400078e0212 */
[----:B------:R-:W3:Y:S04]  /*6ad0*/  LDG.E R26, desc[UR12][R26.64] ;  /* 0x0000000c1a1a7981 */ /* 0x000ee8000c1e1900 */
[----:B------:R-:W3:Y:S04]  /*6ae0*/  LDG.E R36, desc[UR12][R24.64] ;  /* 0x0000000c18247981 */ /* 0x000ee8000c1e1900 */
[----:B------:R-:W4:Y:S04]  /*6af0*/  LDG.E R32, desc[UR12][R28.64+0x34] ;  /* 0x0000340c1c207981 */ /* 0x000f28000c1e1900 */
[----:B------:R-:W5:Y:S04]  /*6b00*/  LDG.E R25, desc[UR12][R28.64+0x28] ;  /* 0x0000280c1c197981 */ /* 0x000f68000c1e1900 */
[----:B------:R-:W4:Y:S01]  /*6b10*/  LDG.E R24, desc[UR12][R28.64+0x2c] ;  /* 0x00002c0c1c187981 */ /* 0x000f22000c1e1900 */
[----:B--2---:R-:W-:-:S03]  /*6b20*/  IADD3 R0, PT, PT, R30, R33, R0 ;  /* 0x000000211e007210 */ /* 0x004fc60007ffe000 */
[----:B------:R-:W2:Y:S04]  /*6b30*/  LDG.E R30, desc[UR12][R28.64+0x30] ;  /* 0x0000300c1c1e7981 */ /* 0x000ea8000c1e1900 */
[----:B------:R-:W2:Y:S01]  /*6b40*/  LDG.E R33, desc[UR12][R28.64+0x3c] ;  /* 0x00003c0c1c217981 */ /* 0x000ea2000c1e1900 */
[----:B---3--:R-:W-:-:S03]  /*6b50*/  IADD3 R0, PT, PT, R36, R26, R0 ;  /* 0x0000001a24007210 */ /* 0x008fc60007ffe000 */
[----:B------:R0:W3:Y:S01]  /*6b60*/  LDG.E R36, desc[UR12][R28.64+0x38] ;  /* 0x0000380c1c247981 */ /* 0x0000e2000c1e1900 */
[----:B------:R-:W-:-:S04]  /*6b70*/  IADD3 R37, PT, PT, R37, R6, RZ ;  /* 0x0000000625257210 */ /* 0x000fc80007ffe0ff */
[----:B------:R-:W-:-:S04]  /*6b80*/  IADD3 R27, PT, PT, R37, R6, RZ ;  /* 0x00000006251b7210 */ /* 0x000fc80007ffe0ff */
[----:B------:R-:W-:Y:S01]  /*6b90*/  IADD3 R26, PT, PT, R27, R6, RZ ;  /* 0x000000061b1a7210 */ /* 0x000fe20007ffe0ff */
[----:B-----5:R-:W-:Y:S01]  /*6ba0*/  IMAD.IADD R31, R37, 0x1, R25 ;  /* 0x00000001251f7824 */ /* 0x020fe200078e0219 */
[----:B----4-:R-:W-:Y:S02]  /*6bb0*/  IADD3 R37, PT, PT, R27, R24, RZ ;  /* 0x000000181b257210 */ /* 0x010fe40007ffe0ff */
[----:B------:R-:W-:-:S04]  /*6bc0*/  IADD3 R24, PT, PT, R26, R6, RZ ;  /* 0x000000061a187210 */ /* 0x000fc80007ffe0ff */
[C---:B------:R-:W-:Y:S01]  /*6bd0*/  IADD3 R27, PT, PT, R24.reuse, R32, RZ ;  /* 0x00000020181b7210 */ /* 0x040fe20007ffe0ff */
[----:B------:R-:W-:Y:S02]  /*6be0*/  IMAD.IADD R24, R24, 0x1, R6 ;  /* 0x0000000118187824 */ /* 0x000fe400078e0206 */
[----:B0-----:R-:W-:-:S06]  /*6bf0*/  IMAD.WIDE R28, R37, 0x4, R18 ;  /* 0x00000004251c7825 */ /* 0x001fcc00078e0212 */
[----:B------:R-:W4:Y:S01]  /*6c00*/  LDG.E R28, desc[UR12][R28.64] ;  /* 0x0000000c1c1c7981 */ /* 0x000f22000c1e1900 */
[----:B--2---:R-:W-:Y:S02]  /*6c10*/  IMAD.IADD R25, R26, 0x1, R30 ;  /* 0x000000011a197824 */ /* 0x004fe400078e021e */
[----:B------:R-:W-:Y:S01]  /*6c20*/  IMAD.WIDE R30, R31, 0x4, R18 ;  /* 0x000000041f1e7825 */ /* 0x000fe200078e0212 */
[----:B------:R-:W-:-:S03]  /*6c30*/  IADD3 R37, PT, PT, R33, R6, R24 ;  /* 0x0000000621257210 */ /* 0x000fc60007ffe018 */
[--C-:B------:R-:W-:Y:S02]  /*6c40*/  IMAD.WIDE R32, R25, 0x4, R18.reuse ;  /* 0x0000000419207825 */ /* 0x100fe400078e0212 */
[----:B------:R-:W4:Y:S01]  /*6c50*/  LDG.E R31, desc[UR12][R30.64] ;  /* 0x0000000c1e1f7981 */ /* 0x000f22000c1e1900 */
[----:B---3--:R-:W-:Y:S01]  /*6c60*/  IADD3 R25, PT, PT, R24, R36, RZ ;  /* 0x0000002418197210 */ /* 0x008fe20007ffe0ff */
[--C-:B------:R-:W-:Y:S02]  /*6c70*/  IMAD.WIDE R26, R27, 0x4, R18.reuse ;  /* 0x000000041b1a7825 */ /* 0x100fe400078e0212 */
[----:B------:R-:W2:Y:S02]  /*6c80*/  LDG.E R32, desc[UR12][R32.64] ;  /* 0x0000000c20207981 */ /* 0x000ea4000c1e1900 */
[--C-:B------:R-:W-:Y:S02]  /*6c90*/  IMAD.WIDE R24, R25, 0x4, R18.reuse ;  /* 0x0000000419187825 */ /* 0x100fe400078e0212 */
[----:B------:R-:W2:Y:S02]  /*6ca0*/  LDG.E R26, desc[UR12][R26.64] ;  /* 0x0000000c1a1a7981 */ /* 0x000ea4000c1e1900 */
[----:B------:R-:W-:-:S02]  /*6cb0*/  IMAD.WIDE R18, R37, 0x4, R18 ;  /* 0x0000000425127825 */ /* 0x000fc400078e0212 */
[----:B------:R-:W3:Y:S04]  /*6cc0*/  LDG.E R24, desc[UR12][R24.64] ;  /* 0x0000000c18187981 */ /* 0x000ee8000c1e1900 */
[----:B------:R-:W3:Y:S01]  /*6cd0*/  LDG.E R18, desc[UR12][R18.64] ;  /* 0x0000000c12127981 */ /* 0x000ee2000c1e1900 */
[----:B------:R-:W-:-:S04]  /*6ce0*/  IADD3 R35, PT, PT, R35, 0x10, RZ ;  /* 0x0000001023237810 */ /* 0x000fc80007ffe0ff */
[----:B------:R-:W-:Y:S02]  /*6cf0*/  ISETP.NE.AND P0, PT, R35, UR9, PT ;  /* 0x0000000923007c0c */ /* 0x000fe4000bf05270 */
[----:B----4-:R-:W-:-:S04]  /*6d00*/  IADD3 R31, PT, PT, R28, R31, R0 ;  /* 0x0000001f1c1f7210 */ /* 0x010fc80007ffe000 */
[----:B--2---:R-:W-:-:S04]  /*6d10*/  IADD3 R31, PT, PT, R26, R32, R31 ;  /* 0x000000201a1f7210 */ /* 0x004fc80007ffe01f */
[----:B---3--:R-:W-:-:S03]  /*6d20*/  IADD3 R0, PT, PT, R18, R24, R31 ;  /* 0x0000001812007210 */ /* 0x008fc60007ffe01f */
[----:B------:R-:W-:Y:S05]  /*6d30*/  @P0 BRA `(.L_x_174) ;  /* 0xfffffff8008c0947 */ /* 0x000fea000383ffff */
[----:B------:R-:W-:-:S07]  /*6d40*/  IMAD.U32 R6, RZ, RZ, UR9 ;  /* 0x00000009ff067e24 */ /* 0x000fce000f8e00ff */
.L_x_173:
        /* <DEDUP_REMOVED lines=16> */
[----:B------:R1:W5:Y:S01]  /*6e50*/  LDG.E R35, desc[UR12][R28.64+0x18] ;  /* 0x0000180c1c237981 */ /* 0x000362000c1e1900 */
[----:B--2---:R-:W-:Y:S01]  /*6e60*/  IADD3 R27, PT, PT, R32, R27, RZ ;  /* 0x0000001b201b7210 */ /* 0x004fe20007ffe0ff */
[----:B---3--:R-:W-:-:S04]  /*6e70*/  IMAD R25, R6, R31, R24 ;  /* 0x0000001f06197224 */ /* 0x008fc800078e0218 */
[----:B0-----:R-:W-:-:S04]  /*6e80*/  IMAD.WIDE R26, R27, 0x4, R18 ;  /* 0x000000041b1a7825 */ /* 0x001fc800078e0212 */
[----:B------:R-:W-:Y:S02]  /*6e90*/  IMAD.WIDE R24, R25, 0x4, R18 ;  /* 0x0000000419187825 */ /* 0x000fe400078e0212 */
[----:B------:R-:W2:Y:S04]  /*6ea0*/  LDG.E R26, desc[UR12][R26.64] ;  /* 0x0000000c1a1a7981 */ /* 0x000ea8000c1e1900 */
[----:B------:R-:W2:Y:S04]  /*6eb0*/  LDG.E R25, desc[UR12][R24.64] ;  /* 0x0000000c18197981 */ /* 0x000ea8000c1e1900 */
[----:B------:R-:W3:Y:S01]  /*6ec0*/  LDG.E R24, desc[UR12][R28.64+0x8] ;  /* 0x0000080c1c187981 */ /* 0x000ee2000c1e1900 */
[----:B------:R-:W-:-:S02]  /*6ed0*/  IADD3 R32, PT, PT, R32, R31, RZ ;  /* 0x0000001f20207210 */ /* 0x000fc40007ffe0ff */
[----:B--2---:R-:W-:-:S03]  /*6ee0*/  IADD3 R0, PT, PT, R26, R25, R0 ;  /* 0x000000191a007210 */ /* 0x004fc60007ffe000 */
[C---:B------:R-:W-:Y:S01]  /*6ef0*/  IMAD.IADD R26, R32.reuse, 0x1, R31 ;  /* 0x00000001201a7824 */ /* 0x040fe200078e021f */
[----:B---3--:R-:W-:-:S04]  /*6f00*/  IADD3 R32, PT, PT, R32, R24, RZ ;  /* 0x0000001820207210 */ /* 0x008fc80007ffe0ff */
[----:B------:R-:W-:-:S04]  /*6f10*/  IADD3 R24, PT, PT, R26, R31, RZ ;  /* 0x0000001f1a187210 */ /* 0x000fc80007ffe0ff */
[C---:B----4-:R-:W-:Y:S02]  /*6f20*/  IADD3 R25, PT, PT, R24.reuse, R33, RZ ;  /* 0x0000002118197210 */ /* 0x050fe40007ffe0ff */
[----:B------:R-:W-:Y:S01]  /*6f30*/  IADD3 R24, PT, PT, R24, R31, RZ ;  /* 0x0000001f18187210 */ /* 0x000fe20007ffe0ff */
[----:B-----5:R-:W-:-:S04]  /*6f40*/  IMAD.IADD R37, R26, 0x1, R37 ;  /* 0x000000011a257824 */ /* 0x020fc800078e0225 */
[C---:B------:R-:W-:Y:S01]  /*6f50*/  IMAD.IADD R27, R24.reuse, 0x1, R36 ;  /* 0x00000001181b7824 */ /* 0x040fe200078e0224 */
[----:B------:R-:W-:Y:S01]  /*6f60*/  IADD3 R24, PT, PT, R24, R31, RZ ;  /* 0x0000001f18187210 */ /* 0x000fe20007ffe0ff */
[----:B-1----:R-:W-:-:S03]  /*6f70*/  IMAD.WIDE R28, R37, 0x4, R18 ;  /* 0x00000004251c7825 */ /* 0x002fc600078e0212 */
[----:B------:R-:W-:Y:S01]  /*6f80*/  IADD3 R37, PT, PT, R30, R31, R24 ;  /* 0x0000001f1e257210 */ /* 0x000fe20007ffe018 */
[--C-:B------:R-:W-:Y:S02]  /*6f90*/  IMAD.WIDE R32, R32, 0x4, R18.reuse ;  /* 0x0000000420207825 */ /* 0x100fe400078e0212 */
[----:B------:R-:W2:Y:S02]  /*6fa0*/  LDG.E R28, desc[UR12][R28.64] ;  /* 0x0000000c1c1c7981 */ /* 0x000ea4000c1e1900 */
[--C-:B------:R-:W-:Y:S01]  /*6fb0*/  IMAD.WIDE R30, R25, 0x4, R18.reuse ;  /* 0x00000004191e7825 */ /* 0x100fe200078e0212 */
[----:B------:R-:W-:Y:S01]  /*6fc0*/  IADD3 R25, PT, PT, R24, R35, RZ ;  /* 0x0000002318197210 */ /* 0x000fe20007ffe0ff */
[----:B------:R-:W2:Y:S02]  /*6fd0*/  LDG.E R33, desc[UR12][R32.64] ;  /* 0x0000000c20217981 */ /* 0x000ea4000c1e1900 */
[--C-:B------:R-:W-:Y:S02]  /*6fe0*/  IMAD.WIDE R26, R27, 0x4, R18.reuse ;  /* 0x000000041b1a7825 */ /* 0x100fe400078e0212 */
[----:B------:R-:W3:Y:S02]  /*6ff0*/  LDG.E R30, desc[UR12][R30.64] ;  /* 0x0000000c1e1e7981 */ /* 0x000ee4000c1e1900 */
[----:B------:R-:W-:-:S02]  /*7000*/  IMAD.WIDE R24, R25, 0x4, R18 ;  /* 0x0000000419187825 */ /* 0x000fc400078e0212 */
[----:B------:R-:W3:Y:S02]  /*7010*/  LDG.E R26, desc[UR12][R26.64] ;  /* 0x0000000c1a1a7981 */ /* 0x000ee4000c1e1900 */
[----:B------:R-:W-:Y:S02]  /*7020*/  IMAD.WIDE R18, R37, 0x4, R18 ;  /* 0x0000000425127825 */ /* 0x000fe400078e0212 */
[----:B------:R-:W4:Y:S04]  /*7030*/  LDG.E R24, desc[UR12][R24.64] ;  /* 0x0000000c18187981 */ /* 0x000f28000c1e1900 */
[----:B------:R-:W4:Y:S01]  /*7040*/  LDG.E R18, desc[UR12][R18.64] ;  /* 0x0000000c12127981 */ /* 0x000f22000c1e1900 */
[----:B------:R-:W-:Y:S01]  /*7050*/  VIADD R6, R6, 0x8 ;  /* 0x0000000806067836 */ /* 0x000fe20000000000 */
[----:B--2---:R-:W-:-:S04]  /*7060*/  IADD3 R33, PT, PT, R28, R33, R0 ;  /* 0x000000211c217210 */ /* 0x004fc80007ffe000 */
[----:B---3--:R-:W-:-:S04]  /*7070*/  IADD3 R33, PT, PT, R26, R30, R33 ;  /* 0x0000001e1a217210 */ /* 0x008fc80007ffe021 */
[----:B----4-:R-:W-:-:S07]  /*7080*/  IADD3 R0, PT, PT, R18, R24, R33 ;  /* 0x0000001812007210 */ /* 0x010fce0007ffe021 */
.L_x_176:
        /* <DEDUP_REMOVED lines=29> */
.L_x_177:
        /* <DEDUP_REMOVED lines=23> */
[----:B--2---:R-:W-:-:S04]  /*73d0*/  IADD3 R0, PT, PT, R0, R25, RZ ;  /* 0x0000001900007210 */ /* 0x004fc80007ffe0ff */
[----:B---3--:R-:W-:-:S07]  /*73e0*/  @P0 IADD3 R0, PT, PT, R0, R15, RZ ;  /* 0x0000000f00000210 */ /* 0x008fce0007ffe0ff */
.L_x_175:
        /* <DEDUP_REMOVED lines=9> */
.L_x_178:
[----:B------:R-:W-:Y:S05]  /*7480*/  BSYNC.RECONVERGENT B2 ;  /* 0x0000000000027941 */ /* 0x000fea0003800200 */
.L_x_172:
        /* <DEDUP_REMOVED lines=10> */
.L_x_171:
[----:B------:R-:W-:-:S05]  /*7530*/  HFMA2 R5, -RZ, RZ, 0, 2.384185791015625e-07 ;  /* 0x00000004ff057431 */ /* 0x000fca00000001ff */
[----:B------:R-:W-:-:S05]  /*7540*/  IMAD.WIDE R4, R4, R5, UR6 ;  /* 0x0000000604047e25 */ /* 0x000fca000f8e0205 */
[----:B------:R3:W-:Y:S02]  /*7550*/  STG.E desc[UR12][R4.64], R0 ;  /* 0x0000000004007986 */ /* 0x0007e4000c10190c */
.L_x_142:
[----:B------:R-:W-:Y:S05]  /*7560*/  BSYNC.RECONVERGENT B1 ;  /* 0x0000000000017941 */ /* 0x000fea0003800200 */
.L_x_141:
[----:B------:R-:W4:Y:S01]  /*7570*/  LDCU UR11, c[0x0][0x384] ;  /* 0x00007080ff0b77ac */ /* 0x000f220008000800 */
[----:B------:R-:W-:-:S04]  /*7580*/  UIADD3 UR5, UPT, UPT, UR4, 0x1, URZ ;  /* 0x0000000104057890 */ /* 0x000fc8000fffe0ff */
[----:B----4-:R-:W-:-:S06]  /*7590*/  UISETP.NE.AND UP0, UPT, UR5, UR11, UPT ;  /* 0x0000000b0500728c */ /* 0x010fcc000bf05270 */
[----:B------:R-:W-:-:S13]  /*75a0*/  PLOP3.LUT P0, PT, PT, PT, UP0, 0x80, 0x8 ;  /* 0x000000000008781c */ /* 0x000fda0003f0f008 */
[----:B------:R-:W-:Y:S05]  /*75b0*/  @!P0 EXIT ;  /* 0x000000000000894d */ /* 0x000fea0003800000 */
[----:B------:R-:W-:Y:S01]  /*75c0*/  UMOV UR4, UR5 ;  /* 0x0000000500047c82 */ /* 0x000fe20008000000 */
[----:B------:R-:W-:Y:S05]  /*75d0*/  BRA `(.L_x_182) ;  /* 0xffffffc800507947 */ /* 0x000fea000383ffff */
        .weak           $__internal_1_$__cuda_sm20_div_rn_f64_full
        .type           $__internal_1_$__cuda_sm20_div_rn_f64_full,@function
        .size           $__internal_1_$__cuda_sm20_div_rn_f64_full,(.L_x_191 - $__internal_1_$__cuda_sm20_div_rn_f64_full)
$__internal_1_$__cuda_sm20_div_rn_f64_full:
[C---:B------:R-:W-:Y:S01]  /*75e0*/  FSETP.GEU.AND P0, PT, |R3|.reuse, 1.469367938527859385e-39, PT ;  /* 0x001000000300780b */ /* 0x040fe20003f0e200 */
[----:B------:R-:W-:Y:S01]  /*75f0*/  IMAD.U32 R12, RZ, RZ, UR19 ;  /* 0x00000013ff0c7e24 */ /* 0x000fe2000f8e00ff */
[----:B------:R-:W-:Y:S01]  /*7600*/  MOV R13, R3 ;  /* 0x00000003000d7202 */ /* 0x000fe20000000f00 */
[----:B------:R-:W-:Y:S01]  /*7610*/  IMAD.MOV.U32 R28, RZ, RZ, 0x1ca00000 ;  /* 0x1ca00000ff1c7424 */ /* 0x000fe200078e00ff */
[----:B------:R-:W-:Y:S01]  /*7620*/  LOP3.LUT R9, R3, 0x800fffff, RZ, 0xc0, !PT ;  /* 0x800fffff03097812 */ /* 0x000fe200078ec0ff */
[----:B------:R-:W-:Y:S01]  /*7630*/  BSSY.RECONVERGENT B0, `(.L_x_183) ;  /* 0x0000054000007945 */ /* 0x000fe20003800200 */
[----:B------:R-:W-:Y:S02]  /*7640*/  MOV R14, UR19 ;  /* 0x00000013000e7c02 */ /* 0x000fe40008000f00 */
[----:B------:R-:W-:Y:S02]  /*7650*/  LOP3.LUT R15, R9, 0x3ff00000, RZ, 0xfc, !PT ;  /* 0x3ff00000090f7812 */ /* 0x000fe400078efcff */
[----:B------:R-:W-:-:S02]  /*7660*/  MOV R32, 0x1 ;  /* 0x0000000100207802 */ /* 0x000fc40000000f00 */
[C---:B------:R-:W-:Y:S01]  /*7670*/  FSETP.GEU.AND P2, PT, |R11|.reuse, 1.469367938527859385e-39, PT ;  /* 0x001000000b00780b */ /* 0x040fe20003f4e200 */
[----:B------:R-:W-:Y:S01]  /*7680*/  @!P0 DMUL R14, R12, 8.98846567431157953865e+307 ;  /* 0x7fe000000c0e8828 */ /* 0x000fe20000000000 */
[----:B------:R-:W-:Y:S02]  /*7690*/  LOP3.LUT R9, R11, 0x7ff00000, RZ, 0xc0, !PT ;  /* 0x7ff000000b097812 */ /* 0x000fe400078ec0ff */
[----:B------:R-:W-:-:S03]  /*76a0*/  LOP3.LUT R31, R3, 0x7ff00000, RZ, 0xc0, !PT ;  /* 0x7ff00000031f7812 */ /* 0x000fc600078ec0ff */
[----:B------:R-:W0:Y:S01]  /*76b0*/  MUFU.RCP64H R33, R15 ;  /* 0x0000000f00217308 */ /* 0x000e220000001800 */
[----:B------:R-:W-:Y:S01]  /*76c0*/  ISETP.GE.U32.AND P1, PT, R9, R31, PT ;  /* 0x0000001f0900720c */ /* 0x000fe20003f26070 */
[----:B------:R-:W-:Y:S02]  /*76d0*/  IMAD.MOV.U32 R30, RZ, RZ, R9 ;  /* 0x000000ffff1e7224 */ /* 0x000fe400078e0009 */
[----:B------:R-:W-:Y:S02]  /*76e0*/  @!P0 LOP3.LUT R31, R15, 0x7ff00000, RZ, 0xc0, !PT ;  /* 0x7ff000000f1f8812 */ /* 0x000fe400078ec0ff */
[----:B------:R-:W-:Y:S02]  /*76f0*/  @!P2 LOP3.LUT R24, R13, 0x7ff00000, RZ, 0xc0, !PT ;  /* 0x7ff000000d18a812 */ /* 0x000fe400078ec0ff */
[----:B------:R-:W-:Y:S02]  /*7700*/  SEL R25, R28, 0x63400000, !P1 ;  /* 0x634000001c197807 */ /* 0x000fe40004800000 */
[----:B------:R-:W-:-:S02]  /*7710*/  @!P2 ISETP.GE.U32.AND P3, PT, R9, R24, PT ;  /* 0x000000180900a20c */ /* 0x000fc40003f66070 */
[----:B------:R-:W-:Y:S01]  /*7720*/  LOP3.LUT R25, R25, 0x800fffff, R11, 0xf8, !PT ;  /* 0x800fffff19197812 */ /* 0x000fe200078ef80b */
[----:B0-----:R-:W-:-:S08]  /*7730*/  DFMA R26, R32, -R14, 1 ;  /* 0x3ff00000201a742b */ /* 0x001fd0000000080e */
[----:B------:R-:W-:-:S08]  /*7740*/  DFMA R26, R26, R26, R26 ;  /* 0x0000001a1a1a722b */ /* 0x000fd0000000001a */
[----:B------:R-:W-:Y:S01]  /*7750*/  DFMA R32, R32, R26, R32 ;  /* 0x0000001a2020722b */ /* 0x000fe20000000020 */
[----:B------:R-:W-:Y:S02]  /*7760*/  @!P2 SEL R27, R28, 0x63400000, !P3 ;  /* 0x634000001c1ba807 */ /* 0x000fe40005800000 */
[----:B------:R-:W-:Y:S02]  /*7770*/  @!P2 MOV R26, RZ ;  /* 0x000000ff001aa202 */ /* 0x000fe40000000f00 */
[----:B------:R-:W-:-:S03]  /*7780*/  @!P2 LOP3.LUT R24, R27, 0x80000000, R11, 0xf8, !PT ;  /* 0x800000001b18a812 */ /* 0x000fc600078ef80b */
[----:B------:R-:W-:Y:S01]  /*7790*/  DFMA R34, R32, -R14, 1 ;  /* 0x3ff000002022742b */ /* 0x000fe2000000080e */
[----:B------:R-:W-:Y:S02]  /*77a0*/  @!P2 LOP3.LUT R27, R24, 0x100000, RZ, 0xfc, !PT ;  /* 0x00100000181ba812 */ /* 0x000fe400078efcff */
[----:B------:R-:W-:-:S05]  /*77b0*/  MOV R24, R10 ;  /* 0x0000000a00187202 */ /* 0x000fca0000000f00 */
[----:B------:R-:W-:Y:S02]  /*77c0*/  DFMA R34, R32, R34, R32 ;  /* 0x000000222022722b */ /* 0x000fe40000000020 */
[----:B------:R-:W-:-:S08]  /*77d0*/  @!P2 DFMA R24, R24, 2, -R26 ;  /* 0x400000001818a82b */ /* 0x000fd0000000081a */
[----:B------:R-:W-:Y:S02]  /*77e0*/  DMUL R32, R34, R24 ;  /* 0x0000001822207228 */ /* 0x000fe40000000000 */
[----:B------:R-:W-:-:S06]  /*77f0*/  @!P2 LOP3.LUT R30, R25, 0x7ff00000, RZ, 0xc0, !PT ;  /* 0x7ff00000191ea812 */ /* 0x000fcc00078ec0ff */
[----:B------:R-:W-:-:S08]  /*7800*/  DFMA R26, R32, -R14, R24 ;  /* 0x8000000e201a722b */ /* 0x000fd00000000018 */
[----:B------:R-:W-:Y:S01]  /*7810*/  DFMA R26, R34, R26, R32 ;  /* 0x0000001a221a722b */ /* 0x000fe20000000020 */
[----:B------:R-:W-:-:S04]  /*7820*/  IADD3 R32, PT, PT, R30, -0x1, RZ ;  /* 0xffffffff1e207810 */ /* 0x000fc80007ffe0ff */
[----:B------:R-:W-:Y:S02]  /*7830*/  ISETP.GT.U32.AND P0, PT, R32, 0x7feffffe, PT ;  /* 0x7feffffe2000780c */ /* 0x000fe40003f04070 */
[----:B------:R-:W-:-:S04]  /*7840*/  IADD3 R32, PT, PT, R31, -0x1, RZ ;  /* 0xffffffff1f207810 */ /* 0x000fc80007ffe0ff */
[----:B------:R-:W-:-:S13]  /*7850*/  ISETP.GT.U32.OR P0, PT, R32, 0x7feffffe, P0 ;  /* 0x7feffffe2000780c */ /* 0x000fda0000704470 */
[----:B------:R-:W-:Y:S05]  /*7860*/  @P0 BRA `(.L_x_184) ;  /* 0x00000000006c0947 */ /* 0x000fea0003800000 */
[----:B------:R-:W-:Y:S02]  /*7870*/  LOP3.LUT R10, R13, 0x7ff00000, RZ, 0xc0, !PT ;  /* 0x7ff000000d0a7812 */ /* 0x000fe400078ec0ff */
[----:B------:R-:W-:Y:S02]  /*7880*/  MOV R30, RZ ;  /* 0x000000ff001e7202 */ /* 0x000fe40000000f00 */
[CC--:B------:R-:W-:Y:S02]  /*7890*/  VIADDMNMX R11, R9.reuse, -R10.reuse, 0xb9600000, !PT ;  /* 0xb9600000090b7446 */ /* 0x0c0fe4000780090a */
[----:B------:R-:W-:Y:S02]  /*78a0*/  ISETP.GE.U32.AND P0, PT, R9, R10, PT ;  /* 0x0000000a0900720c */ /* 0x000fe40003f06070 */
[----:B------:R-:W-:Y:S02]  /*78b0*/  VIMNMX R11, PT, PT, R11, 0x46a00000, PT ;  /* 0x46a000000b0b7848 */ /* 0x000fe40003fe0100 */
[----:B------:R-:W-:-:S05]  /*78c0*/  SEL R28, R28, 0x63400000, !P0 ;  /* 0x634000001c1c7807 */ /* 0x000fca0004000000 */
[----:B------:R-:W-:-:S05]  /*78d0*/  IMAD.IADD R11, R11, 0x1, -R28 ;  /* 0x000000010b0b7824 */ /* 0x000fca00078e0a1c */
[----:B------:R-:W-:-:S06]  /*78e0*/  IADD3 R31, PT, PT, R11, 0x7fe00000, RZ ;  /* 0x7fe000000b1f7810 */ /* 0x000fcc0007ffe0ff */
[----:B------:R-:W-:-:S10]  /*78f0*/  DMUL R32, R26, R30 ;  /* 0x0000001e1a207228 */ /* 0x000fd40000000000 */
[----:B------:R-:W-:-:S13]  /*7900*/  FSETP.GTU.AND P0, PT, |R33|, 1.469367938527859385e-39, PT ;  /* 0x001000002100780b */ /* 0x000fda0003f0c200 */
[----:B------:R-:W-:Y:S05]  /*7910*/  @P0 BRA `(.L_x_185) ;  /* 0x0000000000940947 */ /* 0x000fea0003800000 */
[----:B------:R-:W-:Y:S01]  /*7920*/  DFMA R14, R26, -R14, R24 ;  /* 0x8000000e1a0e722b */ /* 0x000fe20000000018 */
[----:B------:R-:W-:-:S09]  /*7930*/  IMAD.MOV.U32 R30, RZ, RZ, RZ ;  /* 0x000000ffff1e7224 */ /* 0x000fd200078e00ff */
[C---:B------:R-:W-:Y:S02]  /*7940*/  FSETP.NEU.AND P0, PT, R15.reuse, RZ, PT ;  /* 0x000000ff0f00720b */ /* 0x040fe40003f0d000 */
[----:B------:R-:W-:-:S04]  /*7950*/  LOP3.LUT R9, R15, 0x80000000, R13, 0x48, !PT ;  /* 0x800000000f097812 */ /* 0x000fc800078e480d */
[----:B------:R-:W-:-:S07]  /*7960*/  LOP3.LUT R31, R9, R31, RZ, 0xfc, !PT ;  /* 0x0000001f091f7212 */ /* 0x000fce00078efcff */
[----:B------:R-:W-:Y:S05]  /*7970*/  @!P0 BRA `(.L_x_185) ;  /* 0x00000000007c8947 */ /* 0x000fea0003800000 */
[C---:B------:R-:W-:Y:S02]  /*7980*/  IADD3 R13, PT, PT, -R11.reuse, RZ, RZ ;  /* 0x000000ff0b0d7210 */ /* 0x040fe40007ffe1ff */
[----:B------:R-:W-:Y:S02]  /*7990*/  MOV R12, RZ ;  /* 0x000000ff000c7202 */ /* 0x000fe40000000f00 */
[----:B------:R-:W-:-:S04]  /*79a0*/  IADD3 R11, PT, PT, -R11, -0x43300000, RZ ;  /* 0xbcd000000b0b7810 */ /* 0x000fc80007ffe1ff */
[----:B------:R-:W-:Y:S02]  /*79b0*/  DFMA R12, R32, -R12, R26 ;  /* 0x8000000c200c722b */ /* 0x000fe4000000001a */
[----:B------:R-:W-:-:S08]  /*79c0*/  DMUL.RP R26, R26, R30 ;  /* 0x0000001e1a1a7228 */ /* 0x000fd00000008000 */
[----:B------:R-:W-:Y:S02]  /*79d0*/  FSETP.NEU.AND P0, PT, |R13|, R11, PT ;  /* 0x0000000b0d00720b */ /* 0x000fe40003f0d200 */
[----:B------:R-:W-:Y:S02]  /*79e0*/  LOP3.LUT R9, R27, R9, RZ, 0x3c, !PT ;  /* 0x000000091b097212 */ /* 0x000fe400078e3cff */
[----:B------:R-:W-:Y:S02]  /*79f0*/  FSEL R32, R26, R32, !P0 ;  /* 0x000000201a207208 */ /* 0x000fe40004000000 */
[----:B------:R-:W-:Y:S01]  /*7a00*/  FSEL R33, R9, R33, !P0 ;  /* 0x0000002109217208 */ /* 0x000fe20004000000 */
[----:B------:R-:W-:Y:S06]  /*7a10*/  BRA `(.L_x_185) ;  /* 0x0000000000547947 */ /* 0x000fec0003800000 */
.L_x_184:
        /* <DEDUP_REMOVED lines=16> */
.L_x_187:
[----:B------:R-:W-:Y:S02]  /*7b20*/  LOP3.LUT R33, R13, 0x80000, RZ, 0xfc, !PT ;  /* 0x000800000d217812 */ /* 0x000fe400078efcff */
[----:B------:R-:W-:Y:S01]  /*7b30*/  MOV R32, R12 ;  /* 0x0000000c00207202 */ /* 0x000fe20000000f00 */
[----:B------:R-:W-:Y:S06]  /*7b40*/  BRA `(.L_x_185) ;  /* 0x0000000000087947 */ /* 0x000fec0003800000 */
.L_x_186:
[----:B------:R-:W-:Y:S01]  /*7b50*/  LOP3.LUT R33, R11, 0x80000, RZ, 0xfc, !PT ;  /* 0x000800000b217812 */ /* 0x000fe200078efcff */
[----:B------:R-:W-:-:S07]  /*7b60*/  IMAD.MOV.U32 R32, RZ, RZ, R10 ;  /* 0x000000ffff207224 */ /* 0x000fce00078e000a */
.L_x_185:
[----:B------:R-:W-:Y:S05]  /*7b70*/  BSYNC.RECONVERGENT B0 ;  /* 0x0000000000007941 */ /* 0x000fea0003800200 */
.L_x_183:
[----:B------:R-:W-:Y:S01]  /*7b80*/  HFMA2 R11, -RZ, RZ, 0, 0 ;  /* 0x00000000ff0b7431 */ /* 0x000fe200000001ff */
[----:B------:R-:W-:-:S04]  /*7b90*/  MOV R10, R0 ;  /* 0x00000000000a7202 */ /* 0x000fc80000000f00 */
[----:B------:R-:W-:Y:S05]  /*7ba0*/  RET.REL.NODEC R10 `(_ZN3cub18CUB_300001_SM_10006detail9transform16transform_kernelINS2_10policy_hubILb1EN4cuda3std3__45tupleIJN6thrust24THRUST_300001_SM_1000_NS17counting_iteratorIiNSA_11use_defaultESC_SC_EEEEEE10policy1000Ei14escolhe_alunosNSA_6detail15normal_iteratorINSA_10device_ptrIiEEEEJSD_EEEvT0_iT1_T2_DpNS2_10kernel_argIT3_EE) ;  /* 0xffffff840a147950 */ /* 0x000fea0003c3ffff */
.L_x_188:
        /* <DEDUP_REMOVED lines=13> */
.L_x_191:


//--------------------- .text._ZN3cub18CUB_300001_SM_10006detail11EmptyKernelIvEEvv --------------------------
	.section	.text._ZN3cub18CUB_300001_SM_10006detail11EmptyKernelIvEEvv,"ax",@progbits
	.align	128
        .global         _ZN3cub18CUB_300001_SM_10006detail11EmptyKernelIvEEvv
        .type           _ZN3cub18CUB_300001_SM_10006detail11EmptyKernelIvEEvv,@function
        .size           _ZN3cub18CUB_300001_SM_10006detail11EmptyKernelIvEEvv,(.L_x_194 - _ZN3cub18CUB_300001_SM_10006detail11EmptyKernelIvEEvv)
        .other          _ZN3cub18CUB_300001_SM_10006detail11EmptyKernelIvEEvv,@"STO_CUDA_ENTRY STV_DEFAULT"
_ZN3cub18CUB_300001_SM_10006detail11EmptyKernelIvEEvv:
.text._ZN3cub18CUB_300001_SM_10006detail11EmptyKernelIvEEvv:
[----:B------:R-:W-:Y:S01]  /*0000*/  LDC R1, c[0x0][0x37c] ;  /* 0x0000df00ff017b82 */ /* 0x000fe20000000800 */
[----:B------:R-:W-:Y:S05]  /*0010*/  EXIT ;  /* 0x000000000000794d */ /* 0x000fea0003800000 */
.L_x_189:
        /* <DEDUP_REMOVED lines=14> */
.L_x_194:


//--------------------- .nv.shared.reserved.0     --------------------------
	.section	.nv.shared.reserved.0,"aw",@nobits
	.weak		__nv_reservedSMEM_offset_0_alias
	.size		__nv_reservedSMEM_offset_0_alias, 0, 64
	.other		__nv_reservedSMEM_offset_0_alias,@"STO_CUDA_RESERVED_SHARED STV_DEFAULT"
__nv_reservedSMEM_offset_0_alias:
	.zero		0
	.zero		64


//--------------------- .nv.global                --------------------------
	.section	.nv.global,"aw",@nobits
.nv.global:
	.type		_ZN34_INTERNAL_13719d2a_4_k_cu_42e5c3666thrust24THRUST_300001_SM_1000_NS3seqE,@object
	.size		_ZN34_INTERNAL_13719d2a_4_k_cu_42e5c3666thrust24THRUST_300001_SM_1000_NS3seqE,(_ZN34_INTERNAL_13719d2a_4_k_cu_42e5c3664cuda3std3__48in_placeE - _ZN34_INTERNAL_13719d2a_4_k_cu_42e5c3666thrust24THRUST_300001_SM_1000_NS3seqE)
_ZN34_INTERNAL_13719d2a_4_k_cu_42e5c3666thrust24THRUST_300001_SM_1000_NS3seqE:
	.zero		1
	.type		_ZN34_INTERNAL_13719d2a_4_k_cu_42e5c3664cuda3std3__48in_placeE,@object
	.size		_ZN34_INTERNAL_13719d2a_4_k_cu_42e5c3664cuda3std3__48in_placeE,(_ZN34_INTERNAL_13719d2a_4_k_cu_42e5c3664cuda3std6ranges3__45__cpo4sizeE - _ZN34_INTERNAL_13719d2a_4_k_cu_42e5c3664cuda3std3__48in_placeE)
_ZN34_INTERNAL_13719d2a_4_k_cu_42e5c3664cuda3std3__48in_placeE:
	.zero		1
	.type		_ZN34_INTERNAL_13719d2a_4_k_cu_42e5c3664cuda3std6ranges3__45__cpo4sizeE,@object
	.size		_ZN34_INTERNAL_13719d2a_4_k_cu_42e5c3664cuda3std6ranges3__45__cpo4sizeE,(_ZN34_INTERNAL_13719d2a_4_k_cu_42e5c3666thrust24THRUST_300001_SM_1000_NS12placeholders2_3E - _ZN34_INTERNAL_13719d2a_4_k_cu_42e5c3664cuda3std6ranges3__45__cpo4sizeE)
_ZN34_INTERNAL_13719d2a_4_k_cu_42e5c3664cuda3std6ranges3__45__cpo4sizeE:
	.zero		1
	.type		_ZN34_INTERNAL_13719d2a_4_k_cu_42e5c3666thrust24THRUST_300001_SM_1000_NS12placeholders2_3E,@object
	.size		_ZN34_INTERNAL_13719d2a_4_k_cu_42e5c3666thrust24THRUST_300001_SM_1000_NS12placeholders2_3E,(_ZN34_INTERNAL_13719d2a_4_k_cu_42e5c3664cuda3std3__45__cpo6cbeginE - _ZN34_INTERNAL_13719d2a_4_k_cu_42e5c3666thrust24THRUST_300001_SM_1000_NS12placeholders2_3E)
_ZN34_INTERNAL_13719d2a_4_k_cu_42e5c3666thrust24THRUST_300001_SM_1000_NS12placeholders2_3E:
	.zero		1
	.type		_ZN34_INTERNAL_13719d2a_4_k_cu_42e5c3664cuda3std3__45__cpo6cbeginE,@object
	.size		_ZN34_INTERNAL_13719d2a_4_k_cu_42e5c3664cuda3std3__45__cpo6cbeginE,(_ZN34_INTERNAL_13719d2a_4_k_cu_42e5c3664cuda3std6ranges3__45__cpo6cbeginE - _ZN34_INTERNAL_13719d2a_4_k_cu_42e5c3664cuda3std3__45__cpo6cbeginE)
_ZN34_INTERNAL_13719d2a_4_k_cu_42e5c3664cuda3std3__45__cpo6cbeginE:
	.zero		1
	.type		_ZN34_INTERNAL_13719d2a_4_k_cu_42e5c3664cuda3std6ranges3__45__cpo6cbeginE,@object
	.size		_ZN34_INTERNAL_13719d2a_4_k_cu_42e5c3664cuda3std6ranges3__45__cpo6cbeginE,(_ZN34_INTERNAL_13719d2a_4_k_cu_42e5c3666thrust24THRUST_300001_SM_1000_NS12placeholders2_7E - _ZN34_INTERNAL_13719d2a_4_k_cu_42e5c3664cuda3std6ranges3__45__cpo6cbeginE)
_ZN34_INTERNAL_13719d2a_4_k_cu_42e5c3664cuda3std6ranges3__45__cpo6cbeginE:
	.zero		1
	.type		_ZN34_INTERNAL_13719d2a_4_k_cu_42e5c3666thrust24THRUST_300001_SM_1000_NS12placeholders2_7E,@object
	.size		_ZN34_INTERNAL_13719d2a_4_k_cu_42e5c3666thrust24THRUST_300001_SM_1000_NS12placeholders2_7E,(_ZN34_INTERNAL_13719d2a_4_k_cu_42e5c3664cuda3std3__45__cpo7crbeginE - _ZN34_INTERNAL_13719d2a_4_k_cu_42e5c3666thrust24THRUST_300001_SM_1000_NS12placeholders2_7E)
_ZN34_INTERNAL_13719d2a_4_k_cu_42e5c3666thrust24THRUST_300001_SM_1000_NS12placeholders2_7E:
	.zero		1
	.type		_ZN34_INTERNAL_13719d2a_4_k_cu_42e5c3664cuda3std3__45__cpo7crbeginE,@object
	.size		_ZN34_INTERNAL_13719d2a_4_k_cu_42e5c3664cuda3std3__45__cpo7crbeginE,(_ZN34_INTERNAL_13719d2a_4_k_cu_42e5c3664cuda3std6ranges3__45__cpo4nextE - _ZN34_INTERNAL_13719d2a_4_k_cu_42e5c3664cuda3std3__45__cpo7crbeginE)
_ZN34_INTERNAL_13719d2a_4_k_cu_42e5c3664cuda3std3__45__cpo7crbeginE:
	.zero		1
	.type		_ZN34_INTERNAL_13719d2a_4_k_cu_42e5c3664cuda3std6ranges3__45__cpo4nextE,@object
	.size		_ZN34_INTERNAL_13719d2a_4_k_cu_42e5c3664cuda3std6ranges3__45__cpo4nextE,(_ZN34_INTERNAL_13719d2a_4_k_cu_42e5c3664cuda3std6ranges3__45__cpo4swapE - _ZN34_INTERNAL_13719d2a_4_k_cu_42e5c3664cuda3std6ranges3__45__cpo4nextE)
_ZN34_INTERNAL_13719d2a_4_k_cu_42e5c3664cuda3std6ranges3__45__cpo4nextE:
	.zero		1
	.type		_ZN34_INTERNAL_13719d2a_4_k_cu_42e5c3664cuda3std6ranges3__45__cpo4swapE,@object
	.size		_ZN34_INTERNAL_13719d2a_4_k_cu_42e5c3664cuda3std6ranges3__45__cpo4swapE,(_ZN34_INTERNAL_13719d2a_4_k_cu_42e5c3666thrust24THRUST_300001_SM_1000_NS8cuda_cub10par_nosyncE - _ZN34_INTERNAL_13719d2a_4_k_cu_42e5c3664cuda3std6ranges3__45__cpo4swapE)
_ZN34_INTERNAL_13719d2a_4_k_cu_42e5c3664cuda3std6ranges3__45__cpo4swapE:
	.zero		1
	.type		_ZN34_INTERNAL_13719d2a_4_k_cu_42e5c3666thrust24THRUST_300001_SM_1000_NS8cuda_cub10par_nosyncE,@object
	.size		_ZN34_INTERNAL_13719d2a_4_k_cu_42e5c3666thrust24THRUST_300001_SM_1000_NS8cuda_cub10par_nosyncE,(_ZN34_INTERNAL_13719d2a_4_k_cu_42e5c3666thrust24THRUST_300001_SM_1000_NS12placeholders2_9E - _ZN34_INTERNAL_13719d2a_4_k_cu_42e5c3666thrust24THRUST_300001_SM_1000_NS8cuda_cub10par_nosyncE)
_ZN34_INTERNAL_13719d2a_4_k_cu_42e5c3666thrust24THRUST_300001_SM_1000_NS8cuda_cub10par_nosyncE:
	.zero		1
	.type		_ZN34_INTERNAL_13719d2a_4_k_cu_42e5c3666thrust24THRUST_300001_SM_1000_NS12placeholders2_9E,@object
	.size		_ZN34_INTERNAL_13719d2a_4_k_cu_42e5c3666thrust24THRUST_300001_SM_1000_NS12placeholders2_9E,(_ZN34_INTERNAL_13719d2a_4_k_cu_42e5c3664cuda3std3__436_GLOBAL__N__13719d2a_4_k_cu_42e5c3666ignoreE - _ZN34_INTERNAL_13719d2a_4_k_cu_42e5c3666thrust24THRUST_300001_SM_1000_NS12placeholders2_9E)
_ZN34_INTERNAL_13719d2a_4_k_cu_42e5c3666thrust24THRUST_300001_SM_1000_NS12placeholders2_9E:
	.zero		1
	.type		_ZN34_INTERNAL_13719d2a_4_k_cu_42e5c3664cuda3std3__436_GLOBAL__N__13719d2a_4_k_cu_42e5c3666ignoreE,@object
	.size		_ZN34_INTERNAL_13719d2a_4_k_cu_42e5c3664cuda3std3__436_GLOBAL__N__13719d2a_4_k_cu_42e5c3666ignoreE,(_ZN34_INTERNAL_13719d2a_4_k_cu_42e5c3664cuda3std6ranges3__45__cpo4dataE - _ZN34_INTERNAL_13719d2a_4_k_cu_42e5c3664cuda3std3__436_GLOBAL__N__13719d2a_4_k_cu_42e5c3666ignoreE)
_ZN34_INTERNAL_13719d2a_4_k_cu_42e5c3664cuda3std3__436_GLOBAL__N__13719d2a_4_k_cu_42e5c3666ignoreE:
	.zero		1
	.type		_ZN34_INTERNAL_13719d2a_4_k_cu_42e5c3664cuda3std6ranges3__45__cpo4dataE,@object
	.size		_ZN34_INTERNAL_13719d2a_4_k_cu_42e5c3664cuda3std6ranges3__45__cpo4dataE,(_ZN34_INTERNAL_13719d2a_4_k_cu_42e5c3666thrust24THRUST_300001_SM_1000_NS12placeholders2_1E - _ZN34_INTERNAL_13719d2a_4_k_cu_42e5c3664cuda3std6ranges3__45__cpo4dataE)
_ZN34_INTERNAL_13719d2a_4_k_cu_42e5c3664cuda3std6ranges3__45__cpo4dataE:
	.zero		1
	.type		_ZN34_INTERNAL_13719d2a_4_k_cu_42e5c3666thrust24THRUST_300001_SM_1000_NS12placeholders2_1E,@object
	.size		_ZN34_INTERNAL_13719d2a_4_k_cu_42e5c3666thrust24THRUST_300001_SM_1000_NS12placeholders2_1E,(_ZN34_INTERNAL_13719d2a_4_k_cu_42e5c3664cuda3std3__45__cpo5beginE - _ZN34_INTERNAL_13719d2a_4_k_cu_42e5c3666thrust24THRUST_300001_SM_1000_NS12placeholders2_1E)
_ZN34_INTERNAL_13719d2a_4_k_cu_42e5c3666thrust24THRUST_300001_SM_1000_NS12placeholders2_1E:
	.zero		1
	.type		_ZN34_INTERNAL_13719d2a_4_k_cu_42e5c3664cuda3std3__45__cpo5beginE,@object
	.size		_ZN34_INTERNAL_13719d2a_4_k_cu_42e5c3664cuda3std3__45__cpo5beginE,(_ZN34_INTERNAL_13719d2a_4_k_cu_42e5c3664cuda3std6ranges3__45__cpo5beginE - _ZN34_INTERNAL_13719d2a_4_k_cu_42e5c3664cuda3std3__45__cpo5beginE)
_ZN34_INTERNAL_13719d2a_4_k_cu_42e5c3664cuda3std3__45__cpo5beginE:
	.zero		1
	.type		_ZN34_INTERNAL_13719d2a_4_k_cu_42e5c3664cuda3std6ranges3__45__cpo5beginE,@object
	.size		_ZN34_INTERNAL_13719d2a_4_k_cu_42e5c3664cuda3std6ranges3__45__cpo5beginE,(_ZN34_INTERNAL_13719d2a_4_k_cu_42e5c3666thrust24THRUST_300001_SM_1000_NS12placeholders2_5E - _ZN34_INTERNAL_13719d2a_4_k_cu_42e5c3664cuda3std6ranges3__45__cpo5beginE)
_ZN34_INTERNAL_13719d2a_4_k_cu_42e5c3664cuda3std6ranges3__45__cpo5beginE:
	.zero		1
	.type		_ZN34_INTERNAL_13719d2a_4_k_cu_42e5c3666thrust24THRUST_300001_SM_1000_NS12placeholders2_5E,@object
	.size		_ZN34_INTERNAL_13719d2a_4_k_cu_42e5c3666thrust24THRUST_300001_SM_1000_NS12placeholders2_5E,(_ZN34_INTERNAL_13719d2a_4_k_cu_42e5c3664cuda3std3__45__cpo6rbeginE - _ZN34_INTERNAL_13719d2a_4_k_cu_42e5c3666thrust24THRUST_300001_SM_1000_NS12placeholders2_5E)
_ZN34_INTERNAL_13719d2a_4_k_cu_42e5c3666thrust24THRUST_300001_SM_1000_NS12placeholders2_5E:
	.zero		1
	.type		_ZN34_INTERNAL_13719d2a_4_k_cu_42e5c3664cuda3std3__45__cpo6rbeginE,@object
	.size		_ZN34_INTERNAL_13719d2a_4_k_cu_42e5c3664cuda3std3__45__cpo6rbeginE,(_ZN34_INTERNAL_13719d2a_4_k_cu_42e5c3664cuda3std6ranges3__45__cpo7advanceE - _ZN34_INTERNAL_13719d2a_4_k_cu_42e5c3664cuda3std3__45__cpo6rbeginE)
_ZN34_INTERNAL_13719d2a_4_k_cu_42e5c3664cuda3std3__45__cpo6rbeginE:
	.zero		1
	.type		_ZN34_INTERNAL_13719d2a_4_k_cu_42e5c3664cuda3std6ranges3__45__cpo7advanceE,@object
	.size		_ZN34_INTERNAL_13719d2a_4_k_cu_42e5c3664cuda3std6ranges3__45__cpo7advanceE,(_ZN34_INTERNAL_13719d2a_4_k_cu_42e5c3664cuda3std3__47nulloptE - _ZN34_INTERNAL_13719d2a_4_k_cu_42e5c3664cuda3std6ranges3__45__cpo7advanceE)
_ZN34_INTERNAL_13719d2a_4_k_cu_42e5c3664cuda3std6ranges3__45__cpo7advanceE:
	.zero		1
	.type		_ZN34_INTERNAL_13719d2a_4_k_cu_42e5c3664cuda3std3__47nulloptE,@object
	.size		_ZN34_INTERNAL_13719d2a_4_k_cu_42e5c3664cuda3std3__47nulloptE,(_ZN34_INTERNAL_13719d2a_4_k_cu_42e5c3664cuda3std6ranges3__45__cpo8distanceE - _ZN34_INTERNAL_13719d2a_4_k_cu_42e5c3664cuda3std3__47nulloptE)
_ZN34_INTERNAL_13719d2a_4_k_cu_42e5c3664cuda3std3__47nulloptE:
	.zero		1
	.type		_ZN34_INTERNAL_13719d2a_4_k_cu_42e5c3664cuda3std6ranges3__45__cpo8distanceE,@object
	.size		_ZN34_INTERNAL_13719d2a_4_k_cu_42e5c3664cuda3std6ranges3__45__cpo8distanceE,(_ZN34_INTERNAL_13719d2a_4_k_cu_42e5c3666thrust24THRUST_300001_SM_1000_NS12placeholders3_10E - _ZN34_INTERNAL_13719d2a_4_k_cu_42e5c3664cuda3std6ranges3__45__cpo8distanceE)
_ZN34_INTERNAL_13719d2a_4_k_cu_42e5c3664cuda3std6ranges3__45__cpo8distanceE:
	.zero		1
	.type		_ZN34_INTERNAL_13719d2a_4_k_cu_42e5c3666thrust24THRUST_300001_SM_1000_NS12placeholders3_10E,@object
	.size		_ZN34_INTERNAL_13719d2a_4_k_cu_42e5c3666thrust24THRUST_300001_SM_1000_NS12placeholders3_10E,(_ZN34_INTERNAL_13719d2a_4_k_cu_42e5c3664cuda3std3__419piecewise_constructE - _ZN34_INTERNAL_13719d2a_4_k_cu_42e5c3666thrust24THRUST_300001_SM_1000_NS12placeholders3_10E)
_ZN34_INTERNAL_13719d2a_4_k_cu_42e5c3666thrust24THRUST_300001_SM_1000_NS12placeholders3_10E:
	.zero		1
	.type		_ZN34_INTERNAL_13719d2a_4_k_cu_42e5c3664cuda3std3__419piecewise_constructE,@object
	.size		_ZN34_INTERNAL_13719d2a_4_k_cu_42e5c3664cuda3std3__419piecewise_constructE,(_ZN34_INTERNAL_13719d2a_4_k_cu_42e5c3664cuda3std6ranges3__45__cpo5cdataE - _ZN34_INTERNAL_13719d2a_4_k_cu_42e5c3664cuda3std3__419piecewise_constructE)
_ZN34_INTERNAL_13719d2a_4_k_cu_42e5c3664cuda3std3__419piecewise_constructE:
	.zero		1
	.type		_ZN34_INTERNAL_13719d2a_4_k_cu_42e5c3664cuda3std6ranges3__45__cpo5cdataE,@object
	.size		_ZN34_INTERNAL_13719d2a_4_k_cu_42e5c3664cuda3std6ranges3__45__cpo5cdataE,(_ZN34_INTERNAL_13719d2a_4_k_cu_42e5c3666thrust24THRUST_300001_SM_1000_NS12placeholders2_2E - _ZN34_INTERNAL_13719d2a_4_k_cu_42e5c3664cuda3std6ranges3__45__cpo5cdataE)
_ZN34_INTERNAL_13719d2a_4_k_cu_42e5c3664cuda3std6ranges3__45__cpo5cdataE:
	.zero		1
	.type		_ZN34_INTERNAL_13719d2a_4_k_cu_42e5c3666thrust24THRUST_300001_SM_1000_NS12placeholders2_2E,@object
	.size		_ZN34_INTERNAL_13719d2a_4_k_cu_42e5c3666thrust24THRUST_300001_SM_1000_NS12placeholders2_2E,(_ZN34_INTERNAL_13719d2a_4_k_cu_42e5c3664cuda3std3__45__cpo3endE - _ZN34_INTERNAL_13719d2a_4_k_cu_42e5c3666thrust24THRUST_300001_SM_1000_NS12placeholders2_2E)
_ZN34_INTERNAL_13719d2a_4_k_cu_42e5c3666thrust24THRUST_300001_SM_1000_NS12placeholders2_2E:
	.zero		1
	.type		_ZN34_INTERNAL_13719d2a_4_k_cu_42e5c3664cuda3std3__45__cpo3endE,@object
	.size		_ZN34_INTERNAL_13719d2a_4_k_cu_42e5c3664cuda3std3__45__cpo3endE,(_ZN34_INTERNAL_13719d2a_4_k_cu_42e5c3664cuda3std6ranges3__45__cpo3endE - _ZN34_INTERNAL_13719d2a_4_k_cu_42e5c3664cuda3std3__45__cpo3endE)
_ZN34_INTERNAL_13719d2a_4_k_cu_42e5c3664cuda3std3__45__cpo3endE:
	.zero		1
	.type		_ZN34_INTERNAL_13719d2a_4_k_cu_42e5c3664cuda3std6ranges3__45__cpo3endE,@object
	.size		_ZN34_INTERNAL_13719d2a_4_k_cu_42e5c3664cuda3std6ranges3__45__cpo3endE,(_ZN34_INTERNAL_13719d2a_4_k_cu_42e5c3666thrust24THRUST_300001_SM_1000_NS12placeholders2_6E - _ZN34_INTERNAL_13719d2a_4_k_cu_42e5c3664cuda3std6ranges3__45__cpo3endE)
_ZN34_INTERNAL_13719d2a_4_k_cu_42e5c3664cuda3std6ranges3__45__cpo3endE:
	.zero		1
	.type		_ZN34_INTERNAL_13719d2a_4_k_cu_42e5c3666thrust24THRUST_300001_SM_1000_NS12placeholders2_6E,@object
	.size		_ZN34_INTERNAL_13719d2a_4_k_cu_42e5c3666thrust24THRUST_300001_SM_1000_NS12placeholders2_6E,(_ZN34_INTERNAL_13719d2a_4_k_cu_42e5c3664cuda3std3__45__cpo4rendE - _ZN34_INTERNAL_13719d2a_4_k_cu_42e5c3666thrust24THRUST_300001_SM_1000_NS12placeholders2_6E)
_ZN34_INTERNAL_13719d2a_4_k_cu_42e5c3666thrust24THRUST_300001_SM_1000_NS12placeholders2_6E:
	.zero		1
	.type		_ZN34_INTERNAL_13719d2a_4_k_cu_42e5c3664cuda3std3__45__cpo4rendE,@object
	.size		_ZN34_INTERNAL_13719d2a_4_k_cu_42e5c3664cuda3std3__45__cpo4rendE,(_ZN34_INTERNAL_13719d2a_4_k_cu_42e5c3664cuda3std6ranges3__45__cpo9iter_swapE - _ZN34_INTERNAL_13719d2a_4_k_cu_42e5c3664cuda3std3__45__cpo4rendE)
_ZN34_INTERNAL_13719d2a_4_k_cu_42e5c3664cuda3std3__45__cpo4rendE:
	.zero		1
	.type		_ZN34_INTERNAL_13719d2a_4_k_cu_42e5c3664cuda3std6ranges3__45__cpo9iter_swapE,@object
	.size		_ZN34_INTERNAL_13719d2a_4_k_cu_42e5c3664cuda3std6ranges3__45__cpo9iter_swapE,(_ZN34_INTERNAL_13719d2a_4_k_cu_42e5c3664cuda3std3__48unexpectE - _ZN34_INTERNAL_13719d2a_4_k_cu_42e5c3664cuda3std6ranges3__45__cpo9iter_swapE)
_ZN34_INTERNAL_13719d2a_4_k_cu_42e5c3664cuda3std6ranges3__45__cpo9iter_swapE:
	.zero		1
	.type		_ZN34_INTERNAL_13719d2a_4_k_cu_42e5c3664cuda3std3__48unexpectE,@object
	.size		_ZN34_INTERNAL_13719d2a_4_k_cu_42e5c3664cuda3std3__48unexpectE,(_ZN34_INTERNAL_13719d2a_4_k_cu_42e5c3666thrust24THRUST_300001_SM_1000_NS8cuda_cub3parE - _ZN34_INTERNAL_13719d2a_4_k_cu_42e5c3664cuda3std3__48unexpectE)
_ZN34_INTERNAL_13719d2a_4_k_cu_42e5c3664cuda3std3__48unexpectE:
	.zero		1
	.type		_ZN34_INTERNAL_13719d2a_4_k_cu_42e5c3666thrust24THRUST_300001_SM_1000_NS8cuda_cub3parE,@object
	.size		_ZN34_INTERNAL_13719d2a_4_k_cu_42e5c3666thrust24THRUST_300001_SM_1000_NS8cuda_cub3parE,(_ZN34_INTERNAL_13719d2a_4_k_cu_42e5c3666thrust24THRUST_300001_SM_1000_NS12placeholders2_4E - _ZN34_INTERNAL_13719d2a_4_k_cu_42e5c3666thrust24THRUST_300001_SM_1000_NS8cuda_cub3parE)
_ZN34_INTERNAL_13719d2a_4_k_cu_42e5c3666thrust24THRUST_300001_SM_1000_NS8cuda_cub3parE:
	.zero		1
	.type		_ZN34_INTERNAL_13719d2a_4_k_cu_42e5c3666thrust24THRUST_300001_SM_1000_NS12placeholders2_4E,@object
	.size		_ZN34_INTERNAL_13719d2a_4_k_cu_42e5c3666thrust24THRUST_300001_SM_1000_NS12placeholders2_4E,(_ZN34_INTERNAL_13719d2a_4_k_cu_42e5c3664cuda3std3__45__cpo4cendE - _ZN34_INTERNAL_13719d2a_4_k_cu_42e5c3666thrust24THRUST_300001_SM_1000_NS12placeholders2_4E)
_ZN34_INTERNAL_13719d2a_4_k_cu_42e5c3666thrust24THRUST_300001_SM_1000_NS12placeholders2_4E:
	.zero		1
	.type		_ZN34_INTERNAL_13719d2a_4_k_cu_42e5c3664cuda3std3__45__cpo4cendE,@object
	.size		_ZN34_INTERNAL_13719d2a_4_k_cu_42e5c3664cuda3std3__45__cpo4cendE,(_ZN34_INTERNAL_13719d2a_4_k_cu_42e5c3664cuda3std6ranges3__45__cpo4cendE - _ZN34_INTERNAL_13719d2a_4_k_cu_42e5c3664cuda3std3__45__cpo4cendE)
_ZN34_INTERNAL_13719d2a_4_k_cu_42e5c3664cuda3std3__45__cpo4cendE:
	.zero		1
	.type		_ZN34_INTERNAL_13719d2a_4_k_cu_42e5c3664cuda3std6ranges3__45__cpo4cendE,@object
	.size		_ZN34_INTERNAL_13719d2a_4_k_cu_42e5c3664cuda3std6ranges3__45__cpo4cendE,(_ZN34_INTERNAL_13719d2a_4_k_cu_42e5c3664cuda3std3__420unreachable_sentinelE - _ZN34_INTERNAL_13719d2a_4_k_cu_42e5c3664cuda3std6ranges3__45__cpo4cendE)
_ZN34_INTERNAL_13719d2a_4_k_cu_42e5c3664cuda3std6ranges3__45__cpo4cendE:
	.zero		1
	.type		_ZN34_INTERNAL_13719d2a_4_k_cu_42e5c3664cuda3std3__420unreachable_sentinelE,@object
	.size		_ZN34_INTERNAL_13719d2a_4_k_cu_42e5c3664cuda3std3__420unreachable_sentinelE,(_ZN34_INTERNAL_13719d2a_4_k_cu_42e5c3664cuda3std6ranges3__45__cpo5ssizeE - _ZN34_INTERNAL_13719d2a_4_k_cu_42e5c3664cuda3std3__420unreachable_sentinelE)
_ZN34_INTERNAL_13719d2a_4_k_cu_42e5c3664cuda3std3__420unreachable_sentinelE:
	.zero		1
	.type		_ZN34_INTERNAL_13719d2a_4_k_cu_42e5c3664cuda3std6ranges3__45__cpo5ssizeE,@object
	.size		_ZN34_INTERNAL_13719d2a_4_k_cu_42e5c3664cuda3std6ranges3__45__cpo5ssizeE,(_ZN34_INTERNAL_13719d2a_4_k_cu_42e5c3666thrust24THRUST_300001_SM_1000_NS12placeholders2_8E - _ZN34_INTERNAL_13719d2a_4_k_cu_42e5c3664cuda3std6ranges3__45__cpo5ssizeE)
_ZN34_INTERNAL_13719d2a_4_k_cu_42e5c3664cuda3std6ranges3__45__cpo5ssizeE:
	.zero		1
	.type		_ZN34_INTERNAL_13719d2a_4_k_cu_42e5c3666thrust24THRUST_300001_SM_1000_NS12placeholders2_8E,@object
	.size		_ZN34_INTERNAL_13719d2a_4_k_cu_42e5c3666thrust24THRUST_300001_SM_1000_NS12placeholders2_8E,(_ZN34_INTERNAL_13719d2a_4_k_cu_42e5c3664cuda3std3__45__cpo5crendE - _ZN34_INTERNAL_13719d2a_4_k_cu_42e5c3666thrust24THRUST_300001_SM_1000_NS12placeholders2_8E)
_ZN34_INTERNAL_13719d2a_4_k_cu_42e5c3666thrust24THRUST_300001_SM_1000_NS12placeholders2_8E:
	.zero		1
	.type		_ZN34_INTERNAL_13719d2a_4_k_cu_42e5c3664cuda3std3__45__cpo5crendE,@object
	.size		_ZN34_INTERNAL_13719d2a_4_k_cu_42e5c3664cuda3std3__45__cpo5crendE,(_ZN34_INTERNAL_13719d2a_4_k_cu_42e5c3664cuda3std6ranges3__45__cpo4prevE - _ZN34_INTERNAL_13719d2a_4_k_cu_42e5c3664cuda3std3__45__cpo5crendE)
_ZN34_INTERNAL_13719d2a_4_k_cu_42e5c3664cuda3std3__45__cpo5crendE:
	.zero		1
	.type		_ZN34_INTERNAL_13719d2a_4_k_cu_42e5c3664cuda3std6ranges3__45__cpo4prevE,@object
	.size		_ZN34_INTERNAL_13719d2a_4_k_cu_42e5c3664cuda3std6ranges3__45__cpo4prevE,(_ZN34_INTERNAL_13719d2a_4_k_cu_42e5c3664cuda3std6ranges3__45__cpo9iter_moveE - _ZN34_INTERNAL_13719d2a_4_k_cu_42e5c3664cuda3std6ranges3__45__cpo4prevE)
_ZN34_INTERNAL_13719d2a_4_k_cu_42e5c3664cuda3std6ranges3__45__cpo4prevE:
	.zero		1
	.type		_ZN34_INTERNAL_13719d2a_4_k_cu_42e5c3664cuda3std6ranges3__45__cpo9iter_moveE,@object
	.size		_ZN34_INTERNAL_13719d2a_4_k_cu_42e5c3664cuda3std6ranges3__45__cpo9iter_moveE,(_ZN34_INTERNAL_13719d2a_4_k_cu_42e5c3666thrust24THRUST_300001_SM_1000_NS6system6detail10sequential3seqE - _ZN34_INTERNAL_13719d2a_4_k_cu_42e5c3664cuda3std6ranges3__45__cpo9iter_moveE)
_ZN34_INTERNAL_13719d2a_4_k_cu_42e5c3664cuda3std6ranges3__45__cpo9iter_moveE:
	.zero		1
	.type		_ZN34_INTERNAL_13719d2a_4_k_cu_42e5c3666thrust24THRUST_300001_SM_1000_NS6system6detail10sequential3seqE,@object
	.size		_ZN34_INTERNAL_13719d2a_4_k_cu_42e5c3666thrust24THRUST_300001_SM_1000_NS6system6detail10sequential3seqE,(.L_31 - _ZN34_INTERNAL_13719d2a_4_k_cu_42e5c3666thrust24THRUST_300001_SM_1000_NS6system6detail10sequential3seqE)
_ZN34_INTERNAL_13719d2a_4_k_cu_42e5c3666thrust24THRUST_300001_SM_1000_NS6system6detail10sequential3seqE:
	.zero		1
.L_31:


//--------------------- .nv.constant0._ZN3cub18CUB_300001_SM_10006detail9transform16transform_kernelINS2_10policy_hubILb1EN4cuda3std3__45tupleIJN6thrust24THRUST_300001_SM_1000_NS17counting_iteratorIiNSA_11use_defaultESC_SC_EEEEEE10policy1000El14escolhe_alunosNSA_6detail15normal_iteratorINSA_10device_ptrIiEEEEJSD_EEEvT0_iT1_T2_DpNS2_10kernel_argIT3_EE --------------------------
	.section	.nv.constant0._ZN3cub18CUB_300001_SM_10006detail9transform16transform_kernelINS2_10policy_hubILb1EN4cuda3std3__45tupleIJN6thrust24THRUST_300001_SM_1000_NS17counting_iteratorIiNSA_11use_defaultESC_SC_EEEEEE10policy1000El14escolhe_alunosNSA_6detail15normal_iteratorINSA_10device_ptrIiEEEEJSD_EEEvT0_iT1_T2_DpNS2_10kernel_argIT3_EE,"a",@progbits
	.sectionflags	@""
	.align	4
.nv.constant0._ZN3cub18CUB_300001_SM_10006detail9transform16transform_kernelINS2_10policy_hubILb1EN4cuda3std3__45tupleIJN6thrust24THRUST_300001_SM_1000_NS17counting_iteratorIiNSA_11use_defaultESC_SC_EEEEEE10policy1000El14escolhe_alunosNSA_6detail15normal_iteratorINSA_10device_ptrIiEEEEJSD_EEEvT0_iT1_T2_DpNS2_10kernel_argIT3_EE:
	.zero		976


//--------------------- .nv.constant0._ZN3cub18CUB_300001_SM_10006detail9transform16transform_kernelINS2_10policy_hubILb1EN4cuda3std3__45tupleIJN6thrust24THRUST_300001_SM_1000_NS17counting_iteratorIiNSA_11use_defaultESC_SC_EEEEEE10policy1000Ei14escolhe_alunosNSA_6detail15normal_iteratorINSA_10device_ptrIiEEEEJSD_EEEvT0_iT1_T2_DpNS2_10kernel_argIT3_EE --------------------------
	.section	.nv.constant0._ZN3cub18CUB_300001_SM_10006detail9transform16transform_kernelINS2_10policy_hubILb1EN4cuda3std3__45tupleIJN6thrust24THRUST_300001_SM_1000_NS17counting_iteratorIiNSA_11use_defaultESC_SC_EEEEEE10policy1000Ei14escolhe_alunosNSA_6detail15normal_iteratorINSA_10device_ptrIiEEEEJSD_EEEvT0_iT1_T2_DpNS2_10kernel_argIT3_EE,"a",@progbits
	.sectionflags	@""
	.align	4
.nv.constant0._ZN3cub18CUB_300001_SM_10006detail9transform16transform_kernelINS2_10policy_hubILb1EN4cuda3std3__45tupleIJN6thrust24THRUST_300001_SM_1000_NS17counting_iteratorIiNSA_11use_defaultESC_SC_EEEEEE10policy1000Ei14escolhe_alunosNSA_6detail15normal_iteratorINSA_10device_ptrIiEEEEJSD_EEEvT0_iT1_T2_DpNS2_10kernel_argIT3_EE:
	.zero		968


//--------------------- .nv.constant0._ZN3cub18CUB_300001_SM_10006detail11EmptyKernelIvEEvv --------------------------
	.section	.nv.constant0._ZN3cub18CUB_300001_SM_10006detail11EmptyKernelIvEEvv,"a",@progbits
	.sectionflags	@""
	.align	4
.nv.constant0._ZN3cub18CUB_300001_SM_10006detail11EmptyKernelIvEEvv:
	.zero		896


//--------------------- SYMBOLS --------------------------

	.type		.nv.reservedSmem.offset0,@object
	.size		.nv.reservedSmem.offset0,0x4
